// auto-generated by cutlass_sweep.conv — config: {"arch": "sm_100", "cluster_m": 2, "cluster_n": 1, "conv_kind": "fprop", "dtype": "tf32", "ndim": 2, "tile_k": 64, "tile_m": 256, "tile_n": 64}
#include "cutlass/cutlass.h"
#include "cute/tensor.hpp"
#include "cutlass/kernel_hardware_info.hpp"
#include "cutlass/conv/convolution.h"
#include "cutlass/conv/dispatch_policy.hpp"
#include "cutlass/conv/collective/collective_builder.hpp"
#include "cutlass/conv/kernel/conv_universal.hpp"
#include "cutlass/conv/device/conv_universal_adapter.hpp"
#include "cutlass/epilogue/collective/collective_builder.hpp"

using namespace cute;
using Elem = cutlass::tfloat32_t;
using Acc  = float;
using LayoutAB = cutlass::layout::TensorNHWC;
using LayoutC  = cutlass::layout::TensorNHWC;
constexpr auto ConvOp = cutlass::conv::Operator::kFprop;
using TileShape    = Shape<_256, _64, Shape<_64>>;
using ClusterShape = Shape<_2, _1, _1>;

using CollectiveEpilogue = typename cutlass::epilogue::collective::CollectiveBuilder<
    cutlass::arch::Sm100, cutlass::arch::OpClassTensorOp,
    TileShape, ClusterShape,
    cutlass::epilogue::collective::EpilogueTileAuto,
    Acc, Acc,
    Elem, LayoutC, 128 / cutlass::sizeof_bits<Elem>::value,
    Elem, LayoutC, 128 / cutlass::sizeof_bits<Elem>::value,
    cutlass::epilogue::collective::EpilogueScheduleAuto
  >::CollectiveOp;

using CollectiveMainloop = typename cutlass::conv::collective::CollectiveBuilder<
    cutlass::arch::Sm100, cutlass::arch::OpClassTensorOp, ConvOp,
    Elem, LayoutAB, 128 / cutlass::sizeof_bits<Elem>::value,
    Elem, LayoutAB, 128 / cutlass::sizeof_bits<Elem>::value,
    Acc,
    TileShape, ClusterShape,
    cutlass::conv::collective::StageCountAutoCarveout<
        static_cast<int>(sizeof(typename CollectiveEpilogue::SharedStorage))>,
    cutlass::conv::collective::KernelScheduleAuto
  >::CollectiveOp;

using ProblemShape = cutlass::conv::ConvProblemShape<
    ConvOp, CollectiveMainloop::DispatchPolicy::NumSpatialDimensions>;
using ConvKernel = cutlass::conv::kernel::ConvUniversal<
    ProblemShape, CollectiveMainloop, CollectiveEpilogue>;
using Conv = cutlass::conv::device::ConvUniversalAdapter<ConvKernel>;

auto* _anchor = &cutlass::device_kernel<ConvKernel>;


// ===== COMPILED SASS (sm_100a) =====

	.target	sm_100a

	.elftype	@"ET_EXEC"


//--------------------- .note.nv.tkinfo           --------------------------
	.section	.note.nv.tkinfo,"",@"SHT_NOTE"
	.sectionflags	@"SHF_NOTE_NV_TKINFO"
	.tkinfo
        /*0018*/ 	.word	0x00000002
        /*0030*/ 	.string	""
        /*0030*/ 	.string	"ptxas"
        /*0030*/ 	.string	"Cuda compilation tools, release 13.0, V13.0.88"
        /*0030*/ 	.string	"Build cuda_13.0.r13.0/compiler.36424714_0"
        /*0030*/ 	.string	"-arch sm_100a -m 64 "



//--------------------- .note.nv.cuinfo           --------------------------
	.section	.note.nv.cuinfo,"",@"SHT_NOTE"
	.sectionflags	@"SHF_NOTE_NV_CUINFO"
        /*0018*/ 	.short	0x0002
        /*001a*/ 	.short	0x0064
        /*001c*/ 	.short	0x0082
	.zero		2


//--------------------- .nv.info                  --------------------------
	.section	.nv.info,"",@"SHT_CUDA_INFO"
	.align	4


	//----- nvinfo : EIATTR_REGCOUNT
	.align		4
        /*0000*/ 	.byte	0x04, 0x2f
        /*0002*/ 	.short	(.L_19 - .L_18)
	.align		4
.L_18:
        /*0004*/ 	.word	index@(_ZN7cutlass13device_kernelINS_4conv6kernel13ConvUniversalINS1_16ConvProblemShapeILNS1_8OperatorE0ELi2EEENS1_10collective14CollectiveConvINS1_47MainloopSm100TmaUmmaWarpSpecializedImplicitGemmILS5_0ELi4ELi2ELi1ELi2EN4cute5tupleIJNSA_1CILi2EEENSC_ILi1EEESE_EEEEENSB_IJNSC_ILi256EEENSC_ILi64EEENSB_IJSI_EEEEEENS_10tfloat32_tESL_NSA_8TiledMMAINSA_8MMA_AtomIJNSA_23SM100_MMA_TF32_2x1SM_SSISL_SL_fLi256ELi64ELNSA_4UMMA5MajorE0ELSQ_0ELNSP_7ScaleInE0ELSR_0EEEEEENSA_6LayoutINSB_IJSE_SE_SE_EEENSB_IJNSC_ILi0EEESW_SW_EEEEENSB_IJNSA_10UnderscoreESZ_SZ_EEEEENS7_6detail27Sm100ImplicitGemmTileTraitsINSA_25SM100_TMA_2SM_LOAD_IM2COLENSA_14ComposedLayoutINSA_7SwizzleILi3ELi4ELi3EEENSA_18smem_ptr_flag_bitsILi32EEENSU_INSB_IJNSC_ILi8EEENSC_ILi32EEEEEENSB_IJS1B_SE_EEEEEEEvEENS13_INSA_18SM100_TMA_2SM_LOADES1F_vEEEENS_8epilogue10collective18CollectiveEpilogueINS1K_23Sm100TmaWarpSpecializedILi4ELi2ELi16ELb1ELb0EEEJNSB_IJNSC_ILi128EEESI_SJ_EEENSB_IJNSU_IS1P_SE_EENSU_INSC_ILi16EEESE_EEEEESL_NSB_IJNSB_IJlllEEESE_SW_EEESL_S1W_NS1K_6fusion15FusionCallbacksIS1O_NS1X_17LinearCombinationISL_fSL_fLNS_15FloatRoundStyleE2EEES1Q_S1U_JEEENSA_5SM1004TMEM4LOAD26SM100_TMEM_LOAD_32dp32b16xENSA_20SM90_TMA_LOAD_IM2COLENS15_INS16_ILi2ELi4ELi3EEES19_NSU_INSB_IJS1A_S1S_EEENSB_IJS1S_SE_EEEEEEENSA_39AutoVectorizingCopyWithAssumedAlignmentILi128EEENSA_21SM90_TMA_STORE_IM2COLES2C_S2E_S2E_EEEvvEEEEvNT_6ParamsE)
        /*0008*/ 	.word	0x00000060


	//----- nvinfo : EIATTR_FRAME_SIZE
	.align		4
.L_19:
        /*000c*/ 	.byte	0x04, 0x11
        /*000e*/ 	.short	(.L_21 - .L_20)
	.align		4
.L_20:
        /*0010*/ 	.word	index@($__internal_2_$__cuda_sm10x_tcgen05_guardrail_trap_unallocated_columns_being_dealloced)
        /*0014*/ 	.word	0x00000008


	//----- nvinfo : EIATTR_FRAME_SIZE
	.align		4
.L_21:
        /*0018*/ 	.byte	0x04, 0x11
        /*001a*/ 	.short	(.L_23 - .L_22)
	.align		4
.L_22:
        /*001c*/ 	.word	index@($__internal_1_$__cuda_sm10x_tcgen05_guardrail_trap_phase_invalid_during_alloc)
        /*0020*/ 	.word	0x00000008


	//----- nvinfo : EIATTR_FRAME_SIZE
	.align		4
.L_23:
        /*0024*/ 	.byte	0x04, 0x11
        /*0026*/ 	.short	(.L_25 - .L_24)
	.align		4
.L_24:
        /*0028*/ 	.word	index@($__internal_0_$__cuda_sm10x_tcgen05_guardrail_trap_col_being_dealloced_not_returned_by_alloc)
        /*002c*/ 	.word	0x00000008


	//----- nvinfo : EIATTR_FRAME_SIZE
	.align		4
.L_25:
        /*0030*/ 	.byte	0x04, 0x11
        /*0032*/ 	.short	(.L_27 - .L_26)
	.align		4
.L_26:
        /*0034*/ 	.word	index@(_ZN7cutlass13device_kernelINS_4conv6kernel13ConvUniversalINS1_16ConvProblemShapeILNS1_8OperatorE0ELi2EEENS1_10collective14CollectiveConvINS1_47MainloopSm100TmaUmmaWarpSpecializedImplicitGemmILS5_0ELi4ELi2ELi1ELi2EN4cute5tupleIJNSA_1CILi2EEENSC_ILi1EEESE_EEEEENSB_IJNSC_ILi256EEENSC_ILi64EEENSB_IJSI_EEEEEENS_10tfloat32_tESL_NSA_8TiledMMAINSA_8MMA_AtomIJNSA_23SM100_MMA_TF32_2x1SM_SSISL_SL_fLi256ELi64ELNSA_4UMMA5MajorE0ELSQ_0ELNSP_7ScaleInE0ELSR_0EEEEEENSA_6LayoutINSB_IJSE_SE_SE_EEENSB_IJNSC_ILi0EEESW_SW_EEEEENSB_IJNSA_10UnderscoreESZ_SZ_EEEEENS7_6detail27Sm100ImplicitGemmTileTraitsINSA_25SM100_TMA_2SM_LOAD_IM2COLENSA_14ComposedLayoutINSA_7SwizzleILi3ELi4ELi3EEENSA_18smem_ptr_flag_bitsILi32EEENSU_INSB_IJNSC_ILi8EEENSC_ILi32EEEEEENSB_IJS1B_SE_EEEEEEEvEENS13_INSA_18SM100_TMA_2SM_LOADES1F_vEEEENS_8epilogue10collective18CollectiveEpilogueINS1K_23Sm100TmaWarpSpecializedILi4ELi2ELi16ELb1ELb0EEEJNSB_IJNSC_ILi128EEESI_SJ_EEENSB_IJNSU_IS1P_SE_EENSU_INSC_ILi16EEESE_EEEEESL_NSB_IJNSB_IJlllEEESE_SW_EEESL_S1W_NS1K_6fusion15FusionCallbacksIS1O_NS1X_17LinearCombinationISL_fSL_fLNS_15FloatRoundStyleE2EEES1Q_S1U_JEEENSA_5SM1004TMEM4LOAD26SM100_TMEM_LOAD_32dp32b16xENSA_20SM90_TMA_LOAD_IM2COLENS15_INS16_ILi2ELi4ELi3EEES19_NSU_INSB_IJS1A_S1S_EEENSB_IJS1S_SE_EEEEEEENSA_39AutoVectorizingCopyWithAssumedAlignmentILi128EEENSA_21SM90_TMA_STORE_IM2COLES2C_S2E_S2E_EEEvvEEEEvNT_6ParamsE)
        /*0038*/ 	.word	0x00000008


	//----- nvinfo : EIATTR_MIN_STACK_SIZE
	.align		4
.L_27:
        /*003c*/ 	.byte	0x04, 0x12
        /*003e*/ 	.short	(.L_29 - .L_28)
	.align		4
.L_28:
        /*0040*/ 	.word	index@(_ZN7cutlass13device_kernelINS_4conv6kernel13ConvUniversalINS1_16ConvProblemShapeILNS1_8OperatorE0ELi2EEENS1_10collective14CollectiveConvINS1_47MainloopSm100TmaUmmaWarpSpecializedImplicitGemmILS5_0ELi4ELi2ELi1ELi2EN4cute5tupleIJNSA_1CILi2EEENSC_ILi1EEESE_EEEEENSB_IJNSC_ILi256EEENSC_ILi64EEENSB_IJSI_EEEEEENS_10tfloat32_tESL_NSA_8TiledMMAINSA_8MMA_AtomIJNSA_23SM100_MMA_TF32_2x1SM_SSISL_SL_fLi256ELi64ELNSA_4UMMA5MajorE0ELSQ_0ELNSP_7ScaleInE0ELSR_0EEEEEENSA_6LayoutINSB_IJSE_SE_SE_EEENSB_IJNSC_ILi0EEESW_SW_EEEEENSB_IJNSA_10UnderscoreESZ_SZ_EEEEENS7_6detail27Sm100ImplicitGemmTileTraitsINSA_25SM100_TMA_2SM_LOAD_IM2COLENSA_14ComposedLayoutINSA_7SwizzleILi3ELi4ELi3EEENSA_18smem_ptr_flag_bitsILi32EEENSU_INSB_IJNSC_ILi8EEENSC_ILi32EEEEEENSB_IJS1B_SE_EEEEEEEvEENS13_INSA_18SM100_TMA_2SM_LOADES1F_vEEEENS_8epilogue10collective18CollectiveEpilogueINS1K_23Sm100TmaWarpSpecializedILi4ELi2ELi16ELb1ELb0EEEJNSB_IJNSC_ILi128EEESI_SJ_EEENSB_IJNSU_IS1P_SE_EENSU_INSC_ILi16EEESE_EEEEESL_NSB_IJNSB_IJlllEEESE_SW_EEESL_S1W_NS1K_6fusion15FusionCallbacksIS1O_NS1X_17LinearCombinationISL_fSL_fLNS_15FloatRoundStyleE2EEES1Q_S1U_JEEENSA_5SM1004TMEM4LOAD26SM100_TMEM_LOAD_32dp32b16xENSA_20SM90_TMA_LOAD_IM2COLENS15_INS16_ILi2ELi4ELi3EEES19_NSU_INSB_IJS1A_S1S_EEENSB_IJS1S_SE_EEEEEEENSA_39AutoVectorizingCopyWithAssumedAlignmentILi128EEENSA_21SM90_TMA_STORE_IM2COLES2C_S2E_S2E_EEEvvEEEEvNT_6ParamsE)
        /*0044*/ 	.word	0x00000008
.L_29:


//--------------------- .nv.compat                --------------------------
	.section	.nv.compat,"",@"SHT_CUDA_COMPAT_INFO"
	.align	4
        /*0000*/ 	.byte	0x02, 0x09, 0x01, 0x00, 0x02, 0x02, 0x02, 0x00, 0x02, 0x05, 0x05, 0x00, 0x03, 0x07, 0x01, 0x01
        /*0010*/ 	.byte	0x02, 0x03, 0x01, 0x00, 0x02, 0x06, 0x01, 0x00, 0x04, 0x0b, 0x08, 0x00, 0x09, 0x00, 0x00, 0x00
        /*0020*/ 	.byte	0x00, 0x00, 0x00, 0x00


//--------------------- .nv.info._ZN7cutlass13device_kernelINS_4conv6kernel13ConvUniversalINS1_16ConvProblemShapeILNS1_8OperatorE0ELi2EEENS1_10collective14CollectiveConvINS1_47MainloopSm100TmaUmmaWarpSpecializedImplicitGemmILS5_0ELi4ELi2ELi1ELi2EN4cute5tupleIJNSA_1CILi2EEENSC_ILi1EEESE_EEEEENSB_IJNSC_ILi256EEENSC_ILi64EEENSB_IJSI_EEEEEENS_10tfloat32_tESL_NSA_8TiledMMAINSA_8MMA_AtomIJNSA_23SM100_MMA_TF32_2x1SM_SSISL_SL_fLi256ELi64ELNSA_4UMMA5MajorE0ELSQ_0ELNSP_7ScaleInE0ELSR_0EEEEEENSA_6LayoutINSB_IJSE_SE_SE_EEENSB_IJNSC_ILi0EEESW_SW_EEEEENSB_IJNSA_10UnderscoreESZ_SZ_EEEEENS7_6detail27Sm100ImplicitGemmTileTraitsINSA_25SM100_TMA_2SM_LOAD_IM2COLENSA_14ComposedLayoutINSA_7SwizzleILi3ELi4ELi3EEENSA_18smem_ptr_flag_bitsILi32EEENSU_INSB_IJNSC_ILi8EEENSC_ILi32EEEEEENSB_IJS1B_SE_EEEEEEEvEENS13_INSA_18SM100_TMA_2SM_LOADES1F_vEEEENS_8epilogue10collective18CollectiveEpilogueINS1K_23Sm100TmaWarpSpecializedILi4ELi2ELi16ELb1ELb0EEEJNSB_IJNSC_ILi128EEESI_SJ_EEENSB_IJNSU_IS1P_SE_EENSU_INSC_ILi16EEESE_EEEEESL_NSB_IJNSB_IJlllEEESE_SW_EEESL_S1W_NS1K_6fusion15FusionCallbacksIS1O_NS1X_17LinearCombinationISL_fSL_fLNS_15FloatRoundStyleE2EEES1Q_S1U_JEEENSA_5SM1004TMEM4LOAD26SM100_TMEM_LOAD_32dp32b16xENSA_20SM90_TMA_LOAD_IM2COLENS15_INS16_ILi2ELi4ELi3EEES19_NSU_INSB_IJS1A_S1S_EEENSB_IJS1S_SE_EEEEEEENSA_39AutoVectorizingCopyWithAssumedAlignmentILi128EEENSA_21SM90_TMA_STORE_IM2COLES2C_S2E_S2E_EEEvvEEEEvNT_6ParamsE --------------------------
	.section	.nv.info._ZN7cutlass13device_kernelINS_4conv6kernel13ConvUniversalINS1_16ConvProblemShapeILNS1_8OperatorE0ELi2EEENS1_10collective14CollectiveConvINS1_47MainloopSm100TmaUmmaWarpSpecializedImplicitGemmILS5_0ELi4ELi2ELi1ELi2EN4cute5tupleIJNSA_1CILi2EEENSC_ILi1EEESE_EEEEENSB_IJNSC_ILi256EEENSC_ILi64EEENSB_IJSI_EEEEEENS_10tfloat32_tESL_NSA_8TiledMMAINSA_8MMA_AtomIJNSA_23SM100_MMA_TF32_2x1SM_SSISL_SL_fLi256ELi64ELNSA_4UMMA5MajorE0ELSQ_0ELNSP_7ScaleInE0ELSR_0EEEEEENSA_6LayoutINSB_IJSE_SE_SE_EEENSB_IJNSC_ILi0EEESW_SW_EEEEENSB_IJNSA_10UnderscoreESZ_SZ_EEEEENS7_6detail27Sm100ImplicitGemmTileTraitsINSA_25SM100_TMA_2SM_LOAD_IM2COLENSA_14ComposedLayoutINSA_7SwizzleILi3ELi4ELi3EEENSA_18smem_ptr_flag_bitsILi32EEENSU_INSB_IJNSC_ILi8EEENSC_ILi32EEEEEENSB_IJS1B_SE_EEEEEEEvEENS13_INSA_18SM100_TMA_2SM_LOADES1F_vEEEENS_8epilogue10collective18CollectiveEpilogueINS1K_23Sm100TmaWarpSpecializedILi4ELi2ELi16ELb1ELb0EEEJNSB_IJNSC_ILi128EEESI_SJ_EEENSB_IJNSU_IS1P_SE_EENSU_INSC_ILi16EEESE_EEEEESL_NSB_IJNSB_IJlllEEESE_SW_EEESL_S1W_NS1K_6fusion15FusionCallbacksIS1O_NS1X_17LinearCombinationISL_fSL_fLNS_15FloatRoundStyleE2EEES1Q_S1U_JEEENSA_5SM1004TMEM4LOAD26SM100_TMEM_LOAD_32dp32b16xENSA_20SM90_TMA_LOAD_IM2COLENS15_INS16_ILi2ELi4ELi3EEES19_NSU_INSB_IJS1A_S1S_EEENSB_IJS1S_SE_EEEEEEENSA_39AutoVectorizingCopyWithAssumedAlignmentILi128EEENSA_21SM90_TMA_STORE_IM2COLES2C_S2E_S2E_EEEvvEEEEvNT_6ParamsE,"",@"SHT_CUDA_INFO"
	.sectionflags	@""
	.align	4


	//----- nvinfo : EIATTR_CUDA_API_VERSION
	.align		4
        /*0000*/ 	.byte	0x04, 0x37
        /*0002*/ 	.short	(.L_31 - .L_30)
.L_30:
        /*0004*/ 	.word	0x00000082


	//----- nvinfo : EIATTR_KPARAM_INFO
	.align		4
.L_31:
        /*0008*/ 	.byte	0x04, 0x17
        /*000a*/ 	.short	(.L_33 - .L_32)
.L_32:
        /*000c*/ 	.word	0x00000000
        /*0010*/ 	.short	0x0000
        /*0012*/ 	.short	0x0000
        /*0014*/ 	.byte	0x00, 0xf0, 0x01, 0x20


	//----- nvinfo : EIATTR_AT_ENTRY_FRAGMENTS
	.align		4
.L_33:
        /*0018*/ 	.byte	0x04, 0x4f
        /*001a*/ 	.short	(.L_35 - .L_34)


	//   ....[0]....
.L_34:
        /*001c*/ 	.word	0x00000007


	//----- nvinfo : EIATTR_RESERVED_SMEM_USED
	.align		4
.L_35:
        /*0020*/ 	.byte	0x01, 0x41
	.zero		2


	//----- nvinfo : EIATTR_SPARSE_MMA_MASK
	.align		4
        /*0024*/ 	.byte	0x03, 0x50
        /*0026*/ 	.short	0x0000


	//----- nvinfo : EIATTR_TCGEN05_2CTA_USED
	.align		4
        /*0028*/ 	.byte	0x01, 0x52
	.zero		2


	//----- nvinfo : EIATTR_MAXREG_COUNT
	.align		4
        /*002c*/ 	.byte	0x03, 0x1b
        /*002e*/ 	.short	0x00ff


	//----- nvinfo : EIATTR_NUM_BARRIERS
	.align		4
        /*0030*/ 	.byte	0x02, 0x4c
        /*0032*/ 	.byte	0x07
	.zero		1


	//----- nvinfo : EIATTR_EXTERNS
	.align		4
        /*0034*/ 	.byte	0x04, 0x0f
        /*0036*/ 	.short	(.L_37 - .L_36)


	//   ....[0]....
	.align		4
.L_36:
        /*0038*/ 	.word	index@(__assertfail)


	//----- nvinfo : EIATTR_MERCURY_ISA_VERSION
	.align		4
.L_37:
        /*003c*/ 	.byte	0x03, 0x5f
        /*003e*/ 	.short	0x0101


	//----- nvinfo : EIATTR_INT_WARP_WIDE_INSTR_OFFSETS
	.align		4
        /*0040*/ 	.byte	0x04, 0x31
        /*0042*/ 	.short	(.L_39 - .L_38)


	//   ....[0]....
.L_38:
        /*0044*/ 	.word	0x00000c50


	//   ....[1]....
        /*0048*/ 	.word	0x00000d00


	//   ....[2]....
        /*004c*/ 	.word	0x00008af0


	//   ....[3]....
        /*0050*/ 	.word	0x00008b10


	//   ....[4]....
        /*0054*/ 	.word	0x00008b40


	//   ....[5]....
        /*0058*/ 	.word	0x000097f0


	//   ....[6]....
        /*005c*/ 	.word	0x00009870


	//   ....[7]....
        /*0060*/ 	.word	0x00009930


	//   ....[8]....
        /*0064*/ 	.word	0x000099f0


	//   ....[9]....
        /*0068*/ 	.word	0x00009ab0


	//   ....[10]....
        /*006c*/ 	.word	0x00009b90


	//   ....[11]....
        /*0070*/ 	.word	0x00009c50


	//   ....[12]....
        /*0074*/ 	.word	0x00009d50


	//----- nvinfo : EIATTR_COOP_GROUP_MASK_REGIDS
	.align		4
.L_39:
        /*0078*/ 	.byte	0x04, 0x29
        /*007a*/ 	.short	(.L_41 - .L_40)


	//   ....[0]....
.L_40:
        /*007c*/ 	.word	0xffffffff


	//   ....[1]....
        /*0080*/ 	.word	0xffffffff


	//   ....[2]....
        /*0084*/ 	.word	0xffffffff


	//   ....[3]....
        /*0088*/ 	.word	0xffffffff


	//   ....[4]....
        /*008c*/ 	.word	0xffffffff


	//   ....[5]....
        /*0090*/ 	.word	0xffffffff


	//   ....[6]....
        /*0094*/ 	.word	0xffffffff


	//   ....[7]....
        /*0098*/ 	.word	0xffffffff


	//   ....[8]....
        /*009c*/ 	.word	0xffffffff


	//   ....[9]....
        /*00a0*/ 	.word	0xffffffff


	//   ....[10]....
        /*00a4*/ 	.word	0xffffffff


	//   ....[11]....
        /*00a8*/ 	.word	0xffffffff


	//   ....[12]....
        /*00ac*/ 	.word	0xffffffff


	//----- nvinfo : EIATTR_COOP_GROUP_INSTR_OFFSETS
	.align		4
.L_41:
        /*00b0*/ 	.byte	0x04, 0x28
        /*00b2*/ 	.short	(.L_43 - .L_42)


	//   ....[0]....
.L_42:
        /*00b4*/ 	.word	0x000000d0


	//   ....[1]....
        /*00b8*/ 	.word	0x00000540


	//   ....[2]....
        /*00bc*/ 	.word	0x000006e0


	//   ....[3]....
        /*00c0*/ 	.word	0x00000880


	//   ....[4]....
        /*00c4*/ 	.word	0x00000980


	//   ....[5]....
        /*00c8*/ 	.word	0x00000ad0


	//   ....[6]....
        /*00cc*/ 	.word	0x00000d70


	//   ....[7]....
        /*00d0*/ 	.word	0x00006ad0


	//   ....[8]....
        /*00d4*/ 	.word	0x000077d0


	//   ....[9]....
        /*00d8*/ 	.word	0x00007ca0


	//   ....[10]....
        /*00dc*/ 	.word	0x00007cd0


	//   ....[11]....
        /*00e0*/ 	.word	0x00008a10


	//   ....[12]....
        /*00e4*/ 	.word	0x00008c10


	//----- nvinfo : EIATTR_VRC_CTA_INIT_COUNT
	.align		4
.L_43:
        /*00e8*/ 	.byte	0x02, 0x4a
        /*00ea*/ 	.byte	0x80
	.zero		1


	//----- nvinfo : EIATTR_SYSCALL_OFFSETS
	.align		4
        /*00ec*/ 	.byte	0x04, 0x46
        /*00ee*/ 	.short	(.L_45 - .L_44)


	//   ....[0]....
.L_44:
        /*00f0*/ 	.word	0x0000a9a0


	//   ....[1]....
        /*00f4*/ 	.word	0x0000aa90


	//   ....[2]....
        /*00f8*/ 	.word	0x0000b3e0


	//   ....[3]....
        /*00fc*/ 	.word	0x0000bd80


	//   ....[4]....
        /*0100*/ 	.word	0x0000c6f0


	//   ....[5]....
        /*0104*/ 	.word	0x0000d050


	//----- nvinfo : EIATTR_MBARRIER_INSTR_OFFSETS
	.align		4
.L_45:
        /*0108*/ 	.byte	0x04, 0x39
        /*010a*/ 	.short	(.L_47 - .L_46)


	//   ....[0]....
.L_46:
        /*010c*/ 	.word	0x00000650
        /*0110*/ 	.word	0x000000ff
        /*0114*/ 	.word	0x00000000
        /*0118*/ 	.short	0x0100
        /*011a*/ 	.byte	0x04
	.zero		1


	//   ....[1]....
        /*011c*/ 	.word	0x00000660
        /*0120*/ 	.word	0x000000ff
        /*0124*/ 	.word	0x00000020
        /*0128*/ 	.short	0x0100
        /*012a*/ 	.byte	0x04
	.zero		1


	//   ....[2]....
        /*012c*/ 	.word	0x00000670
        /*0130*/ 	.word	0x000000ff
        /*0134*/ 	.word	0x00000008
        /*0138*/ 	.short	0x0100
        /*013a*/ 	.byte	0x04
	.zero		1


	//   ....[3]....
        /*013c*/ 	.word	0x00000680
        /*0140*/ 	.word	0x000000ff
        /*0144*/ 	.word	0x00000028
        /*0148*/ 	.short	0x0100
        /*014a*/ 	.byte	0x04
	.zero		1


	//   ....[4]....
        /*014c*/ 	.word	0x00000690
        /*0150*/ 	.word	0x000000ff
        /*0154*/ 	.word	0x00000010
        /*0158*/ 	.short	0x0100
        /*015a*/ 	.byte	0x04
	.zero		1


	//   ....[5]....
        /*015c*/ 	.word	0x000006a0
        /*0160*/ 	.word	0x000000ff
        /*0164*/ 	.word	0x00000030
        /*0168*/ 	.short	0x0100
        /*016a*/ 	.byte	0x04
	.zero		1


	//   ....[6]....
        /*016c*/ 	.word	0x000006b0
        /*0170*/ 	.word	0x000000ff
        /*0174*/ 	.word	0x00000018
        /*0178*/ 	.short	0x0100
        /*017a*/ 	.byte	0x04
	.zero		1


	//   ....[7]....
        /*017c*/ 	.word	0x000006c0
        /*0180*/ 	.word	0x000000ff
        /*0184*/ 	.word	0x00000038
        /*0188*/ 	.short	0x0100
        /*018a*/ 	.byte	0x04
	.zero		1


	//   ....[8]....
        /*018c*/ 	.word	0x000007f0
        /*0190*/ 	.word	0x000000ff
        /*0194*/ 	.word	0x00000040
        /*0198*/ 	.short	0x0100
        /*019a*/ 	.byte	0x04
	.zero		1


	//   ....[9]....
        /*019c*/ 	.word	0x00000800
        /*01a0*/ 	.word	0x000000ff
        /*01a4*/ 	.word	0x00000060
        /*01a8*/ 	.short	0x0100
        /*01aa*/ 	.byte	0x04
	.zero		1


	//   ....[10]....
        /*01ac*/ 	.word	0x00000810
        /*01b0*/ 	.word	0x000000ff
        /*01b4*/ 	.word	0x00000048
        /*01b8*/ 	.short	0x0100
        /*01ba*/ 	.byte	0x04
	.zero		1


	//   ....[11]....
        /*01bc*/ 	.word	0x00000820
        /*01c0*/ 	.word	0x000000ff
        /*01c4*/ 	.word	0x00000068
        /*01c8*/ 	.short	0x0100
        /*01ca*/ 	.byte	0x04
	.zero		1


	//   ....[12]....
        /*01cc*/ 	.word	0x00000830
        /*01d0*/ 	.word	0x000000ff
        /*01d4*/ 	.word	0x00000050
        /*01d8*/ 	.short	0x0100
        /*01da*/ 	.byte	0x04
	.zero		1


	//   ....[13]....
        /*01dc*/ 	.word	0x00000840
        /*01e0*/ 	.word	0x000000ff
        /*01e4*/ 	.word	0x00000070
        /*01e8*/ 	.short	0x0100
        /*01ea*/ 	.byte	0x04
	.zero		1


	//   ....[14]....
        /*01ec*/ 	.word	0x00000850
        /*01f0*/ 	.word	0x000000ff
        /*01f4*/ 	.word	0x00000058
        /*01f8*/ 	.short	0x0100
        /*01fa*/ 	.byte	0x04
	.zero		1


	//   ....[15]....
        /*01fc*/ 	.word	0x00000860
        /*0200*/ 	.word	0x000000ff
        /*0204*/ 	.word	0x00000078
        /*0208*/ 	.short	0x0100
        /*020a*/ 	.byte	0x04
	.zero		1


	//   ....[16]....
        /*020c*/ 	.word	0x00000950
        /*0210*/ 	.word	0x000000ff
        /*0214*/ 	.word	0x00000080
        /*0218*/ 	.short	0x0100
        /*021a*/ 	.byte	0x04
	.zero		1


	//   ....[17]....
        /*021c*/ 	.word	0x00000960
        /*0220*/ 	.word	0x000000ff
        /*0224*/ 	.word	0x00000088
        /*0228*/ 	.short	0x0100
        /*022a*/ 	.byte	0x04
	.zero		1


	//   ....[18]....
        /*022c*/ 	.word	0x00000aa0
        /*0230*/ 	.word	0x000000ff
        /*0234*/ 	.word	0x00000090
        /*0238*/ 	.short	0x0100
        /*023a*/ 	.byte	0x06
	.zero		1


	//   ....[19]....
        /*023c*/ 	.word	0x00000ab0
        /*0240*/ 	.word	0x000000ff
        /*0244*/ 	.word	0x00000098
        /*0248*/ 	.short	0x0100
        /*024a*/ 	.byte	0x06
	.zero		1


	//   ....[20]....
        /*024c*/ 	.word	0x00000bf0
        /*0250*/ 	.word	0x000000ff
        /*0254*/ 	.word	0x000000a0
        /*0258*/ 	.short	0x0100
        /*025a*/ 	.byte	0x04
	.zero		1


	//   ....[21]....
        /*025c*/ 	.word	0x00000c00
        /*0260*/ 	.word	0x000000ff
        /*0264*/ 	.word	0x000000b0
        /*0268*/ 	.short	0x0100
        /*026a*/ 	.byte	0x04
	.zero		1


	//   ....[22]....
        /*026c*/ 	.word	0x00000c10
        /*0270*/ 	.word	0x000000ff
        /*0274*/ 	.word	0x000000a8
        /*0278*/ 	.short	0x0100
        /*027a*/ 	.byte	0x04
	.zero		1


	//   ....[23]....
        /*027c*/ 	.word	0x00000c20
        /*0280*/ 	.word	0x000000ff
        /*0284*/ 	.word	0x000000b8
        /*0288*/ 	.short	0x0100
        /*028a*/ 	.byte	0x04
	.zero		1


	//   ....[24]....
        /*028c*/ 	.word	0x00000d20
        /*0290*/ 	.word	0x000000ff
        /*0294*/ 	.word	0x000000c0
        /*0298*/ 	.short	0x0100
        /*029a*/ 	.byte	0x06
	.zero		1


	//   ....[25]....
        /*029c*/ 	.word	0x000018d0
        /*02a0*/ 	.word	0x00000003
        /*02a4*/ 	.word	0x00000020
        /*02a8*/ 	.short	0x010a
        /*02aa*/ 	.byte	0xff
	.zero		1


	//   ....[26]....
        /*02ac*/ 	.word	0x00002bb0
        /*02b0*/ 	.word	0x00000007
        /*02b4*/ 	.word	0x00000020
        /*02b8*/ 	.short	0x010a
        /*02ba*/ 	.byte	0xff
	.zero		1


	//   ....[27]....
        /*02bc*/ 	.word	0x00002f90
        /*02c0*/ 	.word	0x0000004b
        /*02c4*/ 	.word	0x00000020
        /*02c8*/ 	.short	0x010a
        /*02ca*/ 	.byte	0xff
	.zero		1


	//   ....[28]....
        /*02cc*/ 	.word	0x00004220
        /*02d0*/ 	.word	0x00000005
        /*02d4*/ 	.word	0x00000088
        /*02d8*/ 	.short	0x0101
        /*02da*/ 	.byte	0xff
	.zero		1


	//   ....[29]....
        /*02dc*/ 	.word	0x00004230
        /*02e0*/ 	.word	0x00000003
        /*02e4*/ 	.word	0x00000020
        /*02e8*/ 	.short	0x010a
        /*02ea*/ 	.byte	0xff
	.zero		1


	//   ....[30]....
        /*02ec*/ 	.word	0x000054e0
        /*02f0*/ 	.word	0x0000003f
        /*02f4*/ 	.word	0x00000020
        /*02f8*/ 	.short	0x010a
        /*02fa*/ 	.byte	0xff
	.zero		1


	//   ....[31]....
        /*02fc*/ 	.word	0x00005830
        /*0300*/ 	.word	0x00000045
        /*0304*/ 	.word	0x00000020
        /*0308*/ 	.short	0x010a
        /*030a*/ 	.byte	0xff
	.zero		1


	//   ....[32]....
        /*030c*/ 	.word	0x00006ae0
        /*0310*/ 	.word	0x00000005
        /*0314*/ 	.word	0x00000090
        /*0318*/ 	.short	0x010a
        /*031a*/ 	.byte	0xff
	.zero		1


	//   ....[33]....
        /*031c*/ 	.word	0x00006c30
        /*0320*/ 	.word	0x00000002
        /*0324*/ 	.word	0x00000000
        /*0328*/ 	.short	0x0101
        /*032a*/ 	.byte	0xff
	.zero		1


	//   ....[34]....
        /*032c*/ 	.word	0x000072a0
        /*0330*/ 	.word	0x00000003
        /*0334*/ 	.word	0x00000000
        /*0338*/ 	.short	0x010a
        /*033a*/ 	.byte	0xff
	.zero		1


	//   ....[35]....
        /*033c*/ 	.word	0x00007320
        /*0340*/ 	.word	0x00000004
        /*0344*/ 	.word	0x00000000
        /*0348*/ 	.short	0x010a
        /*034a*/ 	.byte	0xff
	.zero		1


	//   ....[36]....
        /*034c*/ 	.word	0x000073b0
        /*0350*/ 	.word	0x00000002
        /*0354*/ 	.word	0x00000000
        /*0358*/ 	.short	0x010a
        /*035a*/ 	.byte	0xff
	.zero		1


	//   ....[37]....
        /*035c*/ 	.word	0x00007440
        /*0360*/ 	.word	0x00000000
        /*0364*/ 	.word	0x00000000
        /*0368*/ 	.short	0x010a
        /*036a*/ 	.byte	0xff
	.zero		1


	//   ....[38]....
        /*036c*/ 	.word	0x00007590
        /*0370*/ 	.word	0x000000ff
        /*0374*/ 	.word	0x00000098
        /*0378*/ 	.short	0x010a
        /*037a*/ 	.byte	0x04
	.zero		1


	//   ....[39]....
        /*037c*/ 	.word	0x00007630
        /*0380*/ 	.word	0x000000ff
        /*0384*/ 	.word	0x00000090
        /*0388*/ 	.short	0x010a
        /*038a*/ 	.byte	0x04
	.zero		1


	//   ....[40]....
        /*038c*/ 	.word	0x000076d0
        /*0390*/ 	.word	0x000000ff
        /*0394*/ 	.word	0x00000000
        /*0398*/ 	.short	0x0101
        /*039a*/ 	.byte	0x05
	.zero		1


	//   ....[41]....
        /*039c*/ 	.word	0x00007710
        /*03a0*/ 	.word	0x000000ff
        /*03a4*/ 	.word	0x00000098
        /*03a8*/ 	.short	0x0106
        /*03aa*/ 	.byte	0x04
	.zero		1


	//   ....[42]....
        /*03ac*/ 	.word	0x00007750
        /*03b0*/ 	.word	0x00000000
        /*03b4*/ 	.word	0x00000098
        /*03b8*/ 	.short	0x010a
        /*03ba*/ 	.byte	0xff
	.zero		1


	//   ....[43]....
        /*03bc*/ 	.word	0x000079a0
        /*03c0*/ 	.word	0x000000ff
        /*03c4*/ 	.word	0x00000008
        /*03c8*/ 	.short	0x010a
        /*03ca*/ 	.byte	0x05
	.zero		1


	//   ....[44]....
        /*03cc*/ 	.word	0x000079c0
        /*03d0*/ 	.word	0x000000ff
        /*03d4*/ 	.word	0x00000008
        /*03d8*/ 	.short	0x010a
        /*03da*/ 	.byte	0x05
	.zero		1


	//   ....[45]....
        /*03dc*/ 	.word	0x00007b50
        /*03e0*/ 	.word	0x000000ff
        /*03e4*/ 	.word	0x00000008
        /*03e8*/ 	.short	0x010a
        /*03ea*/ 	.byte	0x05
	.zero		1


	//   ....[46]....
        /*03ec*/ 	.word	0x00007b70
        /*03f0*/ 	.word	0x000000ff
        /*03f4*/ 	.word	0x00000008
        /*03f8*/ 	.short	0x010a
        /*03fa*/ 	.byte	0x05
	.zero		1


	//   ....[47]....
        /*03fc*/ 	.word	0x00007c30
        /*0400*/ 	.word	0x000000ff
        /*0404*/ 	.word	0x00000000
        /*0408*/ 	.short	0x0101
        /*040a*/ 	.byte	0x04
	.zero		1


	//   ....[48]....
        /*040c*/ 	.word	0x00008030
        /*0410*/ 	.word	0x000000ff
        /*0414*/ 	.word	0x00000090
        /*0418*/ 	.short	0x010a
        /*041a*/ 	.byte	0x16
	.zero		1


	//   ....[49]....
        /*041c*/ 	.word	0x000080d0
        /*0420*/ 	.word	0x000000ff
        /*0424*/ 	.word	0x00000000
        /*0428*/ 	.short	0x0101
        /*042a*/ 	.byte	0x2c
	.zero		1


	//   ....[50]....
        /*042c*/ 	.word	0x00008110
        /*0430*/ 	.word	0x000000ff
        /*0434*/ 	.word	0x000000b0
        /*0438*/ 	.short	0x010a
        /*043a*/ 	.byte	0x1b
	.zero		1


	//   ....[51]....
        /*043c*/ 	.word	0x000081b0
        /*0440*/ 	.word	0x000000ff
        /*0444*/ 	.word	0x00000000
        /*0448*/ 	.short	0x010a
        /*044a*/ 	.byte	0x04
	.zero		1


	//   ....[52]....
        /*044c*/ 	.word	0x00008200
        /*0450*/ 	.word	0x000000ff
        /*0454*/ 	.word	0x00000000
        /*0458*/ 	.short	0x010a
        /*045a*/ 	.byte	0x14
	.zero		1


	//   ....[53]....
        /*045c*/ 	.word	0x00008350
        /*0460*/ 	.word	0x000000ff
        /*0464*/ 	.word	0x00000000
        /*0468*/ 	.short	0x010a
        /*046a*/ 	.byte	0x05
	.zero		1


	//   ....[54]....
        /*046c*/ 	.word	0x00008800
        /*0470*/ 	.word	0x000000ff
        /*0474*/ 	.word	0x00000000
        /*0478*/ 	.short	0x010a
        /*047a*/ 	.byte	0x04
	.zero		1


	//   ....[55]....
        /*047c*/ 	.word	0x000088a0
        /*0480*/ 	.word	0x00000002
        /*0484*/ 	.word	0x00000000
        /*0488*/ 	.short	0x010a
        /*048a*/ 	.byte	0xff
	.zero		1


	//   ....[56]....
        /*048c*/ 	.word	0x000088e0
        /*0490*/ 	.word	0x00000002
        /*0494*/ 	.word	0x00000000
        /*0498*/ 	.short	0x010a
        /*049a*/ 	.byte	0xff
	.zero		1


	//   ....[57]....
        /*049c*/ 	.word	0x00008950
        /*04a0*/ 	.word	0x000000ff
        /*04a4*/ 	.word	0x00000000
        /*04a8*/ 	.short	0x0101
        /*04aa*/ 	.byte	0x04
	.zero		1


	//   ....[58]....
        /*04ac*/ 	.word	0x00008990
        /*04b0*/ 	.word	0x000000ff
        /*04b4*/ 	.word	0x000000c0
        /*04b8*/ 	.short	0x010a
        /*04ba*/ 	.byte	0x16
	.zero		1


	//   ....[59]....
        /*04bc*/ 	.word	0x00008a00
        /*04c0*/ 	.word	0x000000ff
        /*04c4*/ 	.word	0x00000000
        /*04c8*/ 	.short	0x0101
        /*04ca*/ 	.byte	0x04
	.zero		1


	//   ....[60]....
        /*04cc*/ 	.word	0x00008f40
        /*04d0*/ 	.word	0x000000ff
        /*04d4*/ 	.word	0x00000090
        /*04d8*/ 	.short	0x010a
        /*04da*/ 	.byte	0x1f
	.zero		1


	//   ....[61]....
        /*04dc*/ 	.word	0x00008fe0
        /*04e0*/ 	.word	0x000000ff
        /*04e4*/ 	.word	0x00000000
        /*04e8*/ 	.short	0x0101
        /*04ea*/ 	.byte	0x37
	.zero		1


	//   ....[62]....
        /*04ec*/ 	.word	0x00009530
        /*04f0*/ 	.word	0x000000ff
        /*04f4*/ 	.word	0x00000088
        /*04f8*/ 	.short	0x010a
        /*04fa*/ 	.byte	0x1f
	.zero		1


	//   ....[63]....
        /*04fc*/ 	.word	0x000096d0
        /*0500*/ 	.word	0x000000ff
        /*0504*/ 	.word	0x00000060
        /*0508*/ 	.short	0x010a
        /*050a*/ 	.byte	0x1f
	.zero		1


	//   ....[64]....
        /*050c*/ 	.word	0x000098f0
        /*0510*/ 	.word	0x000000ff
        /*0514*/ 	.word	0x00000040
        /*0518*/ 	.short	0x010b
        /*051a*/ 	.byte	0x1f
	.zero		1


	//   ....[65]....
        /*051c*/ 	.word	0x00009900
        /*0520*/ 	.word	0x000000ff
        /*0524*/ 	.word	0x00000000
        /*0528*/ 	.short	0x0101
        /*052a*/ 	.byte	0x3b
	.zero		1


	//   ....[66]....
        /*052c*/ 	.word	0x00009910
        /*0530*/ 	.word	0x000000ff
        /*0534*/ 	.word	0x00000068
        /*0538*/ 	.short	0x010a
        /*053a*/ 	.byte	0x1f
	.zero		1


	//   ....[67]....
        /*053c*/ 	.word	0x00009a70
        /*0540*/ 	.word	0x000000ff
        /*0544*/ 	.word	0x00000048
        /*0548*/ 	.short	0x010b
        /*054a*/ 	.byte	0x1f
	.zero		1


	//   ....[68]....
        /*054c*/ 	.word	0x00009a80
        /*0550*/ 	.word	0x000000ff
        /*0554*/ 	.word	0x00000000
        /*0558*/ 	.short	0x0101
        /*055a*/ 	.byte	0x3a
	.zero		1


	//   ....[69]....
        /*055c*/ 	.word	0x00009a90
        /*0560*/ 	.word	0x000000ff
        /*0564*/ 	.word	0x00000070
        /*0568*/ 	.short	0x010a
        /*056a*/ 	.byte	0x1f
	.zero		1


	//   ....[70]....
        /*056c*/ 	.word	0x00009c10
        /*0570*/ 	.word	0x000000ff
        /*0574*/ 	.word	0x00000050
        /*0578*/ 	.short	0x010b
        /*057a*/ 	.byte	0x1f
	.zero		1


	//   ....[71]....
        /*057c*/ 	.word	0x00009c20
        /*0580*/ 	.word	0x000000ff
        /*0584*/ 	.word	0x00000000
        /*0588*/ 	.short	0x0101
        /*058a*/ 	.byte	0x39
	.zero		1


	//   ....[72]....
        /*058c*/ 	.word	0x00009c30
        /*0590*/ 	.word	0x000000ff
        /*0594*/ 	.word	0x00000078
        /*0598*/ 	.short	0x010a
        /*059a*/ 	.byte	0x1f
	.zero		1


	//   ....[73]....
        /*059c*/ 	.word	0x00009e00
        /*05a0*/ 	.word	0x000000ff
        /*05a4*/ 	.word	0x00000058
        /*05a8*/ 	.short	0x010b
        /*05aa*/ 	.byte	0x1f
	.zero		1


	//   ....[74]....
        /*05ac*/ 	.word	0x00009e10
        /*05b0*/ 	.word	0x000000ff
        /*05b4*/ 	.word	0x00000000
        /*05b8*/ 	.short	0x0101
        /*05ba*/ 	.byte	0x38
	.zero		1


	//   ....[75]....
        /*05bc*/ 	.word	0x00009e40
        /*05c0*/ 	.word	0x000000ff
        /*05c4*/ 	.word	0x00000060
        /*05c8*/ 	.short	0x010a
        /*05ca*/ 	.byte	0x1f
	.zero		1


	//   ....[76]....
        /*05cc*/ 	.word	0x00009e60
        /*05d0*/ 	.word	0x000000ff
        /*05d4*/ 	.word	0x00000068
        /*05d8*/ 	.short	0x010a
        /*05da*/ 	.byte	0x1f
	.zero		1


	//   ....[77]....
        /*05dc*/ 	.word	0x00009e80
        /*05e0*/ 	.word	0x000000ff
        /*05e4*/ 	.word	0x00000070
        /*05e8*/ 	.short	0x010a
        /*05ea*/ 	.byte	0x1f
	.zero		1


	//   ....[78]....
        /*05ec*/ 	.word	0x00009ec0
        /*05f0*/ 	.word	0x00000000
        /*05f4*/ 	.word	0x00000078
        /*05f8*/ 	.short	0x010a
        /*05fa*/ 	.byte	0xff
	.zero		1


	//   ....[79]....
        /*05fc*/ 	.word	0x0000a240
        /*0600*/ 	.word	0x000000ff
        /*0604*/ 	.word	0x00000090
        /*0608*/ 	.short	0x010a
        /*060a*/ 	.byte	0x30
	.zero		1


	//   ....[80]....
        /*060c*/ 	.word	0x0000a310
        /*0610*/ 	.word	0x000000ff
        /*0614*/ 	.word	0x00000000
        /*0618*/ 	.short	0x0101
        /*061a*/ 	.byte	0x04
	.zero		1


	//   ....[81]....
        /*061c*/ 	.word	0x0000af80
        /*0620*/ 	.word	0x000000ff
        /*0624*/ 	.word	0x00000040
        /*0628*/ 	.short	0x010a
        /*062a*/ 	.byte	0x30
	.zero		1


	//   ....[82]....
        /*062c*/ 	.word	0x0000b010
        /*0630*/ 	.word	0x00000058
        /*0634*/ 	.word	0x000000a0
        /*0638*/ 	.short	0x010a
        /*063a*/ 	.byte	0xff
	.zero		1


	//   ....[83]....
        /*063c*/ 	.word	0x0000b1d0
        /*0640*/ 	.word	0x000000ff
        /*0644*/ 	.word	0x00000040
        /*0648*/ 	.short	0x010a
        /*064a*/ 	.byte	0x30
	.zero		1


	//   ....[84]....
        /*064c*/ 	.word	0x0000b2c0
        /*0650*/ 	.word	0x00000058
        /*0654*/ 	.word	0x000000a0
        /*0658*/ 	.short	0x010a
        /*065a*/ 	.byte	0xff
	.zero		1


	//   ....[85]....
        /*065c*/ 	.word	0x0000bab0
        /*0660*/ 	.word	0x00000000
        /*0664*/ 	.word	0x00000000
        /*0668*/ 	.short	0x0101
        /*066a*/ 	.byte	0xff
	.zero		1


	//   ....[86]....
        /*066c*/ 	.word	0x0000bac0
        /*0670*/ 	.word	0x00000003
        /*0674*/ 	.word	0x00000040
        /*0678*/ 	.short	0x010a
        /*067a*/ 	.byte	0xff
	.zero		1


	//   ....[87]....
        /*067c*/ 	.word	0x0000bba0
        /*0680*/ 	.word	0x00000003
        /*0684*/ 	.word	0x00000040
        /*0688*/ 	.short	0x010a
        /*068a*/ 	.byte	0xff
	.zero		1


	//   ....[88]....
        /*068c*/ 	.word	0x0000c420
        /*0690*/ 	.word	0x0000005d
        /*0694*/ 	.word	0x00000000
        /*0698*/ 	.short	0x0101
        /*069a*/ 	.byte	0xff
	.zero		1


	//   ....[89]....
        /*069c*/ 	.word	0x0000c440
        /*06a0*/ 	.word	0x00000028
        /*06a4*/ 	.word	0x00000040
        /*06a8*/ 	.short	0x010a
        /*06aa*/ 	.byte	0xff
	.zero		1


	//   ....[90]....
        /*06ac*/ 	.word	0x0000c510
        /*06b0*/ 	.word	0x00000028
        /*06b4*/ 	.word	0x00000040
        /*06b8*/ 	.short	0x010a
        /*06ba*/ 	.byte	0xff
	.zero		1


	//   ....[91]....
        /*06bc*/ 	.word	0x0000cd80
        /*06c0*/ 	.word	0x0000005d
        /*06c4*/ 	.word	0x00000000
        /*06c8*/ 	.short	0x0101
        /*06ca*/ 	.byte	0xff
	.zero		1


	//   ....[92]....
        /*06cc*/ 	.word	0x0000cda0
        /*06d0*/ 	.word	0x00000003
        /*06d4*/ 	.word	0x00000040
        /*06d8*/ 	.short	0x010a
        /*06da*/ 	.byte	0xff
	.zero		1


	//   ....[93]....
        /*06dc*/ 	.word	0x0000ce70
        /*06e0*/ 	.word	0x00000003
        /*06e4*/ 	.word	0x00000040
        /*06e8*/ 	.short	0x010a
        /*06ea*/ 	.byte	0xff
	.zero		1


	//   ....[94]....
        /*06ec*/ 	.word	0x0000d180
        /*06f0*/ 	.word	0x00000058
        /*06f4*/ 	.word	0x00000000
        /*06f8*/ 	.short	0x0101
        /*06fa*/ 	.byte	0xff
	.zero		1


	//   ....[95]....
        /*06fc*/ 	.word	0x0000d730
        /*0700*/ 	.word	0x00000003
        /*0704*/ 	.word	0x00000000
        /*0708*/ 	.short	0x0101
        /*070a*/ 	.byte	0xff
	.zero		1


	//   ....[96]....
        /*070c*/ 	.word	0x0000d9b0
        /*0710*/ 	.word	0x000000ff
        /*0714*/ 	.word	0x00000000
        /*0718*/ 	.short	0x0101
        /*071a*/ 	.byte	0x04
	.zero		1


	//   ....[97]....
        /*071c*/ 	.word	0x0000d9d0
        /*0720*/ 	.word	0x00000007
        /*0724*/ 	.word	0x00000020
        /*0728*/ 	.short	0x010a
        /*072a*/ 	.byte	0xff
	.zero		1


	//   ....[98]....
        /*072c*/ 	.word	0x0000da20
        /*0730*/ 	.word	0x0000003f
        /*0734*/ 	.word	0x00000020
        /*0738*/ 	.short	0x010a
        /*073a*/ 	.byte	0xff
	.zero		1


	//   ....[99]....
        /*073c*/ 	.word	0x0000da70
        /*0740*/ 	.word	0x00000005
        /*0744*/ 	.word	0x00000090
        /*0748*/ 	.short	0x010a
        /*074a*/ 	.byte	0xff
	.zero		1


	//   ....[100]....
        /*074c*/ 	.word	0x0000dac0
        /*0750*/ 	.word	0x00000003
        /*0754*/ 	.word	0x00000000
        /*0758*/ 	.short	0x010a
        /*075a*/ 	.byte	0xff
	.zero		1


	//   ....[101]....
        /*075c*/ 	.word	0x0000db10
        /*0760*/ 	.word	0x00000004
        /*0764*/ 	.word	0x00000000
        /*0768*/ 	.short	0x010a
        /*076a*/ 	.byte	0xff
	.zero		1


	//   ....[102]....
        /*076c*/ 	.word	0x0000db60
        /*0770*/ 	.word	0x00000002
        /*0774*/ 	.word	0x00000000
        /*0778*/ 	.short	0x010a
        /*077a*/ 	.byte	0xff
	.zero		1


	//   ....[103]....
        /*077c*/ 	.word	0x0000dbc0
        /*0780*/ 	.word	0x00000004
        /*0784*/ 	.word	0x00000098
        /*0788*/ 	.short	0x010a
        /*078a*/ 	.byte	0xff
	.zero		1


	//   ....[104]....
        /*078c*/ 	.word	0x0000dc20
        /*0790*/ 	.word	0x00000004
        /*0794*/ 	.word	0x00000090
        /*0798*/ 	.short	0x010a
        /*079a*/ 	.byte	0xff
	.zero		1


	//   ....[105]....
        /*079c*/ 	.word	0x0000dc80
        /*07a0*/ 	.word	0x00000000
        /*07a4*/ 	.word	0x00000008
        /*07a8*/ 	.short	0x010a
        /*07aa*/ 	.byte	0xff
	.zero		1


	//   ....[106]....
        /*07ac*/ 	.word	0x0000dd60
        /*07b0*/ 	.word	0x00000000
        /*07b4*/ 	.word	0x00000008
        /*07b8*/ 	.short	0x010a
        /*07ba*/ 	.byte	0xff
	.zero		1


	//   ....[107]....
        /*07bc*/ 	.word	0x0000ddc0
        /*07c0*/ 	.word	0x00000004
        /*07c4*/ 	.word	0x00000090
        /*07c8*/ 	.short	0x010a
        /*07ca*/ 	.byte	0xff
	.zero		1


	//   ....[108]....
        /*07cc*/ 	.word	0x0000de20
        /*07d0*/ 	.word	0x00000004
        /*07d4*/ 	.word	0x000000b0
        /*07d8*/ 	.short	0x010a
        /*07da*/ 	.byte	0xff
	.zero		1


	//   ....[109]....
        /*07dc*/ 	.word	0x0000de80
        /*07e0*/ 	.word	0x00000004
        /*07e4*/ 	.word	0x00000000
        /*07e8*/ 	.short	0x010a
        /*07ea*/ 	.byte	0xff
	.zero		1


	//   ....[110]....
        /*07ec*/ 	.word	0x0000dee0
        /*07f0*/ 	.word	0x00000002
        /*07f4*/ 	.word	0x00000000
        /*07f8*/ 	.short	0x010a
        /*07fa*/ 	.byte	0xff
	.zero		1


	//   ....[111]....
        /*07fc*/ 	.word	0x0000df40
        /*0800*/ 	.word	0x00000002
        /*0804*/ 	.word	0x000000c0
        /*0808*/ 	.short	0x010a
        /*080a*/ 	.byte	0xff
	.zero		1


	//   ....[112]....
        /*080c*/ 	.word	0x0000dfa0
        /*0810*/ 	.word	0x00000002
        /*0814*/ 	.word	0x00000090
        /*0818*/ 	.short	0x010a
        /*081a*/ 	.byte	0xff
	.zero		1


	//   ....[113]....
        /*081c*/ 	.word	0x0000e000
        /*0820*/ 	.word	0x00000002
        /*0824*/ 	.word	0x00000088
        /*0828*/ 	.short	0x010a
        /*082a*/ 	.byte	0xff
	.zero		1


	//   ....[114]....
        /*082c*/ 	.word	0x0000e060
        /*0830*/ 	.word	0x00000003
        /*0834*/ 	.word	0x00000060
        /*0838*/ 	.short	0x010a
        /*083a*/ 	.byte	0xff
	.zero		1


	//   ....[115]....
        /*083c*/ 	.word	0x0000e0c0
        /*0840*/ 	.word	0x00000003
        /*0844*/ 	.word	0x00000068
        /*0848*/ 	.short	0x010a
        /*084a*/ 	.byte	0xff
	.zero		1


	//   ....[116]....
        /*084c*/ 	.word	0x0000e120
        /*0850*/ 	.word	0x00000003
        /*0854*/ 	.word	0x00000070
        /*0858*/ 	.short	0x010a
        /*085a*/ 	.byte	0xff
	.zero		1


	//   ....[117]....
        /*085c*/ 	.word	0x0000e180
        /*0860*/ 	.word	0x00000003
        /*0864*/ 	.word	0x00000078
        /*0868*/ 	.short	0x010a
        /*086a*/ 	.byte	0xff
	.zero		1


	//   ....[118]....
        /*086c*/ 	.word	0x0000e1e0
        /*0870*/ 	.word	0x00000000
        /*0874*/ 	.word	0x00000060
        /*0878*/ 	.short	0x010a
        /*087a*/ 	.byte	0xff
	.zero		1


	//   ....[119]....
        /*087c*/ 	.word	0x0000e240
        /*0880*/ 	.word	0x00000000
        /*0884*/ 	.word	0x00000068
        /*0888*/ 	.short	0x010a
        /*088a*/ 	.byte	0xff
	.zero		1


	//   ....[120]....
        /*088c*/ 	.word	0x0000e2a0
        /*0890*/ 	.word	0x00000000
        /*0894*/ 	.word	0x00000070
        /*0898*/ 	.short	0x010a
        /*089a*/ 	.byte	0xff
	.zero		1


	//   ....[121]....
        /*089c*/ 	.word	0x0000e300
        /*08a0*/ 	.word	0x00000000
        /*08a4*/ 	.word	0x00000090
        /*08a8*/ 	.short	0x010a
        /*08aa*/ 	.byte	0xff
	.zero		1


	//   ....[122]....
        /*08ac*/ 	.word	0x0000e360
        /*08b0*/ 	.word	0x00000000
        /*08b4*/ 	.word	0x00000040
        /*08b8*/ 	.short	0x010a
        /*08ba*/ 	.byte	0xff
	.zero		1


	//   ....[123]....
        /*08bc*/ 	.word	0x0000e3b0
        /*08c0*/ 	.word	0x00000058
        /*08c4*/ 	.word	0x000000a0
        /*08c8*/ 	.short	0x010a
        /*08ca*/ 	.byte	0xff
	.zero		1


	//   ....[124]....
        /*08cc*/ 	.word	0x0000e400
        /*08d0*/ 	.word	0x00000003
        /*08d4*/ 	.word	0x00000040
        /*08d8*/ 	.short	0x010a
        /*08da*/ 	.byte	0xff
	.zero		1


	//   ....[125]....
        /*08dc*/ 	.word	0x0000e450
        /*08e0*/ 	.word	0x00000028
        /*08e4*/ 	.word	0x00000040
        /*08e8*/ 	.short	0x010a
        /*08ea*/ 	.byte	0xff
	.zero		1


	//   ....[126]....
        /*08ec*/ 	.word	0x0000e4a0
        /*08f0*/ 	.word	0x00000003
        /*08f4*/ 	.word	0x00000040
        /*08f8*/ 	.short	0x010a
        /*08fa*/ 	.byte	0xff
	.zero		1


	//----- nvinfo : EIATTR_NUM_MBARRIERS
	.align		4
.L_47:
        /*08fc*/ 	.byte	0x03, 0x38
        /*08fe*/ 	.short	0x0019


	//----- nvinfo : EIATTR_EXIT_INSTR_OFFSETS
	.align		4
        /*0900*/ 	.byte	0x04, 0x1c
        /*0902*/ 	.short	(.L_49 - .L_48)


	//   ....[0]....
.L_48:
        /*0904*/ 	.word	0x00007470


	//   ....[1]....
        /*0908*/ 	.word	0x00007720


	//   ....[2]....
        /*090c*/ 	.word	0x00007780


	//   ....[3]....
        /*0910*/ 	.word	0x00008c20


	//   ....[4]....
        /*0914*/ 	.word	0x00009ef0


	//   ....[5]....
        /*0918*/ 	.word	0x00009f30


	//   ....[6]....
        /*091c*/ 	.word	0x0000d890


	//   ....[7]....
        /*0920*/ 	.word	0x0000d910


	//   ....[8]....
        /*0924*/ 	.word	0x0000d940


	//   ....[9]....
        /*0928*/ 	.word	0x0000d9c0


	//----- nvinfo : EIATTR_MAX_THREADS
	.align		4
.L_49:
        /*092c*/ 	.byte	0x04, 0x05
        /*092e*/ 	.short	(.L_51 - .L_50)
.L_50:
        /*0930*/ 	.word	0x00000100
        /*0934*/ 	.word	0x00000001
        /*0938*/ 	.word	0x00000001


	//----- nvinfo : EIATTR_CRS_STACK_SIZE
	.align		4
.L_51:
        /*093c*/ 	.byte	0x04, 0x1e
        /*093e*/ 	.short	(.L_53 - .L_52)
.L_52:
        /*0940*/ 	.word	0x00000000


	//----- nvinfo : EIATTR_CBANK_PARAM_SIZE
	.align		4
.L_53:
        /*0944*/ 	.byte	0x03, 0x19
        /*0946*/ 	.short	0x0800


	//----- nvinfo : EIATTR_PARAM_CBANK
	.align		4
        /*0948*/ 	.byte	0x04, 0x0a
        /*094a*/ 	.short	(.L_55 - .L_54)
	.align		4
.L_54:
        /*094c*/ 	.word	index@(.nv.constant0._ZN7cutlass13device_kernelINS_4conv6kernel13ConvUniversalINS1_16ConvProblemShapeILNS1_8OperatorE0ELi2EEENS1_10collective14CollectiveConvINS1_47MainloopSm100TmaUmmaWarpSpecializedImplicitGemmILS5_0ELi4ELi2ELi1ELi2EN4cute5tupleIJNSA_1CILi2EEENSC_ILi1EEESE_EEEEENSB_IJNSC_ILi256EEENSC_ILi64EEENSB_IJSI_EEEEEENS_10tfloat32_tESL_NSA_8TiledMMAINSA_8MMA_AtomIJNSA_23SM100_MMA_TF32_2x1SM_SSISL_SL_fLi256ELi64ELNSA_4UMMA5MajorE0ELSQ_0ELNSP_7ScaleInE0ELSR_0EEEEEENSA_6LayoutINSB_IJSE_SE_SE_EEENSB_IJNSC_ILi0EEESW_SW_EEEEENSB_IJNSA_10UnderscoreESZ_SZ_EEEEENS7_6detail27Sm100ImplicitGemmTileTraitsINSA_25SM100_TMA_2SM_LOAD_IM2COLENSA_14ComposedLayoutINSA_7SwizzleILi3ELi4ELi3EEENSA_18smem_ptr_flag_bitsILi32EEENSU_INSB_IJNSC_ILi8EEENSC_ILi32EEEEEENSB_IJS1B_SE_EEEEEEEvEENS13_INSA_18SM100_TMA_2SM_LOADES1F_vEEEENS_8epilogue10collective18CollectiveEpilogueINS1K_23Sm100TmaWarpSpecializedILi4ELi2ELi16ELb1ELb0EEEJNSB_IJNSC_ILi128EEESI_SJ_EEENSB_IJNSU_IS1P_SE_EENSU_INSC_ILi16EEESE_EEEEESL_NSB_IJNSB_IJlllEEESE_SW_EEESL_S1W_NS1K_6fusion15FusionCallbacksIS1O_NS1X_17LinearCombinationISL_fSL_fLNS_15FloatRoundStyleE2EEES1Q_S1U_JEEENSA_5SM1004TMEM4LOAD26SM100_TMEM_LOAD_32dp32b16xENSA_20SM90_TMA_LOAD_IM2COLENS15_INS16_ILi2ELi4ELi3EEES19_NSU_INSB_IJS1A_S1S_EEENSB_IJS1S_SE_EEEEEEENSA_39AutoVectorizingCopyWithAssumedAlignmentILi128EEENSA_21SM90_TMA_STORE_IM2COLES2C_S2E_S2E_EEEvvEEEEvNT_6ParamsE)
        /*0950*/ 	.short	0x0380
        /*0952*/ 	.short	0x0800


	//----- nvinfo : EIATTR_SW_WAR
	.align		4
.L_55:
        /*0954*/ 	.byte	0x04, 0x36
        /*0956*/ 	.short	(.L_57 - .L_56)
.L_56:
        /*0958*/ 	.word	0x00000008
.L_57:


//--------------------- .nv.callgraph             --------------------------
	.section	.nv.callgraph,"",@"SHT_CUDA_CALLGRAPH"
	.align	4
	.sectionentsize	8
	.align		4
        /*0000*/ 	.word	0x00000000
	.align		4
        /*0004*/ 	.word	0xffffffff
	.align		4
        /*0008*/ 	.word	index@(_ZN7cutlass13device_kernelINS_4conv6kernel13ConvUniversalINS1_16ConvProblemShapeILNS1_8OperatorE0ELi2EEENS1_10collective14CollectiveConvINS1_47MainloopSm100TmaUmmaWarpSpecializedImplicitGemmILS5_0ELi4ELi2ELi1ELi2EN4cute5tupleIJNSA_1CILi2EEENSC_ILi1EEESE_EEEEENSB_IJNSC_ILi256EEENSC_ILi64EEENSB_IJSI_EEEEEENS_10tfloat32_tESL_NSA_8TiledMMAINSA_8MMA_AtomIJNSA_23SM100_MMA_TF32_2x1SM_SSISL_SL_fLi256ELi64ELNSA_4UMMA5MajorE0ELSQ_0ELNSP_7ScaleInE0ELSR_0EEEEEENSA_6LayoutINSB_IJSE_SE_SE_EEENSB_IJNSC_ILi0EEESW_SW_EEEEENSB_IJNSA_10UnderscoreESZ_SZ_EEEEENS7_6detail27Sm100ImplicitGemmTileTraitsINSA_25SM100_TMA_2SM_LOAD_IM2COLENSA_14ComposedLayoutINSA_7SwizzleILi3ELi4ELi3EEENSA_18smem_ptr_flag_bitsILi32EEENSU_INSB_IJNSC_ILi8EEENSC_ILi32EEEEEENSB_IJS1B_SE_EEEEEEEvEENS13_INSA_18SM100_TMA_2SM_LOADES1F_vEEEENS_8epilogue10collective18CollectiveEpilogueINS1K_23Sm100TmaWarpSpecializedILi4ELi2ELi16ELb1ELb0EEEJNSB_IJNSC_ILi128EEESI_SJ_EEENSB_IJNSU_IS1P_SE_EENSU_INSC_ILi16EEESE_EEEEESL_NSB_IJNSB_IJlllEEESE_SW_EEESL_S1W_NS1K_6fusion15FusionCallbacksIS1O_NS1X_17LinearCombinationISL_fSL_fLNS_15FloatRoundStyleE2EEES1Q_S1U_JEEENSA_5SM1004TMEM4LOAD26SM100_TMEM_LOAD_32dp32b16xENSA_20SM90_TMA_LOAD_IM2COLENS15_INS16_ILi2ELi4ELi3EEES19_NSU_INSB_IJS1A_S1S_EEENSB_IJS1S_SE_EEEEEEENSA_39AutoVectorizingCopyWithAssumedAlignmentILi128EEENSA_21SM90_TMA_STORE_IM2COLES2C_S2E_S2E_EEEvvEEEEvNT_6ParamsE)
	.align		4
        /*000c*/ 	.word	index@(__assertfail)
	.align		4
        /*0010*/ 	.word	0x00000000
	.align		4
        /*0014*/ 	.word	0xfffffffe
	.align		4
        /*0018*/ 	.word	0x00000000
	.align		4
        /*001c*/ 	.word	0xfffffffd
	.align		4
        /*0020*/ 	.word	0x00000000
	.align		4
        /*0024*/ 	.word	0xfffffffc


//--------------------- .nv.constant4             --------------------------
	.section	.nv.constant4,"a",@progbits
	.align	8
	.align		8
.nv.constant4:
        /*0000*/ 	.dword	__assertfail
	.align		8
        /*0008*/ 	.dword	__unnamed_1
	.align		8
        /*0010*/ 	.dword	__unnamed_2
	.align		8
        /*0018*/ 	.dword	_ZN39_INTERNAL_35ed4830_4_k_cu_bf081df5_32874cuda3std3__45__cpo5beginE
	.align		8
        /*0020*/ 	.dword	_ZN39_INTERNAL_35ed4830_4_k_cu_bf081df5_32874cuda3std3__45__cpo3endE
	.align		8
        /*0028*/ 	.dword	_ZN39_INTERNAL_35ed4830_4_k_cu_bf081df5_32874cuda3std3__45__cpo6cbeginE
	.align		8
        /*0030*/ 	.dword	_ZN39_INTERNAL_35ed4830_4_k_cu_bf081df5_32874cuda3std3__45__cpo4cendE
	.align		8
        /*0038*/ 	.dword	_ZN39_INTERNAL_35ed4830_4_k_cu_bf081df5_32874cuda3std3__441_GLOBAL__N__35ed4830_4_k_cu_bf081df5_32876ignoreE
	.align		8
        /*0040*/ 	.dword	_ZN39_INTERNAL_35ed4830_4_k_cu_bf081df5_32874cuda3std3__419piecewise_constructE
	.align		8
        /*0048*/ 	.dword	_ZN39_INTERNAL_35ed4830_4_k_cu_bf081df5_32874cuda3std3__48in_placeE
	.align		8
        /*0050*/ 	.dword	_ZN39_INTERNAL_35ed4830_4_k_cu_bf081df5_32874cuda3std6ranges3__45__cpo4swapE
	.align		8
        /*0058*/ 	.dword	_ZN39_INTERNAL_35ed4830_4_k_cu_bf081df5_32874cuda3std6ranges3__45__cpo9iter_moveE
	.align		8
        /*0060*/ 	.dword	_ZN39_INTERNAL_35ed4830_4_k_cu_bf081df5_32874cute7productE
	.align		8
        /*0068*/ 	.dword	_ZN39_INTERNAL_35ed4830_4_k_cu_bf081df5_32874cute1_E
	.align		8
        /*0070*/ 	.dword	$str$27
	.align		8
        /*0078*/ 	.dword	$str$28
	.align		8
        /*0080*/ 	.dword	$str$29
	.align		8
        /*0088*/ 	.dword	$str$30


//--------------------- .text._ZN7cutlass13device_kernelINS_4conv6kernel13ConvUniversalINS1_16ConvProblemShapeILNS1_8OperatorE0ELi2EEENS1_10collective14CollectiveConvINS1_47MainloopSm100TmaUmmaWarpSpecializedImplicitGemmILS5_0ELi4ELi2ELi1ELi2EN4cute5tupleIJNSA_1CILi2EEENSC_ILi1EEESE_EEEEENSB_IJNSC_ILi256EEENSC_ILi64EEENSB_IJSI_EEEEEENS_10tfloat32_tESL_NSA_8TiledMMAINSA_8MMA_AtomIJNSA_23SM100_MMA_TF32_2x1SM_SSISL_SL_fLi256ELi64ELNSA_4UMMA5MajorE0ELSQ_0ELNSP_7ScaleInE0ELSR_0EEEEEENSA_6LayoutINSB_IJSE_SE_SE_EEENSB_IJNSC_ILi0EEESW_SW_EEEEENSB_IJNSA_10UnderscoreESZ_SZ_EEEEENS7_6detail27Sm100ImplicitGemmTileTraitsINSA_25SM100_TMA_2SM_LOAD_IM2COLENSA_14ComposedLayoutINSA_7SwizzleILi3ELi4ELi3EEENSA_18smem_ptr_flag_bitsILi32EEENSU_INSB_IJNSC_ILi8EEENSC_ILi32EEEEEENSB_IJS1B_SE_EEEEEEEvEENS13_INSA_18SM100_TMA_2SM_LOADES1F_vEEEENS_8epilogue10collective18CollectiveEpilogueINS1K_23Sm100TmaWarpSpecializedILi4ELi2ELi16ELb1ELb0EEEJNSB_IJNSC_ILi128EEESI_SJ_EEENSB_IJNSU_IS1P_SE_EENSU_INSC_ILi16EEESE_EEEEESL_NSB_IJNSB_IJlllEEESE_SW_EEESL_S1W_NS1K_6fusion15FusionCallbacksIS1O_NS1X_17LinearCombinationISL_fSL_fLNS_15FloatRoundStyleE2EEES1Q_S1U_JEEENSA_5SM1004TMEM4LOAD26SM100_TMEM_LOAD_32dp32b16xENSA_20SM90_TMA_LOAD_IM2COLENS15_INS16_ILi2ELi4ELi3EEES19_NSU_INSB_IJS1A_S1S_EEENSB_IJS1S_SE_EEEEEEENSA_39AutoVectorizingCopyWithAssumedAlignmentILi128EEENSA_21SM90_TMA_STORE_IM2COLES2C_S2E_S2E_EEEvvEEEEvNT_6ParamsE --------------------------
	.section	.text._ZN7cutlass13device_kernelINS_4conv6kernel13ConvUniversalINS1_16ConvProblemShapeILNS1_8OperatorE0ELi2EEENS1_10collective14CollectiveConvINS1_47MainloopSm100TmaUmmaWarpSpecializedImplicitGemmILS5_0ELi4ELi2ELi1ELi2EN4cute5tupleIJNSA_1CILi2EEENSC_ILi1EEESE_EEEEENSB_IJNSC_ILi256EEENSC_ILi64EEENSB_IJSI_EEEEEENS_10tfloat32_tESL_NSA_8TiledMMAINSA_8MMA_AtomIJNSA_23SM100_MMA_TF32_2x1SM_SSISL_SL_fLi256ELi64ELNSA_4UMMA5MajorE0ELSQ_0ELNSP_7ScaleInE0ELSR_0EEEEEENSA_6LayoutINSB_IJSE_SE_SE_EEENSB_IJNSC_ILi0EEESW_SW_EEEEENSB_IJNSA_10UnderscoreESZ_SZ_EEEEENS7_6detail27Sm100ImplicitGemmTileTraitsINSA_25SM100_TMA_2SM_LOAD_IM2COLENSA_14ComposedLayoutINSA_7SwizzleILi3ELi4ELi3EEENSA_18smem_ptr_flag_bitsILi32EEENSU_INSB_IJNSC_ILi8EEENSC_ILi32EEEEEENSB_IJS1B_SE_EEEEEEEvEENS13_INSA_18SM100_TMA_2SM_LOADES1F_vEEEENS_8epilogue10collective18CollectiveEpilogueINS1K_23Sm100TmaWarpSpecializedILi4ELi2ELi16ELb1ELb0EEEJNSB_IJNSC_ILi128EEESI_SJ_EEENSB_IJNSU_IS1P_SE_EENSU_INSC_ILi16EEESE_EEEEESL_NSB_IJNSB_IJlllEEESE_SW_EEESL_S1W_NS1K_6fusion15FusionCallbacksIS1O_NS1X_17LinearCombinationISL_fSL_fLNS_15FloatRoundStyleE2EEES1Q_S1U_JEEENSA_5SM1004TMEM4LOAD26SM100_TMEM_LOAD_32dp32b16xENSA_20SM90_TMA_LOAD_IM2COLENS15_INS16_ILi2ELi4ELi3EEES19_NSU_INSB_IJS1A_S1S_EEENSB_IJS1S_SE_EEEEEEENSA_39AutoVectorizingCopyWithAssumedAlignmentILi128EEENSA_21SM90_TMA_STORE_IM2COLES2C_S2E_S2E_EEEvvEEEEvNT_6ParamsE,"ax",@progbits
	.align	128
.text._ZN7cutlass13device_kernelINS_4conv6kernel13ConvUniversalINS1_16ConvProblemShapeILNS1_8OperatorE0ELi2EEENS1_10collective14CollectiveConvINS1_47MainloopSm100TmaUmmaWarpSpecializedImplicitGemmILS5_0ELi4ELi2ELi1ELi2EN4cute5tupleIJNSA_1CILi2EEENSC_ILi1EEESE_EEEEENSB_IJNSC_ILi256EEENSC_ILi64EEENSB_IJSI_EEEEEENS_10tfloat32_tESL_NSA_8TiledMMAINSA_8MMA_AtomIJNSA_23SM100_MMA_TF32_2x1SM_SSISL_SL_fLi256ELi64ELNSA_4UMMA5MajorE0ELSQ_0ELNSP_7ScaleInE0ELSR_0EEEEEENSA_6LayoutINSB_IJSE_SE_SE_EEENSB_IJNSC_ILi0EEESW_SW_EEEEENSB_IJNSA_10UnderscoreESZ_SZ_EEEEENS7_6detail27Sm100ImplicitGemmTileTraitsINSA_25SM100_TMA_2SM_LOAD_IM2COLENSA_14ComposedLayoutINSA_7SwizzleILi3ELi4ELi3EEENSA_18smem_ptr_flag_bitsILi32EEENSU_INSB_IJNSC_ILi8EEENSC_ILi32EEEEEENSB_IJS1B_SE_EEEEEEEvEENS13_INSA_18SM100_TMA_2SM_LOADES1F_vEEEENS_8epilogue10collective18CollectiveEpilogueINS1K_23Sm100TmaWarpSpecializedILi4ELi2ELi16ELb1ELb0EEEJNSB_IJNSC_ILi128EEESI_SJ_EEENSB_IJNSU_IS1P_SE_EENSU_INSC_ILi16EEESE_EEEEESL_NSB_IJNSB_IJlllEEESE_SW_EEESL_S1W_NS1K_6fusion15FusionCallbacksIS1O_NS1X_17LinearCombinationISL_fSL_fLNS_15FloatRoundStyleE2EEES1Q_S1U_JEEENSA_5SM1004TMEM4LOAD26SM100_TMEM_LOAD_32dp32b16xENSA_20SM90_TMA_LOAD_IM2COLENS15_INS16_ILi2ELi4ELi3EEES19_NSU_INSB_IJS1A_S1S_EEENSB_IJS1S_SE_EEEEEEENSA_39AutoVectorizingCopyWithAssumedAlignmentILi128EEENSA_21SM90_TMA_STORE_IM2COLES2C_S2E_S2E_EEEvvEEEEvNT_6ParamsE:
        .type           _ZN7cutlass13device_kernelINS_4conv6kernel13ConvUniversalINS1_16ConvProblemShapeILNS1_8OperatorE0ELi2EEENS1_10collective14CollectiveConvINS1_47MainloopSm100TmaUmmaWarpSpecializedImplicitGemmILS5_0ELi4ELi2ELi1ELi2EN4cute5tupleIJNSA_1CILi2EEENSC_ILi1EEESE_EEEEENSB_IJNSC_ILi256EEENSC_ILi64EEENSB_IJSI_EEEEEENS_10tfloat32_tESL_NSA_8TiledMMAINSA_8MMA_AtomIJNSA_23SM100_MMA_TF32_2x1SM_SSISL_SL_fLi256ELi64ELNSA_4UMMA5MajorE0ELSQ_0ELNSP_7ScaleInE0ELSR_0EEEEEENSA_6LayoutINSB_IJSE_SE_SE_EEENSB_IJNSC_ILi0EEESW_SW_EEEEENSB_IJNSA_10UnderscoreESZ_SZ_EEEEENS7_6detail27Sm100ImplicitGemmTileTraitsINSA_25SM100_TMA_2SM_LOAD_IM2COLENSA_14ComposedLayoutINSA_7SwizzleILi3ELi4ELi3EEENSA_18smem_ptr_flag_bitsILi32EEENSU_INSB_IJNSC_ILi8EEENSC_ILi32EEEEEENSB_IJS1B_SE_EEEEEEEvEENS13_INSA_18SM100_TMA_2SM_LOADES1F_vEEEENS_8epilogue10collective18CollectiveEpilogueINS1K_23Sm100TmaWarpSpecializedILi4ELi2ELi16ELb1ELb0EEEJNSB_IJNSC_ILi128EEESI_SJ_EEENSB_IJNSU_IS1P_SE_EENSU_INSC_ILi16EEESE_EEEEESL_NSB_IJNSB_IJlllEEESE_SW_EEESL_S1W_NS1K_6fusion15FusionCallbacksIS1O_NS1X_17LinearCombinationISL_fSL_fLNS_15FloatRoundStyleE2EEES1Q_S1U_JEEENSA_5SM1004TMEM4LOAD26SM100_TMEM_LOAD_32dp32b16xENSA_20SM90_TMA_LOAD_IM2COLENS15_INS16_ILi2ELi4ELi3EEES19_NSU_INSB_IJS1A_S1S_EEENSB_IJS1S_SE_EEEEEEENSA_39AutoVectorizingCopyWithAssumedAlignmentILi128EEENSA_21SM90_TMA_STORE_IM2COLES2C_S2E_S2E_EEEvvEEEEvNT_6ParamsE,@function
        .size           _ZN7cutlass13device_kernelINS_4conv6kernel13ConvUniversalINS1_16ConvProblemShapeILNS1_8OperatorE0ELi2EEENS1_10collective14CollectiveConvINS1_47MainloopSm100TmaUmmaWarpSpecializedImplicitGemmILS5_0ELi4ELi2ELi1ELi2EN4cute5tupleIJNSA_1CILi2EEENSC_ILi1EEESE_EEEEENSB_IJNSC_ILi256EEENSC_ILi64EEENSB_IJSI_EEEEEENS_10tfloat32_tESL_NSA_8TiledMMAINSA_8MMA_AtomIJNSA_23SM100_MMA_TF32_2x1SM_SSISL_SL_fLi256ELi64ELNSA_4UMMA5MajorE0ELSQ_0ELNSP_7ScaleInE0ELSR_0EEEEEENSA_6LayoutINSB_IJSE_SE_SE_EEENSB_IJNSC_ILi0EEESW_SW_EEEEENSB_IJNSA_10UnderscoreESZ_SZ_EEEEENS7_6detail27Sm100ImplicitGemmTileTraitsINSA_25SM100_TMA_2SM_LOAD_IM2COLENSA_14ComposedLayoutINSA_7SwizzleILi3ELi4ELi3EEENSA_18smem_ptr_flag_bitsILi32EEENSU_INSB_IJNSC_ILi8EEENSC_ILi32EEEEEENSB_IJS1B_SE_EEEEEEEvEENS13_INSA_18SM100_TMA_2SM_LOADES1F_vEEEENS_8epilogue10collective18CollectiveEpilogueINS1K_23Sm100TmaWarpSpecializedILi4ELi2ELi16ELb1ELb0EEEJNSB_IJNSC_ILi128EEESI_SJ_EEENSB_IJNSU_IS1P_SE_EENSU_INSC_ILi16EEESE_EEEEESL_NSB_IJNSB_IJlllEEESE_SW_EEESL_S1W_NS1K_6fusion15FusionCallbacksIS1O_NS1X_17LinearCombinationISL_fSL_fLNS_15FloatRoundStyleE2EEES1Q_S1U_JEEENSA_5SM1004TMEM4LOAD26SM100_TMEM_LOAD_32dp32b16xENSA_20SM90_TMA_LOAD_IM2COLENS15_INS16_ILi2ELi4ELi3EEES19_NSU_INSB_IJS1A_S1S_EEENSB_IJS1S_SE_EEEEEEENSA_39AutoVectorizingCopyWithAssumedAlignmentILi128EEENSA_21SM90_TMA_STORE_IM2COLES2C_S2E_S2E_EEEvvEEEEvNT_6ParamsE,(.L_x_181 - _ZN7cutlass13device_kernelINS_4conv6kernel13ConvUniversalINS1_16ConvProblemShapeILNS1_8OperatorE0ELi2EEENS1_10collective14CollectiveConvINS1_47MainloopSm100TmaUmmaWarpSpecializedImplicitGemmILS5_0ELi4ELi2ELi1ELi2EN4cute5tupleIJNSA_1CILi2EEENSC_ILi1EEESE_EEEEENSB_IJNSC_ILi256EEENSC_ILi64EEENSB_IJSI_EEEEEENS_10tfloat32_tESL_NSA_8TiledMMAINSA_8MMA_AtomIJNSA_23SM100_MMA_TF32_2x1SM_SSISL_SL_fLi256ELi64ELNSA_4UMMA5MajorE0ELSQ_0ELNSP_7ScaleInE0ELSR_0EEEEEENSA_6LayoutINSB_IJSE_SE_SE_EEENSB_IJNSC_ILi0EEESW_SW_EEEEENSB_IJNSA_10UnderscoreESZ_SZ_EEEEENS7_6detail27Sm100ImplicitGemmTileTraitsINSA_25SM100_TMA_2SM_LOAD_IM2COLENSA_14ComposedLayoutINSA_7SwizzleILi3ELi4ELi3EEENSA_18smem_ptr_flag_bitsILi32EEENSU_INSB_IJNSC_ILi8EEENSC_ILi32EEEEEENSB_IJS1B_SE_EEEEEEEvEENS13_INSA_18SM100_TMA_2SM_LOADES1F_vEEEENS_8epilogue10collective18CollectiveEpilogueINS1K_23Sm100TmaWarpSpecializedILi4ELi2ELi16ELb1ELb0EEEJNSB_IJNSC_ILi128EEESI_SJ_EEENSB_IJNSU_IS1P_SE_EENSU_INSC_ILi16EEESE_EEEEESL_NSB_IJNSB_IJlllEEESE_SW_EEESL_S1W_NS1K_6fusion15FusionCallbacksIS1O_NS1X_17LinearCombinationISL_fSL_fLNS_15FloatRoundStyleE2EEES1Q_S1U_JEEENSA_5SM1004TMEM4LOAD26SM100_TMEM_LOAD_32dp32b16xENSA_20SM90_TMA_LOAD_IM2COLENS15_INS16_ILi2ELi4ELi3EEES19_NSU_INSB_IJS1A_S1S_EEENSB_IJS1S_SE_EEEEEEENSA_39AutoVectorizingCopyWithAssumedAlignmentILi128EEENSA_21SM90_TMA_STORE_IM2COLES2C_S2E_S2E_EEEvvEEEEvNT_6ParamsE)
        .other          _ZN7cutlass13device_kernelINS_4conv6kernel13ConvUniversalINS1_16ConvProblemShapeILNS1_8OperatorE0ELi2EEENS1_10collective14CollectiveConvINS1_47MainloopSm100TmaUmmaWarpSpecializedImplicitGemmILS5_0ELi4ELi2ELi1ELi2EN4cute5tupleIJNSA_1CILi2EEENSC_ILi1EEESE_EEEEENSB_IJNSC_ILi256EEENSC_ILi64EEENSB_IJSI_EEEEEENS_10tfloat32_tESL_NSA_8TiledMMAINSA_8MMA_AtomIJNSA_23SM100_MMA_TF32_2x1SM_SSISL_SL_fLi256ELi64ELNSA_4UMMA5MajorE0ELSQ_0ELNSP_7ScaleInE0ELSR_0EEEEEENSA_6LayoutINSB_IJSE_SE_SE_EEENSB_IJNSC_ILi0EEESW_SW_EEEEENSB_IJNSA_10UnderscoreESZ_SZ_EEEEENS7_6detail27Sm100ImplicitGemmTileTraitsINSA_25SM100_TMA_2SM_LOAD_IM2COLENSA_14ComposedLayoutINSA_7SwizzleILi3ELi4ELi3EEENSA_18smem_ptr_flag_bitsILi32EEENSU_INSB_IJNSC_ILi8EEENSC_ILi32EEEEEENSB_IJS1B_SE_EEEEEEEvEENS13_INSA_18SM100_TMA_2SM_LOADES1F_vEEEENS_8epilogue10collective18CollectiveEpilogueINS1K_23Sm100TmaWarpSpecializedILi4ELi2ELi16ELb1ELb0EEEJNSB_IJNSC_ILi128EEESI_SJ_EEENSB_IJNSU_IS1P_SE_EENSU_INSC_ILi16EEESE_EEEEESL_NSB_IJNSB_IJlllEEESE_SW_EEESL_S1W_NS1K_6fusion15FusionCallbacksIS1O_NS1X_17LinearCombinationISL_fSL_fLNS_15FloatRoundStyleE2EEES1Q_S1U_JEEENSA_5SM1004TMEM4LOAD26SM100_TMEM_LOAD_32dp32b16xENSA_20SM90_TMA_LOAD_IM2COLENS15_INS16_ILi2ELi4ELi3EEES19_NSU_INSB_IJS1A_S1S_EEENSB_IJS1S_SE_EEEEEEENSA_39AutoVectorizingCopyWithAssumedAlignmentILi128EEENSA_21SM90_TMA_STORE_IM2COLES2C_S2E_S2E_EEEvvEEEEvNT_6ParamsE,@"STO_CUDA_ENTRY STV_DEFAULT"
_ZN7cutlass13device_kernelINS_4conv6kernel13ConvUniversalINS1_16ConvProblemShapeILNS1_8OperatorE0ELi2EEENS1_10collective14CollectiveConvINS1_47MainloopSm100TmaUmmaWarpSpecializedImplicitGemmILS5_0ELi4ELi2ELi1ELi2EN4cute5tupleIJNSA_1CILi2EEENSC_ILi1EEESE_EEEEENSB_IJNSC_ILi256EEENSC_ILi64EEENSB_IJSI_EEEEEENS_10tfloat32_tESL_NSA_8TiledMMAINSA_8MMA_AtomIJNSA_23SM100_MMA_TF32_2x1SM_SSISL_SL_fLi256ELi64ELNSA_4UMMA5MajorE0ELSQ_0ELNSP_7ScaleInE0ELSR_0EEEEEENSA_6LayoutINSB_IJSE_SE_SE_EEENSB_IJNSC_ILi0EEESW_SW_EEEEENSB_IJNSA_10UnderscoreESZ_SZ_EEEEENS7_6detail27Sm100ImplicitGemmTileTraitsINSA_25SM100_TMA_2SM_LOAD_IM2COLENSA_14ComposedLayoutINSA_7SwizzleILi3ELi4ELi3EEENSA_18smem_ptr_flag_bitsILi32EEENSU_INSB_IJNSC_ILi8EEENSC_ILi32EEEEEENSB_IJS1B_SE_EEEEEEEvEENS13_INSA_18SM100_TMA_2SM_LOADES1F_vEEEENS_8epilogue10collective18CollectiveEpilogueINS1K_23Sm100TmaWarpSpecializedILi4ELi2ELi16ELb1ELb0EEEJNSB_IJNSC_ILi128EEESI_SJ_EEENSB_IJNSU_IS1P_SE_EENSU_INSC_ILi16EEESE_EEEEESL_NSB_IJNSB_IJlllEEESE_SW_EEESL_S1W_NS1K_6fusion15FusionCallbacksIS1O_NS1X_17LinearCombinationISL_fSL_fLNS_15FloatRoundStyleE2EEES1Q_S1U_JEEENSA_5SM1004TMEM4LOAD26SM100_TMEM_LOAD_32dp32b16xENSA_20SM90_TMA_LOAD_IM2COLENS15_INS16_ILi2ELi4ELi3EEES19_NSU_INSB_IJS1A_S1S_EEENSB_IJS1S_SE_EEEEEEENSA_39AutoVectorizingCopyWithAssumedAlignmentILi128EEENSA_21SM90_TMA_STORE_IM2COLES2C_S2E_S2E_EEEvvEEEEvNT_6ParamsE:
[----:B------:R-:W1:Y:S01]  /*0000*/  LDC R1, c[0x0][0x37c] ;  /* 0x0000df00ff017b82 */ /* 0x000e620000000800 */
[----:B------:R-:W2:Y:S01]  /*0010*/  S2R R67, SR_TID.X ;  /* 0x0000000000437919 */ /* 0x000ea20000002100 */
[----:B------:R-:W3:Y:S06]  /*0020*/  LDCU.64 UR8, c[0x0][0x890] ;  /* 0x00011200ff0877ac */ /* 0x000eec0008000a00 */
[----:B------:R-:W4:Y:S01]  /*0030*/  S2UR UR4, SR_CgaCtaId ;  /* 0x00000000000479c3 */ /* 0x000f220000008800 */
[----:B-1----:R-:W-:Y:S01]  /*0040*/  VIADD R1, R1, 0xfffffff8 ;  /* 0xfffffff801017836 */ /* 0x002fe20000000000 */
[----:B------:R-:W-:-:S02]  /*0050*/  PRMT R69, RZ, 0x7610, R69 ;  /* 0x00007610ff457816 */ /* 0x000fc40000000045 */
[----:B------:R-:W-:Y:S02]  /*0060*/  ELECT P1, URZ, PT ;  /* 0x0000000000ff782f */ /* 0x000fe40003820000 */
[----:B------:R-:W-:Y:S01]  /*0070*/  R2UR UR45, R1 ;  /* 0x00000000012d72ca */ /* 0x000fe200000e0000 */
[----:B---3--:R-:W-:-:S04]  /*0080*/  UISETP.NE.U32.AND UP0, UPT, UR8, URZ, UPT ;  /* 0x000000ff0800728c */ /* 0x008fc8000bf05070 */
[----:B------:R-:W-:Y:S02]  /*0090*/  UISETP.NE.AND.EX UP0, UPT, UR9, URZ, UPT, UP0 ;  /* 0x000000ff0900728c */ /* 0x000fe4000bf05300 */
[----:B----4-:R-:W-:Y:S02]  /*00a0*/  ULOP3.LUT UR49, UR4, 0x1, URZ, 0xc0, !UPT ;  /* 0x0000000104317892 */ /* 0x010fe4000f8ec0ff */
[----:B------:R-:W-:Y:S01]  /*00b0*/  ULOP3.LUT UR48, UR4, 0x1, URZ, 0x3c, !UPT ;  /* 0x0000000104307892 */ /* 0x000fe2000f8e3cff */
[----:B--2---:R-:W-:-:S05]  /*00c0*/  SHF.R.U32.HI R70, RZ, 0x5, R67 ;  /* 0x00000005ff467819 */ /* 0x004fca0000011643 */
[----:B------:R-:W1:Y:S02]  /*00d0*/  SHFL.IDX PT, R0, R70, RZ, 0x1f ;  /* 0x00001fff46007589 */ /* 0x000e6400000e0000 */
[----:B-1----:R-:W-:Y:S01]  /*00e0*/  R2UR UR18, R0 ;  /* 0x00000000001272ca */ /* 0x002fe200000e0000 */
[----:B------:R-:W-:-:S14]  /*00f0*/  BRA.U UP0, `(.L_x_0) ;  /* 0x0000000100307547 */ /* 0x000fdc000b800000 */
[----:B------:R-:W1:Y:S02]  /*0100*/  LDCU.64 UR4, c[0x0][0x888] ;  /* 0x00011100ff0477ac */ /* 0x000e640008000a00 */
[----:B-1----:R-:W-:-:S04]  /*0110*/  UISETP.NE.U32.AND UP0, UPT, UR4, URZ, UPT ;  /* 0x000000ff0400728c */ /* 0x002fc8000bf05070 */
[----:B------:R-:W-:-:S09]  /*0120*/  UISETP.NE.AND.EX UP0, UPT, UR5, URZ, UPT, UP0 ;  /* 0x000000ff0500728c */ /* 0x000fd2000bf05300 */
[----:B------:R-:W-:Y:S05]  /*0130*/  BRA.U !UP0, `(.L_x_1) ;  /* 0x0000000108147547 */ /* 0x000fea000b800000 */
[----:B------:R-:W1:Y:S01]  /*0140*/  LDC.64 R2, c[0x0][0x888] ;  /* 0x00022200ff027b82 */ /* 0x000e620000000a00 */
[----:B------:R-:W1:Y:S02]  /*0150*/  LDCU.64 UR4, c[0x0][0x358] ;  /* 0x00006b00ff0477ac */ /* 0x000e640008000a00 */
[----:B-1----:R1:W5:Y:S01]  /*0160*/  LDG.E R27, desc[UR4][R2.64] ;  /* 0x00000004021b7981 */ /* 0x002362000c1e1900 */
[----:B------:R-:W-:Y:S01]  /*0170*/  HFMA2 R69, -RZ, RZ, 0, 5.9604644775390625e-08 ;  /* 0x00000001ff457431 */ /* 0x000fe200000001ff */
[----:B------:R-:W-:Y:S05]  /*0180*/  BRA `(.L_x_0) ;  /* 0x00000000000c7947 */ /* 0x000fea0003800000 */
.L_x_1:
[----:B------:R-:W1:Y:S01]  /*0190*/  LDCU UR4, c[0x0][0x880] ;  /* 0x00011000ff0477ac */ /* 0x000e620008000800 */
[----:B------:R-:W-:Y:S01]  /*01a0*/  HFMA2 R69, -RZ, RZ, 0, 5.9604644775390625e-08 ;  /* 0x00000001ff457431 */ /* 0x000fe200000001ff */
[----:B-1----:R-:W-:-:S07]  /*01b0*/  MOV R27, UR4 ;  /* 0x00000004001b7c02 */ /* 0x002fce0008000f00 */
.L_x_0:
[----:B------:R-:W2:Y:S02]  /*01c0*/  LDCU.64 UR4, c[0x0][0x8b0] ;  /* 0x00011600ff0477ac */ /* 0x000ea40008000a00 */
[----:B--2---:R-:W-:-:S04]  /*01d0*/  UISETP.NE.U32.AND UP0, UPT, UR4, URZ, UPT ;  /* 0x000000ff0400728c */ /* 0x004fc8000bf05070 */
[----:B------:R-:W-:-:S09]  /*01e0*/  UISETP.NE.AND.EX UP0, UPT, UR5, URZ, UPT, UP0 ;  /* 0x000000ff0500728c */ /* 0x000fd2000bf05300 */
[----:B------:R-:W-:Y:S05]  /*01f0*/  BRA.U UP0, `(.L_x_2) ;  /* 0x0000000100287547 */ /* 0x000fea000b800000 */
[----:B------:R-:W2:Y:S02]  /*0200*/  LDCU.64 UR4, c[0x0][0x8a8] ;  /* 0x00011500ff0477ac */ /* 0x000ea40008000a00 */
[----:B--2---:R-:W-:-:S04]  /*0210*/  UISETP.NE.U32.AND UP0, UPT, UR4, URZ, UPT ;  /* 0x000000ff0400728c */ /* 0x004fc8000bf05070 */
[----:B------:R-:W-:-:S09]  /*0220*/  UISETP.NE.AND.EX UP0, UPT, UR5, URZ, UPT, UP0 ;  /* 0x000000ff0500728c */ /* 0x000fd2000bf05300 */
[----:B------:R-:W-:Y:S05]  /*0230*/  BRA.U !UP0, `(.L_x_3) ;  /* 0x0000000108107547 */ /* 0x000fea000b800000 */
[----:B------:R-:W2:Y:S01]  /*0240*/  LDC.64 R24, c[0x0][0x8a8] ;  /* 0x00022a00ff187b82 */ /* 0x000ea20000000a00 */
[----:B------:R-:W2:Y:S02]  /*0250*/  LDCU.64 UR4, c[0x0][0x358] ;  /* 0x00006b00ff0477ac */ /* 0x000ea40008000a00 */
[----:B--2---:R2:W5:Y:S01]  /*0260*/  LDG.E R24, desc[UR4][R24.64] ;  /* 0x0000000418187981 */ /* 0x004562000c1e1900 */
[----:B------:R-:W-:Y:S05]  /*0270*/  BRA `(.L_x_2) ;  /* 0x0000000000087947 */ /* 0x000fea0003800000 */
.L_x_3:
[----:B------:R-:W2:Y:S02]  /*0280*/  LDCU UR4, c[0x0][0x8a0] ;  /* 0x00011400ff0477ac */ /* 0x000ea40008000800 */
[----:B--2---:R-:W-:Y:S02]  /*0290*/  MOV R24, UR4 ;  /* 0x0000000400187c02 */ /* 0x004fe40008000f00 */
.L_x_2:
[----:B------:R-:W-:Y:S01]  /*02a0*/  IMAD.U32 R0, RZ, RZ, UR18 ;  /* 0x00000012ff007e24 */ /* 0x000fe2000f8e00ff */
[----:B------:R-:W-:Y:S04]  /*02b0*/  BSSY.RECONVERGENT B0, `(.L_x_4) ;  /* 0x000000c000007945 */ /* 0x000fe80003800200 */
[C---:B------:R-:W-:Y:S02]  /*02c0*/  ISETP.NE.OR P2, PT, R0.reuse, 0x1, !P1 ;  /* 0x000000010000780c */ /* 0x040fe40004f45670 */
[----:B------:R-:W-:-:S11]  /*02d0*/  ISETP.NE.OR P0, PT, R0, 0x3, !P1 ;  /* 0x000000030000780c */ /* 0x000fd60004f05670 */
[----:B------:R-:W-:Y:S05]  /*02e0*/  @P2 BRA `(.L_x_5) ;  /* 0x0000000000202947 */ /* 0x000fea0003800000 */
[----:B------:R-:W3:Y:S02]  /*02f0*/  LDCU.64 UR4, c[0x0][0x348] ;  /* 0x00006900ff0477ac */ /* 0x000ee40008000a00 */
[----:B---3--:R-:W-:Y:S02]  /*0300*/  UIADD3 UR6, UP1, UPT, UR4, 0x80, URZ ;  /* 0x0000008004067890 */ /* 0x008fe4000ff3e0ff */
[----:B------:R-:W-:Y:S02]  /*0310*/  UIADD3 UR4, UP0, UPT, UR4, 0x180, URZ ;  /* 0x0000018004047890 */ /* 0x000fe4000ff1e0ff */
[----:B------:R-:W-:Y:S02]  /*0320*/  UIADD3.X UR7, UPT, UPT, URZ, UR5, URZ, UP1, !UPT ;  /* 0x00000005ff077290 */ /* 0x000fe40008ffe4ff */
[----:B------:R-:W-:-:S07]  /*0330*/  UIADD3.X UR5, UPT, UPT, URZ, UR5, URZ, UP0, !UPT ;  /* 0x00000005ff057290 */ /* 0x000fce00087fe4ff */
[----:B------:R3:W-:Y:S02]  /*0340*/  UTMACCTL.PF [UR6] ;  /* 0x00000000060079b9 */ /* 0x0007e40008040000 */
[----:B------:R3:W-:Y:S02]  /*0350*/  UTMACCTL.PF [UR4] ;  /* 0x00000000040079b9 */ /* 0x0007e40008040000 */
[----:B---3--:R-:W-:Y:S01]  /*0360*/  NOP ;  /* 0x0000000000007918 */ /* 0x008fe20000000000 */
.L_x_5:
[----:B------:R-:W-:Y:S05]  /*0370*/  BSYNC.RECONVERGENT B0 ;  /* 0x0000000000007941 */ /* 0x000fea0003800200 */
.L_x_4:
[----:B------:R-:W-:Y:S04]  /*0380*/  BSSY.RECONVERGENT B0, `(.L_x_6) ;  /* 0x000000a000007945 */ /* 0x000fe80003800200 */
        /* <DEDUP_REMOVED lines=9> */
.L_x_7:
[----:B------:R-:W-:Y:S05]  /*0420*/  BSYNC.RECONVERGENT B0 ;  /* 0x0000000000007941 */ /* 0x000fea0003800200 */
.L_x_6:
[----:B------:R-:W3:Y:S01]  /*0430*/  LDCU.64 UR4, c[0x0][0x888] ;  /* 0x00011100ff0477ac */ /* 0x000ee20008000a00 */
[----:B------:R-:W-:Y:S02]  /*0440*/  UISETP.EQ.U32.AND UP2, UPT, UR8, URZ, UPT ;  /* 0x000000ff0800728c */ /* 0x000fe4000bf42070 */
[----:B------:R-:W-:Y:S02]  /*0450*/  UPLOP3.LUT UP3, UPT, UPT, UPT, UPT, 0x80, 0x8 ;  /* 0x000000000008789c */ /* 0x000fe40003f6f070 */
[----:B---3--:R-:W-:-:S04]  /*0460*/  UISETP.NE.U32.AND UP0, UPT, UR4, URZ, UPT ;  /* 0x000000ff0400728c */ /* 0x008fc8000bf05070 */
[----:B------:R-:W-:-:S04]  /*0470*/  UISETP.NE.AND.EX UP1, UPT, UR5, URZ, UPT, UP0 ;  /* 0x000000ff0500728c */ /* 0x000fc8000bf25300 */
[----:B------:R-:W-:-:S04]  /*0480*/  UISETP.EQ.OR.EX UP4, UPT, UR9, URZ, !UP1, UP2 ;  /* 0x000000ff0900728c */ /* 0x000fc8000cf82720 */
[----:B------:R-:W-:-:S06]  /*0490*/  UP2UR UR4, UPR, URZ, 0x10 ;  /* 0x00000010ff047883 */ /* 0x000fcc0008000000 */
[----:B------:R-:W-:Y:S01]  /*04a0*/  MOV R79, UR4 ;  /* 0x00000004004f7c02 */ /* 0x000fe20008000f00 */
[----:B------:R-:W-:Y:S06]  /*04b0*/  BRA.U !UP4, `(.L_x_8) ;  /* 0x000000010c207547 */ /* 0x000fec000b800000 */
[----:B------:R-:W-:Y:S01]  /*04c0*/  UISETP.NE.U32.AND UP2, UPT, UR8, URZ, UPT ;  /* 0x000000ff0800728c */ /* 0x000fe2000bf45070 */
[----:B-----5:R-:W-:Y:S01]  /*04d0*/  FSETP.NEU.AND P0, PT, R27, RZ, PT ;  /* 0x000000ff1b00720b */ /* 0x020fe20003f0d000 */
[----:B------:R-:W-:Y:S02]  /*04e0*/  USEL UR4, URZ, 0xffffffff, UP1 ;  /* 0xffffffffff047887 */ /* 0x000fe40008800000 */
[----:B------:R-:W-:-:S10]  /*04f0*/  UISETP.NE.AND.EX UP2, UPT, UR9, URZ, UPT, UP2 ;  /* 0x000000ff0900728c */ /* 0x000fd4000bf45320 */
[----:B------:R-:W-:Y:S01]  /*0500*/  VOTEU.ANY UP0, P0 ;  /* 0x0000000000ff7886 */ /* 0x000fe20000000100 */
[----:B------:R-:W-:-:S04]  /*0510*/  @!UP2 USEL UR4, URZ, 0xffffffff, UP0 ;  /* 0xffffffffff04a887 */ /* 0x000fc80008000000 */
[----:B------:R-:W-:-:S04]  /*0520*/  ULOP3.LUT UR4, UR4, 0x1, URZ, 0xc0, !UPT ;  /* 0x0000000104047892 */ /* 0x000fc8000f8ec0ff */
[----:B------:R-:W-:-:S11]  /*0530*/  UISETP.NE.U32.AND UP3, UPT, UR4, 0x1, UPT ;  /* 0x000000010400788c */ /* 0x000fd6000bf65070 */
.L_x_8:
[----:B------:R-:W3:Y:S01]  /*0540*/  SHFL.IDX PT, R0, R70, RZ, 0x1f ;  /* 0x00001fff46007589 */ /* 0x000ee200000e0000 */
[----:B------:R-:W-:Y:S02]  /*0550*/  UISETP.NE.AND UP5, UPT, UR18, 0x2, UPT ;  /* 0x000000021200788c */ /* 0x000fe4000bfa5270 */
[----:B------:R-:W-:Y:S02]  /*0560*/  UISETP.NE.AND UP0, UPT, UR18, 0x2, UPT ;  /* 0x000000021200788c */ /* 0x000fe4000bf05270 */
[----:B------:R-:W-:Y:S02]  /*0570*/  UISETP.NE.OR UP2, UPT, UR49, URZ, UP5 ;  /* 0x000000ff3100728c */ /* 0x000fe4000af45670 */
[----:B------:R-:W-:-:S04]  /*0580*/  USEL UR62, URZ, 0x1, UP0 ;  /* 0x00000001ff3e7887 */ /* 0x000fc80008000000 */
[----:B------:R-:W-:Y:S02]  /*0590*/  PLOP3.LUT P5, PT, P1, PT, UP2, 0xae, 0xea ;  /* 0x0000000000ea781c */ /* 0x000fe40000faf52e */
[----:B---3--:R-:W-:-:S13]  /*05a0*/  ISETP.NE.AND P0, PT, R0, RZ, PT ;  /* 0x000000ff0000720c */ /* 0x008fda0003f05270 */
[----:B------:R-:W-:Y:S05]  /*05b0*/  @P0 BRA `(.L_x_9) ;  /* 0x0000000000480947 */ /* 0x000fea0003800000 */
[----:B------:R-:W3:Y:S01]  /*05c0*/  S2UR UR5, SR_CgaCtaId ;  /* 0x00000000000579c3 */ /* 0x000ee20000008800 */
[----:B------:R-:W-:Y:S01]  /*05d0*/  UMOV UR4, 0x400 ;  /* 0x0000040000047882 */ /* 0x000fe20000000000 */
[----:B------:R-:W-:Y:S01]  /*05e0*/  UMOV UR6, 0x1 ;  /* 0x0000000100067882 */ /* 0x000fe20000000000 */
[----:B------:R-:W-:Y:S01]  /*05f0*/  ELECT P0, URZ, PT ;  /* 0x0000000000ff782f */ /* 0x000fe20003800000 */
[----:B------:R-:W-:-:S04]  /*0600*/  UIADD3 UR6, UPT, UPT, -UR6, 0x100000, URZ ;  /* 0x0010000006067890 */ /* 0x000fc8000fffe1ff */
[----:B------:R-:W-:Y:S02]  /*0610*/  USHF.L.U32 UR7, UR6, 0xb, URZ ;  /* 0x0000000b06077899 */ /* 0x000fe400080006ff */
[----:B------:R-:W-:Y:S02]  /*0620*/  USHF.L.U32 UR6, UR6, 0x1, URZ ;  /* 0x0000000106067899 */ /* 0x000fe400080006ff */
[----:B---3--:R-:W-:Y:S01]  /*0630*/  ULEA UR4, UR5, UR4, 0x18 ;  /* 0x0000000405047291 */ /* 0x008fe2000f8ec0ff */
[----:B------:R-:W3:Y:S11]  /*0640*/  FENCE.VIEW.ASYNC.S ;  /* 0x00000000000073c6 */ /* 0x000ef60000000000 */
[----:B---3--:R3:W4:Y:S01]  /*0650*/  SYNCS.EXCH.64 URZ, [UR4], UR6 ;  /* 0x0000000604ff75b2 */ /* 0x0087220008000100 */
[----:B------:R3:W1:Y:S01]  /*0660*/  SYNCS.EXCH.64 URZ, [UR4+0x20], UR6 ;  /* 0x0000200604ff75b2 */ /* 0x0006620008000100 */
[----:B------:R3:W1:Y:S01]  /*0670*/  SYNCS.EXCH.64 URZ, [UR4+0x8], UR6 ;  /* 0x0000080604ff75b2 */ /* 0x0006620008000100 */
[----:B------:R3:W1:Y:S01]  /*0680*/  SYNCS.EXCH.64 URZ, [UR4+0x28], UR6 ;  /* 0x0000280604ff75b2 */ /* 0x0006620008000100 */
[----:B------:R3:W1:Y:S01]  /*0690*/  SYNCS.EXCH.64 URZ, [UR4+0x10], UR6 ;  /* 0x0000100604ff75b2 */ /* 0x0006620008000100 */
[----:B------:R3:W1:Y:S01]  /*06a0*/  SYNCS.EXCH.64 URZ, [UR4+0x30], UR6 ;  /* 0x0000300604ff75b2 */ /* 0x0006620008000100 */
[----:B------:R3:W1:Y:S01]  /*06b0*/  SYNCS.EXCH.64 URZ, [UR4+0x18], UR6 ;  /* 0x0000180604ff75b2 */ /* 0x0006620008000100 */
[----:B------:R3:W1:Y:S01]  /*06c0*/  SYNCS.EXCH.64 URZ, [UR4+0x38], UR6 ;  /* 0x0000380604ff75b2 */ /* 0x0006620008000100 */
[----:B------:R-:W-:Y:S01]  /*06d0*/  NOP ;  /* 0x0000000000007918 */ /* 0x000fe20000000000 */
.L_x_9:
[----:B------:R-:W2:Y:S01]  /*06e0*/  SHFL.IDX PT, R0, R70, RZ, 0x1f ;  /* 0x00001fff46007589 */ /* 0x000ea200000e0000 */
[----:B------:R-:W-:Y:S01]  /*06f0*/  NOP ;  /* 0x0000000000007918 */ /* 0x000fe20000000000 */
[----:B--2---:R-:W-:-:S13]  /*0700*/  ISETP.NE.AND P0, PT, R0, 0x1, PT ;  /* 0x000000010000780c */ /* 0x004fda0003f05270 */
[----:B------:R-:W-:Y:S05]  /*0710*/  @P0 BRA `(.L_x_10) ;  /* 0x0000000000580947 */ /* 0x000fea0003800000 */
[----:B------:R-:W2:Y:S01]  /*0720*/  S2UR UR5, SR_CgaCtaId ;  /* 0x00000000000579c3 */ /* 0x000ea20000008800 */
[----:B---3--:R-:W-:Y:S01]  /*0730*/  UMOV UR4, 0x400 ;  /* 0x0000040000047882 */ /* 0x008fe20000000000 */
[----:B------:R-:W-:Y:S01]  /*0740*/  UMOV UR8, 0x20 ;  /* 0x0000002000087882 */ /* 0x000fe20000000000 */
[----:B------:R-:W-:Y:S01]  /*0750*/  UMOV UR6, 0x80 ;  /* 0x0000008000067882 */ /* 0x000fe20000000000 */
[----:B------:R-:W-:-:S04]  /*0760*/  UIADD3 UR8, UPT, UPT, -UR8, 0x100000, URZ ;  /* 0x0010000008087890 */ /* 0x000fc8000fffe1ff */
[----:B------:R-:W-:Y:S02]  /*0770*/  USHF.L.U32 UR9, UR8, 0xb, URZ ;  /* 0x0000000b08097899 */ /* 0x000fe400080006ff */
[----:B------:R-:W-:Y:S02]  /*0780*/  USHF.L.U32 UR8, UR8, 0x1, URZ ;  /* 0x0000000108087899 */ /* 0x000fe400080006ff */
[----:B------:R-:W-:-:S04]  /*0790*/  UIADD3 UR6, UPT, UPT, -UR6, 0x100000, URZ ;  /* 0x0010000006067890 */ /* 0x000fc8000fffe1ff */
[----:B------:R-:W-:Y:S02]  /*07a0*/  USHF.L.U32 UR7, UR6, 0xb, URZ ;  /* 0x0000000b06077899 */ /* 0x000fe400080006ff */
[----:B------:R-:W-:Y:S01]  /*07b0*/  USHF.L.U32 UR6, UR6, 0x1, URZ ;  /* 0x0000000106067899 */ /* 0x000fe200080006ff */
[----:B------:R-:W-:Y:S01]  /*07c0*/  ELECT P0, URZ, PT ;  /* 0x0000000000ff782f */ /* 0x000fe20003800000 */
[----:B--2---:R-:W-:Y:S01]  /*07d0*/  ULEA UR4, UR5, UR4, 0x18 ;  /* 0x0000000405047291 */ /* 0x004fe2000f8ec0ff */
[----:B------:R-:W2:Y:S11]  /*07e0*/  FENCE.VIEW.ASYNC.S ;  /* 0x00000000000073c6 */ /* 0x000eb60000000000 */
[----:B--2---:R2:W3:Y:S01]  /*07f0*/  SYNCS.EXCH.64 URZ, [UR4+0x40], UR8 ;  /* 0x0000400804ff75b2 */ /* 0x0044e20008000100 */
        /* <DEDUP_REMOVED lines=8> */
.L_x_10:
[----:B------:R-:W4:Y:S01]  /*0880*/  SHFL.IDX PT, R0, R70, RZ, 0x1f ;  /* 0x00001fff46007589 */ /* 0x000f2200000e0000 */
[----:B------:R-:W-:Y:S01]  /*0890*/  NOP ;  /* 0x0000000000007918 */ /* 0x000fe20000000000 */
[----:B----4-:R-:W-:-:S13]  /*08a0*/  ISETP.NE.AND P0, PT, R0, 0x3, PT ;  /* 0x000000030000780c */ /* 0x010fda0003f05270 */
[----:B------:R-:W-:Y:S05]  /*08b0*/  @P0 BRA `(.L_x_11) ;  /* 0x0000000000300947 */ /* 0x000fea0003800000 */
[----:B------:R-:W4:Y:S01]  /*08c0*/  S2UR UR5, SR_CgaCtaId ;  /* 0x00000000000579c3 */ /* 0x000f220000008800 */
[----:B--23--:R-:W-:Y:S01]  /*08d0*/  UMOV UR4, 0x400 ;  /* 0x0000040000047882 */ /* 0x00cfe20000000000 */
[----:B------:R-:W-:Y:S01]  /*08e0*/  UMOV UR6, 0x20 ;  /* 0x0000002000067882 */ /* 0x000fe20000000000 */
[----:B------:R-:W-:Y:S01]  /*08f0*/  ELECT P0, URZ, PT ;  /* 0x0000000000ff782f */ /* 0x000fe20003800000 */
[----:B------:R-:W-:-:S04]  /*0900*/  UIADD3 UR6, UPT, UPT, -UR6, 0x100000, URZ ;  /* 0x0010000006067890 */ /* 0x000fc8000fffe1ff */
[----:B------:R-:W-:Y:S02]  /*0910*/  USHF.L.U32 UR7, UR6, 0xb, URZ ;  /* 0x0000000b06077899 */ /* 0x000fe400080006ff */
[----:B------:R-:W-:Y:S02]  /*0920*/  USHF.L.U32 UR6, UR6, 0x1, URZ ;  /* 0x0000000106067899 */ /* 0x000fe400080006ff */
[----:B----4-:R-:W-:Y:S01]  /*0930*/  ULEA UR4, UR5, UR4, 0x18 ;  /* 0x0000000405047291 */ /* 0x010fe2000f8ec0ff */
[----:B------:R-:W2:Y:S11]  /*0940*/  FENCE.VIEW.ASYNC.S ;  /* 0x00000000000073c6 */ /* 0x000eb60000000000 */
[----:B--2---:R4:W2:Y:S01]  /*0950*/  SYNCS.EXCH.64 URZ, [UR4+0x80], UR6 ;  /* 0x0000800604ff75b2 */ /* 0x0048a20008000100 */
[----:B------:R4:W3:Y:S02]  /*0960*/  SYNCS.EXCH.64 URZ, [UR4+0x88], UR6 ;  /* 0x0000880604ff75b2 */ /* 0x0008e40008000100 */
[----:B----4-:R-:W-:Y:S01]  /*0970*/  NOP ;  /* 0x0000000000007918 */ /* 0x010fe20000000000 */
.L_x_11:
[----:B------:R-:W4:Y:S01]  /*0980*/  SHFL.IDX PT, R0, R70, RZ, 0x1f ;  /* 0x00001fff46007589 */ /* 0x000f2200000e0000 */
[----:B------:R-:W-:Y:S01]  /*0990*/  NOP ;  /* 0x0000000000007918 */ /* 0x000fe20000000000 */
[----:B----4-:R-:W-:-:S13]  /*09a0*/  ISETP.NE.AND P0, PT, R0, 0x4, PT ;  /* 0x000000040000780c */ /* 0x010fda0003f05270 */
[----:B------:R-:W-:Y:S05]  /*09b0*/  @P0 BRA `(.L_x_12) ;  /* 0x0000000000440947 */ /* 0x000fea0003800000 */
[----:B------:R-:W4:Y:S01]  /*09c0*/  S2UR UR5, SR_CgaCtaId ;  /* 0x00000000000579c3 */ /* 0x000f220000008800 */
[----:B--23--:R-:W-:Y:S01]  /*09d0*/  UMOV UR4, 0x1e0 ;  /* 0x000001e000047882 */ /* 0x00cfe20000000000 */
[----:B------:R-:W-:Y:S01]  /*09e0*/  UMOV UR6, 0x400 ;  /* 0x0000040000067882 */ /* 0x000fe20000000000 */
[----:B------:R-:W-:Y:S01]  /*09f0*/  USEL UR4, UR4, 0x1a0, UP3 ;  /* 0x000001a004047887 */ /* 0x000fe20009800000 */
[----:B------:R-:W-:Y:S01]  /*0a00*/  UMOV UR8, 0x1 ;  /* 0x0000000100087882 */ /* 0x000fe20000000000 */
[----:B------:R-:W-:Y:S01]  /*0a10*/  ELECT P0, URZ, PT ;  /* 0x0000000000ff782f */ /* 0x000fe20003800000 */
[----:B------:R-:W-:-:S04]  /*0a20*/  UIADD3 UR8, UPT, UPT, -UR8, 0x100000, URZ ;  /* 0x0010000008087890 */ /* 0x000fc8000fffe1ff */
[----:B------:R-:W-:Y:S02]  /*0a30*/  USHF.L.U32 UR9, UR8, 0xb, URZ ;  /* 0x0000000b08097899 */ /* 0x000fe400080006ff */
[----:B------:R-:W-:Y:S02]  /*0a40*/  USHF.L.U32 UR8, UR8, 0x1, URZ ;  /* 0x0000000108087899 */ /* 0x000fe400080006ff */
[----:B----4-:R-:W-:Y:S02]  /*0a50*/  ULEA UR6, UR5, UR6, 0x18 ;  /* 0x0000000605067291 */ /* 0x010fe4000f8ec0ff */
[----:B------:R-:W-:-:S04]  /*0a60*/  UIADD3 UR4, UPT, UPT, -UR4, 0x100000, URZ ;  /* 0x0010000004047890 */ /* 0x000fc8000fffe1ff */
[----:B------:R-:W-:Y:S02]  /*0a70*/  USHF.L.U32 UR5, UR4, 0xb, URZ ;  /* 0x0000000b04057899 */ /* 0x000fe400080006ff */
[----:B------:R-:W-:Y:S01]  /*0a80*/  USHF.L.U32 UR4, UR4, 0x1, URZ ;  /* 0x0000000104047899 */ /* 0x000fe200080006ff */
[----:B------:R-:W2:Y:S03]  /*0a90*/  FENCE.VIEW.ASYNC.S ;  /* 0x00000000000073c6 */ /* 0x000ea60000000000 */
[----:B--2---:R4:W2:Y:S08]  /*0aa0*/  SYNCS.EXCH.64 URZ, [UR6+0x90], UR8 ;  /* 0x0000900806ff75b2 */ /* 0x0048b00008000100 */
[----:B------:R4:W3:Y:S02]  /*0ab0*/  SYNCS.EXCH.64 URZ, [UR6+0x98], UR4 ;  /* 0x0000980406ff75b2 */ /* 0x0008e40008000100 */
[----:B----4-:R-:W-:Y:S01]  /*0ac0*/  NOP ;  /* 0x0000000000007918 */ /* 0x010fe20000000000 */
.L_x_12:
[----:B------:R-:W4:Y:S01]  /*0ad0*/  SHFL.IDX PT, R0, R70, RZ, 0x1f ;  /* 0x00001fff46007589 */ /* 0x000f2200000e0000 */
[----:B------:R-:W-:Y:S01]  /*0ae0*/  ISETP.NE.OR P1, PT, RZ, UR18, !P1 ;  /* 0x00000012ff007c0c */ /* 0x000fe2000cf25670 */
[----:B------:R-:W-:Y:S01]  /*0af0*/  NOP ;  /* 0x0000000000007918 */ /* 0x000fe20000000000 */
[----:B----4-:R-:W-:-:S13]  /*0b00*/  ISETP.NE.AND P0, PT, R0, 0x5, PT ;  /* 0x000000050000780c */ /* 0x010fda0003f05270 */
[----:B------:R-:W-:Y:S05]  /*0b10*/  @P0 BRA `(.L_x_13) ;  /* 0x0000000000480947 */ /* 0x000fea0003800000 */
[----:B------:R-:W4:Y:S01]  /*0b20*/  S2UR UR5, SR_CgaCtaId ;  /* 0x00000000000579c3 */ /* 0x000f220000008800 */
[----:B--23--:R-:W-:Y:S01]  /*0b30*/  UMOV UR4, 0x400 ;  /* 0x0000040000047882 */ /* 0x00cfe20000000000 */
        /* <DEDUP_REMOVED lines=9> */
[----:B----4-:R-:W-:Y:S01]  /*0bd0*/  ULEA UR4, UR5, UR4, 0x18 ;  /* 0x0000000405047291 */ /* 0x010fe2000f8ec0ff */
[----:B------:R-:W2:Y:S11]  /*0be0*/  FENCE.VIEW.ASYNC.S ;  /* 0x00000000000073c6 */ /* 0x000eb60000000000 */
[----:B--2---:R4:W2:Y:S01]  /*0bf0*/  SYNCS.EXCH.64 URZ, [UR4+0xa0], UR6 ;  /* 0x0000a00604ff75b2 */ /* 0x0048a20008000100 */
[----:B------:R4:W3:Y:S01]  /*0c00*/  SYNCS.EXCH.64 URZ, [UR4+0xb0], UR8 ;  /* 0x0000b00804ff75b2 */ /* 0x0008e20008000100 */
[----:B------:R4:W1:Y:S01]  /*0c10*/  SYNCS.EXCH.64 URZ, [UR4+0xa8], UR6 ;  /* 0x0000a80604ff75b2 */ /* 0x0008620008000100 */
[----:B------:R4:W1:Y:S02]  /*0c20*/  SYNCS.EXCH.64 URZ, [UR4+0xb8], UR8 ;  /* 0x0000b80804ff75b2 */ /* 0x0008640008000100 */
[----:B----4-:R-:W-:Y:S01]  /*0c30*/  NOP ;  /* 0x0000000000007918 */ /* 0x010fe20000000000 */
.L_x_13:
[----:B--23--:R-:W2:Y:S01]  /*0c40*/  S2UR UR7, SR_CgaCtaId ;  /* 0x00000000000779c3 */ /* 0x00cea20000008800 */
[----:B------:R-:W-:Y:S01]  /*0c50*/  VOTEU.ALL UP0, P1 ;  /* 0x0000000000ff7886 */ /* 0x000fe20000800000 */
[----:B------:R-:W-:Y:S01]  /*0c60*/  UMOV UR4, 0x20 ;  /* 0x0000002000047882 */ /* 0x000fe20000000000 */
[----:B------:R-:W-:Y:S01]  /*0c70*/  NOP ;  /* 0x0000000000007918 */ /* 0x000fe20000000000 */
[----:B------:R-:W-:Y:S01]  /*0c80*/  LOP3.LUT R0, R67, 0x1f, RZ, 0xc0, !PT ;  /* 0x0000001f43007812 */ /* 0x000fe200078ec0ff */
[----:B------:R-:W-:Y:S01]  /*0c90*/  UISETP.NE.AND UP4, UPT, UR18, URZ, UPT ;  /* 0x000000ff1200728c */ /* 0x000fe2000bf85270 */
[----:B------:R-:W-:Y:S01]  /*0ca0*/  @!UP0 UMOV UR6, 0x400 ;  /* 0x0000040000068882 */ /* 0x000fe20000000000 */
[----:B------:R-:W-:-:S04]  /*0cb0*/  @!UP0 UIADD3 UR4, UPT, UPT, -UR4, 0x100000, URZ ;  /* 0x0010000004048890 */ /* 0x000fc8000fffe1ff */
[----:B------:R-:W-:Y:S02]  /*0cc0*/  @!UP0 USHF.L.U32 UR5, UR4, 0xb, URZ ;  /* 0x0000000b04058899 */ /* 0x000fe400080006ff */
[----:B------:R-:W-:Y:S02]  /*0cd0*/  @!UP0 USHF.L.U32 UR4, UR4, 0x1, URZ ;  /* 0x0000000104048899 */ /* 0x000fe400080006ff */
[----:B--2---:R-:W-:Y:S01]  /*0ce0*/  @!UP0 ULEA UR6, UR7, UR6, 0x18 ;  /* 0x0000000607068291 */ /* 0x004fe2000f8ec0ff */
[----:B------:R-:W2:Y:S01]  /*0cf0*/  LDCU UR7, c[0x0][0x36c] ;  /* 0x00006d80ff0777ac */ /* 0x000ea20008000800 */
[----:B------:R-:W-:Y:S01]  /*0d00*/  VOTEU.ALL UP0, P1 ;  /* 0x0000000000ff7886 */ /* 0x000fe20000800000 */
[----:B------:R-:W3:Y:S09]  /*0d10*/  FENCE.VIEW.ASYNC.S ;  /* 0x00000000000073c6 */ /* 0x000ef20000000000 */
[----:B---3--:R3:W4:Y:S01]  /*0d20*/  @!UP0 SYNCS.EXCH.64 URZ, [UR6+0xc0], UR4 ;  /* 0x0000c00406ff85b2 */ /* 0x0087220008000100 */
[----:B--2---:R-:W-:-:S09]  /*0d30*/  UISETP.EQ.U32.AND UP6, UPT, UR7, 0x1, UPT ;  /* 0x000000010700788c */ /* 0x004fd2000bfc2070 */
[----:B---3--:R-:W-:Y:S05]  /*0d40*/  BRA.U !UP6, `(.L_x_14) ;  /* 0x000000010e087547 */ /* 0x008fea000b800000 */
[----:B-1--4-:R-:W-:Y:S01]  /*0d50*/  UCGABAR_ARV ;  /* 0x00000000000079c7 */ /* 0x012fe20008000000 */
[----:B------:R-:W-:Y:S05]  /*0d60*/  BRA `(.L_x_15) ;  /* 0x0000000000047947 */ /* 0x000fea0003800000 */
.L_x_14:
[----:B-1--4-:R-:W-:Y:S01]  /*0d70*/  NOP ;  /* 0x0000000000007918 */ /* 0x012fe20000000000 */
.L_x_15:
[----:B------:R-:W1:Y:S01]  /*0d80*/  S2UR UR20, SR_CTAID.X ;  /* 0x00000000001479c3 */ /* 0x000e620000002500 */
[----:B------:R-:W-:-:S05]  /*0d90*/  CS2R.32 R78, SR_CgaSize ;  /* 0x00000000004e7805 */ /* 0x000fca0000008a00 */
[----:B------:R-:W-:-:S05]  /*0da0*/  IMAD R78, R78, -0xa0, RZ ;  /* 0xffffff604e4e7824 */ /* 0x000fca00078e02ff */
[----:B------:R-:W-:-:S14]  /*0db0*/  R2UR UR5, R78 ;  /* 0x000000004e0572ca */ /* 0x000fdc00000e0000 */
[----:B------:R-:W2:Y:S01]  /*0dc0*/  LDCU UR5, c[0x0][UR5+0x2b0] ;  /* 0x00005600050577ac */ /* 0x000ea20008000800 */
[----:B------:R-:W-:-:S05]  /*0dd0*/  CS2R.32 R78, SR_CgaSize ;  /* 0x00000000004e7805 */ /* 0x000fca0000008a00 */
[----:B------:R-:W-:-:S05]  /*0de0*/  IMAD R78, R78, -0xa0, RZ ;  /* 0xffffff604e4e7824 */ /* 0x000fca00078e02ff */
[----:B------:R-:W-:-:S14]  /*0df0*/  R2UR UR4, R78 ;  /* 0x000000004e0472ca */ /* 0x000fdc00000e0000 */
[----:B------:R-:W3:Y:S01]  /*0e00*/  LDCU UR4, c[0x0][UR4+0x2b4] ;  /* 0x00005680040477ac */ /* 0x000ee20008000800 */
[----:B------:R-:W4:Y:S01]  /*0e10*/  S2UR UR21, SR_CTAID.Y ;  /* 0x00000000001579c3 */ /* 0x000f220000002600 */
[----:B------:R-:W-:-:S05]  /*0e20*/  CS2R.32 R78, SR_CgaSize ;  /* 0x00000000004e7805 */ /* 0x000fca0000008a00 */
[----:B------:R-:W-:-:S05]  /*0e30*/  IMAD R78, R78, -0xa0, RZ ;  /* 0xffffff604e4e7824 */ /* 0x000fca00078e02ff */
[----:B------:R-:W-:-:S14]  /*0e40*/  R2UR UR7, R78 ;  /* 0x000000004e0772ca */ /* 0x000fdc00000e0000 */
[----:B------:R-:W3:Y:S01]  /*0e50*/  LDCU UR7, c[0x0][UR7+0x2a0] ;  /* 0x00005400070777ac */ /* 0x000ee20008000800 */
[----:B------:R-:W-:-:S05]  /*0e60*/  CS2R.32 R78, SR_CgaSize ;  /* 0x00000000004e7805 */ /* 0x000fca0000008a00 */
[----:B------:R-:W-:-:S05]  /*0e70*/  IMAD R78, R78, -0xa0, RZ ;  /* 0xffffff604e4e7824 */ /* 0x000fca00078e02ff */
[----:B------:R-:W-:-:S14]  /*0e80*/  R2UR UR8, R78 ;  /* 0x000000004e0872ca */ /* 0x000fdc00000e0000 */
[----:B------:R-:W3:Y:S01]  /*0e90*/  LDCU UR8, c[0x0][UR8+0x2a4] ;  /* 0x00005480080877ac */ /* 0x000ee20008000800 */
[----:B------:R-:W3:Y:S01]  /*0ea0*/  LDCU UR19, c[0x0][0xb24] ;  /* 0x00016480ff1377ac */ /* 0x000ee20008000800 */
[----:B------:R-:W3:Y:S01]  /*0eb0*/  LDCU UR54, c[0x0][0xb24] ;  /* 0x00016480ff3677ac */ /* 0x000ee20008000800 */
[----:B-1----:R-:W-:Y:S01]  /*0ec0*/  I2FP.F32.U32 R3, UR20 ;  /* 0x0000001400037c45 */ /* 0x002fe20008201000 */
[----:B------:R-:W1:Y:S04]  /*0ed0*/  LDCU UR24, c[0x0][0xb30] ;  /* 0x00016600ff1877ac */ /* 0x000e680008000800 */
[----:B--2---:R-:W-:Y:S01]  /*0ee0*/  FMUL R3, R3, UR5 ;  /* 0x0000000503037c20 */ /* 0x004fe20008400000 */
[----:B----4-:R-:W-:-:S05]  /*0ef0*/  I2FP.F32.U32 R2, UR21 ;  /* 0x0000001500027c45 */ /* 0x010fca0008201000 */
[----:B------:R-:W2:Y:S01]  /*0f00*/  F2I.U32.TRUNC.NTZ R3, R3 ;  /* 0x0000000300037305 */ /* 0x000ea2000020f000 */
[----:B---3--:R-:W-:-:S07]  /*0f10*/  FMUL R2, R2, UR4 ;  /* 0x0000000402027c20 */ /* 0x008fce0008400000 */
[----:B------:R-:W3:Y:S01]  /*0f20*/  F2I.U32.TRUNC.NTZ R2, R2 ;  /* 0x0000000200027305 */ /* 0x000ee2000020f000 */
[----:B--2---:R-:W-:Y:S02]  /*0f30*/  R2UR UR4, R3 ;  /* 0x00000000030472ca */ /* 0x004fe400000e0000 */
[----:B------:R-:W-:Y:S02]  /*0f40*/  PRMT R3, RZ, 0x7610, R3 ;  /* 0x00007610ff037816 */ /* 0x000fe40000000003 */
[----:B---3--:R-:W-:Y:S02]  /*0f50*/  R2UR UR6, R2 ;  /* 0x00000000020672ca */ /* 0x008fe400000e0000 */
[----:B------:R-:W-:-:S07]  /*0f60*/  PRMT R2, RZ, 0x7610, R2 ;  /* 0x00007610ff027816 */ /* 0x000fce0000000002 */
[----:B------:R-:W-:-:S04]  /*0f70*/  UIADD3 UR5, UPT, UPT, -UR4, URZ, URZ ;  /* 0x000000ff04057290 */ /* 0x000fc8000fffe1ff */
[----:B------:R-:W-:Y:S02]  /*0f80*/  UIMAD UR5, UR7, UR5, UR20 ;  /* 0x00000005070572a4 */ /* 0x000fe4000f8e0214 */
[----:B------:R-:W-:-:S04]  /*0f90*/  UIADD3 UR4, UPT, UPT, -UR6, URZ, URZ ;  /* 0x000000ff06047290 */ /* 0x000fc8000fffe1ff */
[----:B------:R-:W-:Y:S01]  /*0fa0*/  IMAD.U32 R78, RZ, RZ, UR5 ;  /* 0x00000005ff4e7e24 */ /* 0x000fe2000f8e00ff */
[----:B------:R-:W-:-:S06]  /*0fb0*/  UIMAD UR4, UR8, UR4, UR21 ;  /* 0x00000004080472a4 */ /* 0x000fcc000f8e0215 */
[----:B------:R-:W-:Y:S01]  /*0fc0*/  IMAD.U32 R77, RZ, RZ, UR4 ;  /* 0x00000004ff4d7e24 */ /* 0x000fe2000f8e00ff */
[----:B-1----:R-:W-:Y:S06]  /*0fd0*/  BRA.U UP4, `(.L_x_16) ;  /* 0x0000000104307547 */ /* 0x002fec000b800000 */
[----:B------:R-:W-:Y:S01]  /*0fe0*/  R2UR UR5, R77 ;  /* 0x000000004d0572ca */ /* 0x000fe200000e0000 */
[----:B------:R-:W-:Y:S01]  /*0ff0*/  UMOV UR7, 0x3 ;  /* 0x0000000300077882 */ /* 0x000fe20000000000 */
[----:B------:R-:W-:-:S11]  /*1000*/  R2UR UR4, R78 ;  /* 0x000000004e0472ca */ /* 0x000fd600000e0000 */
[----:B------:R-:W-:-:S04]  /*1010*/  UISETP.NE.AND UP0, UPT, UR5, URZ, UPT ;  /* 0x000000ff0500728c */ /* 0x000fc8000bf05270 */
[----:B------:R-:W-:Y:S02]  /*1020*/  UISETP.LT.U32.OR UP0, UPT, UR4, 0x2, !UP0 ;  /* 0x000000020400788c */ /* 0x000fe4000c701470 */
[----:B------:R-:W-:Y:S02]  /*1030*/  ULOP3.LUT UR4, UR4, 0xfffffffe, URZ, 0xc0, !UPT ;  /* 0xfffffffe04047892 */ /* 0x000fe4000f8ec0ff */
[----:B------:R-:W-:Y:S02]  /*1040*/  USEL UR6, URZ, 0x1, !UP0 ;  /* 0x00000001ff067887 */ /* 0x000fe4000c000000 */
[----:B------:R-:W-:Y:S02]  /*1050*/  USEL UR5, URZ, 0x2, !UP0 ;  /* 0x00000002ff057887 */ /* 0x000fe4000c000000 */
[----:B------:R-:W-:Y:S02]  /*1060*/  USHF.L.U32 UR4, UR7, UR4, URZ ;  /* 0x0000000407047299 */ /* 0x000fe400080006ff */
[----:B------:R-:W-:-:S04]  /*1070*/  UIADD3 UR5, UPT, UPT, UR6, UR5, URZ ;  /* 0x0000000506057290 */ /* 0x000fc8000fffe0ff */
[----:B------:R-:W-:Y:S02]  /*1080*/  IMAD.U32 R2, RZ, RZ, UR4 ;  /* 0x00000004ff027e24 */ /* 0x000fe4000f8e00ff */
[----:B------:R-:W-:-:S07]  /*1090*/  IMAD.U32 R3, RZ, RZ, UR5 ;  /* 0x00000005ff037e24 */ /* 0x000fce000f8e00ff */
.L_x_16:
[----:B------:R-:W1:Y:S01]  /*10a0*/  S2UR UR51, SR_CTAID.Z ;  /* 0x00000000003379c3 */ /* 0x000e620000002700 */
[----:B------:R-:W-:Y:S01]  /*10b0*/  UISETP.GE.AND UP0, UPT, UR19, 0x1, UPT ;  /* 0x000000011300788c */ /* 0x000fe2000bf06270 */
[----:B------:R-:W-:-:S08]  /*10c0*/  UMOV UR50, UR20 ;  /* 0x0000001400327c82 */ /* 0x000fd00008000000 */
[----:B------:R-:W-:Y:S05]  /*10d0*/  BRA.U !UP0, `(.L_x_17) ;  /* 0x0000000108d47547 */ /* 0x000fea000b800000 */
[----:B------:R-:W2:Y:S01]  /*10e0*/  LDCU.128 UR12, c[0x0][0xb10] ;  /* 0x00016200ff0c77ac */ /* 0x000ea20008000c00 */
[----:B------:R-:W3:Y:S01]  /*10f0*/  LDCU UR22, c[0x0][0xb0c] ;  /* 0x00016180ff1677ac */ /* 0x000ee20008000800 */
[----:B------:R-:W4:Y:S01]  /*1100*/  LDCU UR6, c[0x0][0x370] ;  /* 0x00006e00ff0677ac */ /* 0x000f220008000800 */
[----:B------:R-:W1:Y:S01]  /*1110*/  LDCU UR7, c[0x0][0x374] ;  /* 0x00006e80ff0777ac */ /* 0x000e620008000800 */
[----:B------:R-:W1:Y:S01]  /*1120*/  LDCU UR23, c[0x0][0xb20] ;  /* 0x00016400ff1777ac */ /* 0x000e620008000800 */
[----:B--2---:R-:W-:Y:S02]  /*1130*/  UIMAD.WIDE.U32 UR4, UR20, UR12, URZ ;  /* 0x0000000c140472a5 */ /* 0x004fe4000f8e00ff */
[----:B---3--:R-:W-:Y:S01]  /*1140*/  UISETP.NE.AND UP0, UPT, UR22, 0x1, UPT ;  /* 0x000000011600788c */ /* 0x008fe2000bf05270 */
[----:B------:R-:W2:Y:S01]  /*1150*/  LDCU.64 UR8, c[0x0][0xb28] ;  /* 0x00016500ff0877ac */ /* 0x000ea20008000a00 */
[----:B----4-:R-:W-:-:S03]  /*1160*/  UIMAD.WIDE.U32 UR10, UR6, UR12, URZ ;  /* 0x0000000c060a72a5 */ /* 0x010fc6000f8e00ff */
[----:B------:R-:W-:Y:S01]  /*1170*/  UMOV UR4, UR5 ;  /* 0x0000000500047c82 */ /* 0x000fe20008000000 */
[----:B------:R-:W-:Y:S02]  /*1180*/  UISETP.NE.AND UP2, UPT, UR19, 0x1, UPT ;  /* 0x000000011300788c */ /* 0x000fe4000bf45270 */
[----:B------:R-:W-:Y:S01]  /*1190*/  USHF.R.U32.HI UR4, URZ, UR13, UR4 ;  /* 0x0000000dff047299 */ /* 0x000fe20008011604 */
[----:B------:R-:W-:Y:S01]  /*11a0*/  UMOV UR10, UR11 ;  /* 0x0000000b000a7c82 */ /* 0x000fe20008000000 */
[----:B------:R-:W-:Y:S02]  /*11b0*/  UIMAD.WIDE.U32 UR16, UR21, UR15, URZ ;  /* 0x0000000f151072a5 */ /* 0x000fe4000f8e00ff */
[----:B------:R-:W-:Y:S02]  /*11c0*/  USEL UR5, UR20, UR4, !UP0 ;  /* 0x0000000414057287 */ /* 0x000fe4000c000000 */
[----:B------:R-:W-:Y:S02]  /*11d0*/  @UP0 USHF.R.U32.HI UR6, URZ, UR13, UR10 ;  /* 0x0000000dff060299 */ /* 0x000fe4000801160a */
[----:B------:R-:W-:-:S02]  /*11e0*/  UISETP.NE.AND UP0, UPT, UR14, 0x1, UPT ;  /* 0x000000010e00788c */ /* 0x000fc4000bf05270 */
[----:B-1----:R-:W-:Y:S02]  /*11f0*/  UIMAD.WIDE.U32 UR10, UR7, UR15, URZ ;  /* 0x0000000f070a72a5 */ /* 0x002fe4000f8e00ff */
[----:B--2---:R-:W-:Y:S01]  /*1200*/  UIMAD.WIDE.U32 UR12, UR6, UR8, URZ ;  /* 0x00000008060c72a5 */ /* 0x004fe2000f8e00ff */
[----:B------:R-:W-:Y:S01]  /*1210*/  UMOV UR4, UR17 ;  /* 0x0000001100047c82 */ /* 0x000fe20008000000 */
[----:B------:R-:W-:-:S03]  /*1220*/  UIADD3 UR50, UPT, UPT, -UR5, URZ, URZ ;  /* 0x000000ff05327290 */ /* 0x000fc6000fffe1ff */
[----:B------:R-:W-:Y:S01]  /*1230*/  UMOV UR10, UR11 ;  /* 0x0000000b000a7c82 */ /* 0x000fe20008000000 */
[----:B------:R-:W-:Y:S02]  /*1240*/  USHF.R.U32.HI UR4, URZ, UR23, UR4 ;  /* 0x00000017ff047299 */ /* 0x000fe40008011604 */
[----:B------:R-:W-:Y:S01]  /*1250*/  @UP0 USHF.R.U32.HI UR7, URZ, UR23, UR10 ;  /* 0x00000017ff070299 */ /* 0x000fe2000801160a */
[----:B------:R-:W-:Y:S01]  /*1260*/  UMOV UR12, UR13 ;  /* 0x0000000d000c7c82 */ /* 0x000fe20008000000 */
[----:B------:R-:W-:Y:S02]  /*1270*/  USEL UR4, UR21, UR4, !UP0 ;  /* 0x0000000415047287 */ /* 0x000fe4000c000000 */
[----:B------:R-:W-:Y:S02]  /*1280*/  UIMAD.WIDE.U32 UR10, UR7, UR8, URZ ;  /* 0x00000008070a72a5 */ /* 0x000fe4000f8e00ff */
[----:B------:R-:W-:Y:S02]  /*1290*/  @UP2 USHF.R.U32.HI UR6, URZ, UR9, UR12 ;  /* 0x00000009ff062299 */ /* 0x000fe4000801160c */
[----:B------:R-:W-:-:S02]  /*12a0*/  UIMAD.WIDE.U32 UR12, UR4, UR8, URZ ;  /* 0x00000008040c72a5 */ /* 0x000fc4000f8e00ff */
[----:B------:R-:W-:Y:S01]  /*12b0*/  UIMAD UR50, UR22, UR50, UR20 ;  /* 0x00000032163272a4 */ /* 0x000fe2000f8e0214 */
[----:B------:R-:W-:Y:S02]  /*12c0*/  UMOV UR10, UR11 ;  /* 0x0000000b000a7c82 */ /* 0x000fe40008000000 */
[----:B------:R-:W-:Y:S02]  /*12d0*/  @UP2 USHF.R.U32.HI UR7, URZ, UR9, UR10 ;  /* 0x00000009ff072299 */ /* 0x000fe4000801160a */
[----:B------:R-:W-:Y:S02]  /*12e0*/  UIMAD UR10, UR6, UR19, URZ ;  /* 0x00000013060a72a4 */ /* 0x000fe4000f8e02ff */
[----:B------:R-:W-:-:S04]  /*12f0*/  UIMAD UR7, UR7, UR19, URZ ;  /* 0x00000013070772a4 */ /* 0x000fc8000f8e02ff */
[----:B------:R-:W-:-:S03]  /*1300*/  UISETP.GE.AND UP0, UPT, UR4, UR7, UPT ;  /* 0x000000070400728c */ /* 0x000fc6000bf06270 */
[----:B------:R-:W-:Y:S01]  /*1310*/  UMOV UR7, UR13 ;  /* 0x0000000d00077c82 */ /* 0x000fe20008000000 */
[----:B------:R-:W-:Y:S02]  /*1320*/  UISETP.GE.OR UP0, UPT, UR5, UR10, UP0 ;  /* 0x0000000a0500728c */ /* 0x000fe40008706670 */
[----:B------:R-:W-:Y:S02]  /*1330*/  UIMAD.WIDE.U32 UR10, UR5, UR8, URZ ;  /* 0x00000008050a72a5 */ /* 0x000fe4000f8e00ff */
[----:B------:R-:W-:Y:S02]  /*1340*/  USHF.R.U32.HI UR7, URZ, UR9, UR7 ;  /* 0x00000009ff077299 */ /* 0x000fe40008011607 */
[----:B------:R-:W-:Y:S02]  /*1350*/  UIADD3 UR10, UPT, UPT, -UR4, URZ, URZ ;  /* 0x000000ff040a7290 */ /* 0x000fe4000fffe1ff */
[----:B------:R-:W-:Y:S02]  /*1360*/  USEL UR7, UR4, UR7, !UP2 ;  /* 0x0000000704077287 */ /* 0x000fe4000d000000 */
[----:B------:R-:W-:Y:S01]  /*1370*/  UIMAD UR10, UR14, UR10, UR21 ;  /* 0x0000000a0e0a72a4 */ /* 0x000fe2000f8e0215 */
[----:B------:R-:W-:-:S02]  /*1380*/  @!UP0 UMOV UR8, UR11 ;  /* 0x0000000b00088c82 */ /* 0x000fc40008000000 */
[----:B------:R-:W-:Y:S02]  /*1390*/  @!UP0 USHF.R.U32.HI UR8, URZ, UR9, UR8 ;  /* 0x00000009ff088299 */ /* 0x000fe40008011608 */
[----:B------:R-:W-:Y:S02]  /*13a0*/  UIADD3 UR9, UPT, UPT, -UR7, URZ, URZ ;  /* 0x000000ff07097290 */ /* 0x000fe4000fffe1ff */
[----:B------:R-:W-:Y:S02]  /*13b0*/  @!UP0 USEL UR8, UR5, UR8, !UP2 ;  /* 0x0000000805088287 */ /* 0x000fe4000d000000 */
[----:B------:R-:W-:Y:S02]  /*13c0*/  UIMAD UR9, UR19, UR9, UR4 ;  /* 0x00000009130972a4 */ /* 0x000fe4000f8e0204 */
[----:B------:R-:W-:Y:S02]  /*13d0*/  @!UP0 UIADD3 UR7, UPT, UPT, UR7, -UR8, URZ ;  /* 0x8000000807078290 */ /* 0x000fe4000fffe0ff */
[----:B------:R-:W-:-:S02]  /*13e0*/  @!UP0 UIMAD UR6, UR9, UR6, UR8 ;  /* 0x00000006090682a4 */ /* 0x000fc4000f8e0208 */
[----:B------:R-:W-:-:S04]  /*13f0*/  @!UP0 UIMAD UR4, UR7, UR19, UR5 ;  /* 0x00000013070482a4 */ /* 0x000fc8000f8e0205 */
[----:B------:R-:W-:Y:S01]  /*1400*/  UIMAD UR21, UR4, UR14, UR10 ;  /* 0x0000000e041572a4 */ /* 0x000fe2000f8e020a */
[----:B------:R-:W-:Y:S02]  /*1410*/  @!UP0 UMOV UR5, UR6 ;  /* 0x0000000600058c82 */ /* 0x000fe40008000000 */
[----:B------:R-:W-:-:S12]  /*1420*/  UIMAD UR50, UR5, UR22, UR50 ;  /* 0x00000016053272a4 */ /* 0x000fd8000f8e0232 */
.L_x_17:
[----:B------:R-:W-:-:S09]  /*1430*/  UISETP.NE.AND UP0, UPT, UR24, 0x1, UPT ;  /* 0x000000011800788c */ /* 0x000fd2000bf05270 */
[----:B------:R-:W-:Y:S05]  /*1440*/  BRA.U UP0, `(.L_x_18) ;  /* 0x0000000100407547 */ /* 0x000fea000b800000 */
[----:B------:R-:W2:Y:S01]  /*1450*/  LDCU.128 UR8, c[0x0][0xb10] ;  /* 0x00016200ff0877ac */ /* 0x000ea20008000c00 */
[----:B------:R-:W3:Y:S01]  /*1460*/  LDCU UR12, c[0x0][0xb0c] ;  /* 0x00016180ff0c77ac */ /* 0x000ee20008000800 */
[----:B------:R-:W4:Y:S01]  /*1470*/  LDCU UR13, c[0x0][0xb20] ;  /* 0x00016400ff0d77ac */ /* 0x000f220008000800 */
[----:B--2---:R-:W-:Y:S02]  /*1480*/  UIMAD.WIDE.U32 UR4, UR50, UR8, URZ ;  /* 0x00000008320472a5 */ /* 0x004fe4000f8e00ff */
[----:B------:R-:W-:Y:S02]  /*1490*/  UIMAD.WIDE.U32 UR6, UR21, UR11, URZ ;  /* 0x0000000b150672a5 */ /* 0x000fe4000f8e00ff */
[----:B---3--:R-:W-:Y:S02]  /*14a0*/  UISETP.NE.AND UP0, UPT, UR12, 0x1, UPT ;  /* 0x000000010c00788c */ /* 0x008fe4000bf05270 */
[----:B------:R-:W-:-:S03]  /*14b0*/  USHF.R.U32.HI UR5, URZ, UR9, UR5 ;  /* 0x00000009ff057299 */ /* 0x000fc60008011605 */
[----:B------:R-:W-:Y:S01]  /*14c0*/  UMOV UR4, UR7 ;  /* 0x0000000700047c82 */ /* 0x000fe20008000000 */
[----:B------:R-:W-:Y:S02]  /*14d0*/  USEL UR5, UR50, UR5, !UP0 ;  /* 0x0000000532057287 */ /* 0x000fe4000c000000 */
[----:B------:R-:W-:Y:S02]  /*14e0*/  UISETP.NE.AND UP0, UPT, UR10, 0x1, UPT ;  /* 0x000000010a00788c */ /* 0x000fe4000bf05270 */
[----:B----4-:R-:W-:-:S04]  /*14f0*/  USHF.R.U32.HI UR4, URZ, UR13, UR4 ;  /* 0x0000000dff047299 */ /* 0x010fc80008011604 */
[----:B------:R-:W-:-:S04]  /*1500*/  USEL UR4, UR21, UR4, !UP0 ;  /* 0x0000000415047287 */ /* 0x000fc8000c000000 */
[----:B------:R-:W-:Y:S02]  /*1510*/  UIADD3 UR6, UPT, UPT, -UR4, UR5, URZ ;  /* 0x0000000504067290 */ /* 0x000fe4000fffe1ff */
[----:B------:R-:W-:Y:S02]  /*1520*/  UIADD3 UR4, UPT, UPT, UR4, -UR5, URZ ;  /* 0x8000000504047290 */ /* 0x000fe4000fffe0ff */
[----:B------:R-:W-:Y:S02]  /*1530*/  UIMAD UR21, UR6, UR10, UR21 ;  /* 0x0000000a061572a4 */ /* 0x000fe4000f8e0215 */
[----:B------:R-:W-:-:S12]  /*1540*/  UIMAD UR50, UR4, UR12, UR50 ;  /* 0x0000000c043272a4 */ /* 0x000fd8000f8e0232 */
.L_x_18:
[----:B------:R-:W-:Y:S05]  /*1550*/  BRA.U !UP6, `(.L_x_19) ;  /* 0x000000010e0c7547 */ /* 0x000fea000b800000 */
[----:B------:R-:W-:Y:S01]  /*1560*/  UCGABAR_WAIT ;  /* 0x0000000000007dc7 */ /* 0x000fe20008000000 */
[----:B------:R-:W-:Y:S01]  /*1570*/  CCTL.IVALL ;  /* 0x00000000ff00798f */ /* 0x000fe20002000000 */
[----:B------:R-:W-:Y:S05]  /*1580*/  BRA `(.L_x_20) ;  /* 0x0000000000047947 */ /* 0x000fea0003800000 */
.L_x_19:
[----:B------:R-:W-:Y:S06]  /*1590*/  BAR.SYNC.DEFER_BLOCKING 0x0 ;  /* 0x0000000000007b1d */ /* 0x000fec0000010000 */
.L_x_20:
[----:B------:R-:W-:Y:S05]  /*15a0*/  BRA.U UP5, `(.L_x_21) ;  /* 0x0000005d05b87547 */ /* 0x000fea000b800000 */
[----:B------:R-:W2:Y:S01]  /*15b0*/  LDCU UR5, c[0x0][0x388] ;  /* 0x00007100ff0577ac */ /* 0x000ea20008000800 */
[----:B------:R-:W3:Y:S01]  /*15c0*/  LDC R15, c[0x0][0x390] ;  /* 0x0000e400ff0f7b82 */ /* 0x000ee20000000800 */
[----:B------:R-:W-:Y:S01]  /*15d0*/  PLOP3.LUT P3, PT, PT, PT, UP3, 0x80, 0x8 ;  /* 0x000000000008781c */ /* 0x000fe20003f6f038 */
[----:B------:R-:W-:Y:S01]  /*15e0*/  HFMA2 R14, -RZ, RZ, 0, 5.9604644775390625e-08 ;  /* 0x00000001ff0e7431 */ /* 0x000fe200000001ff */
[----:B------:R-:W4:Y:S01]  /*15f0*/  LDCU UR6, c[0x0][0x38c] ;  /* 0x00007180ff0677ac */ /* 0x000f220008000800 */
[----:B------:R-:W-:Y:S01]  /*1600*/  HFMA2 R11, -RZ, RZ, 0, 0 ;  /* 0x00000000ff0b7431 */ /* 0x000fe200000001ff */
[----:B------:R-:W-:Y:S02]  /*1610*/  ISETP.EQ.OR P4, PT, R0, RZ, P5 ;  /* 0x000000ff0000720c */ /* 0x000fe40002f82670 */
[----:B------:R-:W-:Y:S01]  /*1620*/  CS2R R12, SRZ ;  /* 0x00000000000c7805 */ /* 0x000fe2000001ff00 */
[----:B------:R-:W-:Y:S01]  /*1630*/  UISETP.NE.AND UP0, UPT, UR18, URZ, UPT ;  /* 0x000000ff1200728c */ /* 0x000fe2000bf05270 */
[----:B------:R-:W1:Y:S01]  /*1640*/  LDC.64 R70, c[0x0][0x348] ;  /* 0x0000d200ff467b82 */ /* 0x000e620000000a00 */
[----:B------:R-:W-:Y:S01]  /*1650*/  IMAD.MOV.U32 R0, RZ, RZ, RZ ;  /* 0x000000ffff007224 */ /* 0x000fe200078e00ff */
[----:B------:R-:W-:Y:S01]  /*1660*/  PLOP3.LUT P3, PT, P3, PT, PT, 0x8, 0x80 ;  /* 0x000000000080781c */ /* 0x000fe20001f6e170 */
[----:B------:R-:W-:-:S02]  /*1670*/  USEL UR62, UR62, 0x2, UP0 ;  /* 0x000000023e3e7887 */ /* 0x000fc40008000000 */
[----:B--2---:R-:W-:-:S04]  /*1680*/  UIADD3 UR5, UPT, UPT, UR5, 0x3f, URZ ;  /* 0x0000003f05057890 */ /* 0x004fc8000fffe0ff */
[----:B------:R-:W-:-:S04]  /*1690*/  USHF.R.S32.HI UR4, URZ, 0x1f, UR5 ;  /* 0x0000001fff047899 */ /* 0x000fc80008011405 */
[----:B------:R-:W-:-:S03]  /*16a0*/  ULEA.HI UR4, UR4, UR5, URZ, 0x6 ;  /* 0x0000000504047291 */ /* 0x000fc6000f8f30ff */
[----:B------:R-:W2:Y:S01]  /*16b0*/  LDCU UR5, c[0x0][0x370] ;  /* 0x00006e00ff0577ac */ /* 0x000ea20008000800 */
[----:B------:R-:W-:-:S04]  /*16c0*/  USHF.R.S32.HI UR4, URZ, 0x6, UR4 ;  /* 0x00000006ff047899 */ /* 0x000fc80008011404 */
[----:B----4-:R-:W-:-:S06]  /*16d0*/  UIMAD UR4, UR4, UR6, URZ ;  /* 0x00000006040472a4 */ /* 0x010fcc000f8e02ff */
[----:B---3--:R-:W-:Y:S01]  /*16e0*/  IMAD R15, R15, UR4, RZ ;  /* 0x000000040f0f7c24 */ /* 0x008fe2000f8e02ff */
[----:B------:R-:W-:Y:S01]  /*16f0*/  USHF.L.U32 UR4, UR20, 0x5, URZ ;  /* 0x0000000514047899 */ /* 0x000fe200080006ff */
[----:B--2---:R-:W-:Y:S01]  /*1700*/  IMAD.U32 R54, RZ, RZ, UR5 ;  /* 0x00000005ff367e24 */ /* 0x004fe2000f8e00ff */
[----:B------:R-:W-:Y:S02]  /*1710*/  USHF.L.U32 UR5, UR20, 0x7, URZ ;  /* 0x0000000714057899 */ /* 0x000fe400080006ff */
[C---:B------:R-:W-:Y:S01]  /*1720*/  ISETP.NE.AND P0, PT, R15.reuse, RZ, PT ;  /* 0x000000ff0f00720c */ /* 0x040fe20003f05270 */
[----:B------:R-:W-:Y:S01]  /*1730*/  ULOP3.LUT UR4, UR4, 0x20, URZ, 0xc0, !UPT ;  /* 0x0000002004047892 */ /* 0x000fe2000f8ec0ff */
[----:B------:R-:W-:Y:S02]  /*1740*/  VIMNMX.U32 R16, PT, PT, R15, 0x4, PT ;  /* 0x000000040f107848 */ /* 0x000fe40003fe0000 */
[----:B------:R-:W-:Y:S02]  /*1750*/  IMAD.U32 R57, RZ, RZ, UR5 ;  /* 0x00000005ff397e24 */ /* 0x000fe4000f8e00ff */
[----:B------:R-:W-:Y:S01]  /*1760*/  IADD3 R6, PT, PT, R16, -0x1, RZ ;  /* 0xffffffff10067810 */ /* 0x000fe20007ffe0ff */
[----:B------:R-:W-:-:S02]  /*1770*/  IMAD.U32 R58, RZ, RZ, UR4 ;  /* 0x00000004ff3a7e24 */ /* 0x000fc4000f8e00ff */
[----:B------:R-:W2:Y:S04]  /*1780*/  LDCU UR5, c[0x0][0x374] ;  /* 0x00006e80ff0577ac */ /* 0x000ea80008000800 */
[--C-:B------:R-:W-:Y:S02]  /*1790*/  @!P0 IMAD.MOV R6, RZ, RZ, R16.reuse ;  /* 0x000000ffff068224 */ /* 0x100fe400078e0210 */
[----:B------:R-:W-:-:S03]  /*17a0*/  IMAD.IADD R16, R15, 0x1, -R16 ;  /* 0x000000010f107824 */ /* 0x000fc600078e0a10 */
[----:B------:R-:W-:Y:S01]  /*17b0*/  IADD3 R6, PT, PT, R6, 0x1, RZ ;  /* 0x0000000106067810 */ /* 0x000fe20007ffe0ff */
[----:B-12---:R-:W-:-:S07]  /*17c0*/  IMAD.U32 R53, RZ, RZ, UR5 ;  /* 0x00000005ff357e24 */ /* 0x006fce000f8e00ff */
.L_x_39:
[----:B-1----:R-:W1:Y:S01]  /*17d0*/  S2R R5, SR_CgaCtaId ;  /* 0x0000000000057919 */ /* 0x002e620000008800 */
[----:B------:R-:W-:Y:S01]  /*17e0*/  R2UR UR6, R58 ;  /* 0x000000003a0672ca */ /* 0x000fe200000e0000 */
[----:B------:R-:W-:Y:S01]  /*17f0*/  ULEA.HI UR4, UR50, UR50, URZ, 0x1 ;  /* 0x0000003232047291 */ /* 0x000fe2000f8f08ff */
[----:B------:R-:W-:Y:S01]  /*1800*/  R2UR UR5, R57 ;  /* 0x00000000390572ca */ /* 0x000fe200000e0000 */
[----:B------:R-:W-:Y:S01]  /*1810*/  UMOV UR45, URZ ;  /* 0x000000ff002d7c82 */ /* 0x000fe20008000000 */
[----:B------:R-:W-:Y:S01]  /*1820*/  MOV R2, 0x400 ;  /* 0x0000040000027802 */ /* 0x000fe20000000f00 */
[----:B------:R-:W-:Y:S01]  /*1830*/  USHF.L.U32 UR4, UR4, 0x7, URZ ;  /* 0x0000000704047899 */ /* 0x000fe200080006ff */
[----:B------:R-:W-:Y:S01]  /*1840*/  ISETP.NE.AND P0, PT, R15, RZ, PT ;  /* 0x000000ff0f00720c */ /* 0x000fe20003f05270 */
[----:B------:R-:W-:Y:S01]  /*1850*/  UMOV UR44, URZ ;  /* 0x000000ff002c7c82 */ /* 0x000fe20008000000 */
[----:B------:R-:W-:Y:S01]  /*1860*/  IMAD.MOV.U32 R9, RZ, RZ, RZ ;  /* 0x000000ffff097224 */ /* 0x000fe200078e00ff */
[----:B------:R-:W-:-:S04]  /*1870*/  ULOP3.LUT UR4, UR4, 0xffffff00, URZ, 0xc0, !UPT ;  /* 0xffffff0004047892 */ /* 0x000fc8000f8ec0ff */
[----:B------:R-:W-:Y:S02]  /*1880*/  ULEA UR43, UR21, UR6, 0x6 ;  /* 0x00000006152b7291 */ /* 0x000fe4000f8e30ff */
[----:B------:R-:W-:Y:S01]  /*1890*/  ULOP3.LUT UR30, UR4, 0x80, UR5, 0xf8, !UPT ;  /* 0x00000080041e7892 */ /* 0x000fe2000f8ef805 */
[----:B-1----:R-:W-:Y:S02]  /*18a0*/  LEA R5, R5, R2, 0x18 ;  /* 0x0000000205057211 */ /* 0x002fe400078ec0ff */
[----:B------:R-:W-:-:S03]  /*18b0*/  SHF.L.U32 R2, R14, 0x1f, RZ ;  /* 0x0000001f0e027819 */ /* 0x000fc600000006ff */
[----:B------:R-:W-:-:S04]  /*18c0*/  IMAD R3, R0, 0x8, R5 ;  /* 0x0000000800037824 */ /* 0x000fc800078e0205 */
[----:B--2---:R1:W2:Y:S01]  /*18d0*/  SYNCS.PHASECHK.TRANS64.TRYWAIT P2, [R3+URZ+0x20], R2 ;  /* 0x00002002030075a7 */ /* 0x0042a200080411ff */
[----:B------:R-:W-:Y:S05]  /*18e0*/  @!P0 BRA `(.L_x_22) ;  /* 0x0000002800408947 */ /* 0x000fea0003800000 */
[----:B------:R-:W3:Y:S01]  /*18f0*/  LDCU.128 UR8, c[0x0][0x480] ;  /* 0x00009000ff0877ac */ /* 0x000ee20008000c00 */
[----:B-1----:R-:W1:Y:S01]  /*1900*/  LDC R3, c[0x0][0x390] ;  /* 0x0000e400ff037b82 */ /* 0x002e620000000800 */
[----:B------:R-:W-:Y:S01]  /*1910*/  IMAD.MOV.U32 R10, RZ, RZ, R0 ;  /* 0x000000ffff0a7224 */ /* 0x000fe200078e0000 */
[----:B------:R-:W-:Y:S01]  /*1920*/  IADD3 R11, PT, PT, R6, R12, RZ ;  /* 0x0000000c060b7210 */ /* 0x000fe20007ffe0ff */
[----:B------:R-:W-:Y:S01]  /*1930*/  UIADD3 UR65, UPT, UPT, UR30, 0x8, URZ ;  /* 0x000000081e417890 */ /* 0x000fe2000fffe0ff */
[----:B------:R-:W-:Y:S01]  /*1940*/  IMAD.MOV.U32 R9, RZ, RZ, RZ ;  /* 0x000000ffff097224 */ /* 0x000fe200078e00ff */
[----:B------:R-:W-:Y:S02]  /*1950*/  UIADD3 UR66, UPT, UPT, UR30, 0x10, URZ ;  /* 0x000000101e427890 */ /* 0x000fe4000fffe0ff */
[----:B------:R-:W-:Y:S01]  /*1960*/  UIADD3 UR67, UPT, UPT, UR30, 0x18, URZ ;  /* 0x000000181e437890 */ /* 0x000fe2000fffe0ff */
[----:B------:R-:W4:Y:S01]  /*1970*/  LDC R4, c[0x0][0x38c] ;  /* 0x0000e300ff047b82 */ /* 0x000f220000000800 */
[----:B------:R-:W-:-:S02]  /*1980*/  UIADD3 UR68, UPT, UPT, UR30, 0x20, URZ ;  /* 0x000000201e447890 */ /* 0x000fc4000fffe0ff */
[----:B------:R-:W-:Y:S02]  /*1990*/  UIADD3 UR70, UPT, UPT, UR30, 0x28, URZ ;  /* 0x000000281e467890 */ /* 0x000fe4000fffe0ff */
[----:B------:R-:W-:Y:S02]  /*19a0*/  UIADD3 UR71, UPT, UPT, UR30, 0x30, URZ ;  /* 0x000000301e477890 */ /* 0x000fe4000fffe0ff */
[----:B------:R-:W-:Y:S02]  /*19b0*/  UIADD3 UR72, UPT, UPT, UR30, 0x38, URZ ;  /* 0x000000381e487890 */ /* 0x000fe4000fffe0ff */
[----:B---3--:R-:W-:Y:S02]  /*19c0*/  UIMAD.WIDE.U32 UR6, UR65, UR9, URZ ;  /* 0x00000009410672a5 */ /* 0x008fe4000f8e00ff */
[----:B------:R-:W-:Y:S02]  /*19d0*/  UIMAD.WIDE.U32 UR12, UR66, UR9, URZ ;  /* 0x00000009420c72a5 */ /* 0x000fe4000f8e00ff */
[----:B------:R-:W-:-:S02]  /*19e0*/  UIMAD.WIDE.U32 UR14, UR67, UR9, URZ ;  /* 0x00000009430e72a5 */ /* 0x000fc4000f8e00ff */
[----:B------:R-:W-:Y:S01]  /*19f0*/  UIMAD.WIDE.U32 UR16, UR68, UR9, URZ ;  /* 0x00000009441072a5 */ /* 0x000fe2000f8e00ff */
[----:B------:R-:W-:Y:S01]  /*1a00*/  UMOV UR6, UR7 ;  /* 0x0000000700067c82 */ /* 0x000fe20008000000 */
[----:B------:R-:W-:Y:S02]  /*1a10*/  UIMAD.WIDE.U32 UR18, UR70, UR9, URZ ;  /* 0x00000009461272a5 */ /* 0x000fe4000f8e00ff */
[----:B------:R-:W-:Y:S02]  /*1a20*/  USHF.R.U32.HI UR42, URZ, UR10, UR6 ;  /* 0x0000000aff2a7299 */ /* 0x000fe40008011606 */
[----:B------:R-:W-:Y:S01]  /*1a30*/  UIMAD.WIDE.U32 UR20, UR71, UR9, URZ ;  /* 0x00000009471472a5 */ /* 0x000fe2000f8e00ff */
[----:B------:R-:W-:Y:S01]  /*1a40*/  UMOV UR6, UR13 ;  /* 0x0000000d00067c82 */ /* 0x000fe20008000000 */
[----:B------:R-:W-:Y:S02]  /*1a50*/  UIADD3 UR73, UPT, UPT, UR30, 0x40, URZ ;  /* 0x000000401e497890 */ /* 0x000fe4000fffe0ff */
[----:B------:R-:W-:-:S02]  /*1a60*/  USHF.R.U32.HI UR31, URZ, UR10, UR6 ;  /* 0x0000000aff1f7299 */ /* 0x000fc40008011606 */
[----:B------:R-:W-:Y:S01]  /*1a70*/  UIMAD.WIDE.U32 UR22, UR72, UR9, URZ ;  /* 0x00000009481672a5 */ /* 0x000fe2000f8e00ff */
[----:B------:R-:W-:Y:S01]  /*1a80*/  UMOV UR6, UR15 ;  /* 0x0000000f00067c82 */ /* 0x000fe20008000000 */
[----:B------:R-:W-:Y:S02]  /*1a90*/  UIADD3 UR74, UPT, UPT, UR30, 0x48, URZ ;  /* 0x000000481e4a7890 */ /* 0x000fe4000fffe0ff */
        /* <DEDUP_REMOVED lines=23> */
[----:B------:R-:W-:Y:S02]  /*1c10*/  UIMAD.WIDE.U32 UR38, UR56, UR9, URZ ;  /* 0x00000009382672a5 */ /* 0x000fe4000f8e00ff */
[----:B------:R-:W-:Y:S01]  /*1c20*/  USHF.R.U32.HI UR16, URZ, UR10, UR6 ;  /* 0x0000000aff107299 */ /* 0x000fe20008011606 */
[----:B------:R-:W3:Y:S02]  /*1c30*/  LDCU.64 UR4, c[0x0][0x490] ;  /* 0x00009200ff0477ac */ /* 0x000ee40008000a00 */
[----:B------:R-:W-:Y:S01]  /*1c40*/  UMOV UR6, UR29 ;  /* 0x0000001d00067c82 */ /* 0x000fe20008000000 */
[----:B------:R-:W-:Y:S02]  /*1c50*/  UIMAD.WIDE.U32 UR40, UR30, UR9, URZ ;  /* 0x000000091e2872a5 */ /* 0x000fe4000f8e00ff */
[----:B------:R-:W-:-:S02]  /*1c60*/  USHF.R.U32.HI UR15, URZ, UR10, UR6 ;  /* 0x0000000aff0f7299 */ /* 0x000fc40008011606 */
[----:B------:R-:W-:Y:S01]  /*1c70*/  UIADD3 UR53, UPT, UPT, UR30, 0x78, URZ ;  /* 0x000000781e357890 */ /* 0x000fe2000fffe0ff */
[----:B------:R-:W-:Y:S01]  /*1c80*/  UMOV UR6, UR33 ;  /* 0x0000002100067c82 */ /* 0x000fe20008000000 */
[----:B------:R-:W-:Y:S02]  /*1c90*/  UISETP.NE.AND UP0, UPT, UR8, 0x1, UPT ;  /* 0x000000010800788c */ /* 0x000fe4000bf05270 */
[----:B------:R-:W-:Y:S02]  /*1ca0*/  USHF.R.U32.HI UR14, URZ, UR10, UR6 ;  /* 0x0000000aff0e7299 */ /* 0x000fe40008011606 */
[----:B------:R-:W-:Y:S01]  /*1cb0*/  UIMAD.WIDE.U32 UR44, UR53, UR9, URZ ;  /* 0x00000009352c72a5 */ /* 0x000fe2000f8e00ff */
[----:B------:R-:W-:Y:S01]  /*1cc0*/  UMOV UR6, UR35 ;  /* 0x0000002300067c82 */ /* 0x000fe20008000000 */
[----:B------:R-:W-:Y:S02]  /*1cd0*/  USEL UR44, UR66, UR31, !UP0 ;  /* 0x0000001f422c7287 */ /* 0x000fe4000c000000 */
[----:B------:R-:W-:-:S02]  /*1ce0*/  USHF.R.U32.HI UR13, URZ, UR10, UR6 ;  /* 0x0000000aff0d7299 */ /* 0x000fc40008011606 */
[----:B------:R-:W-:Y:S01]  /*1cf0*/  USEL UR46, UR67, UR46, !UP0 ;  /* 0x0000002e432e7287 */ /* 0x000fe2000c000000 */
[----:B------:R-:W-:Y:S01]  /*1d00*/  UMOV UR6, UR37 ;  /* 0x0000002500067c82 */ /* 0x000fe20008000000 */
[----:B------:R-:W-:Y:S02]  /*1d10*/  USEL UR49, UR68, UR49, !UP0 ;  /* 0x0000003144317287 */ /* 0x000fe4000c000000 */
[----:B------:R-:W-:Y:S02]  /*1d20*/  USHF.R.U32.HI UR12, URZ, UR10, UR6 ;  /* 0x0000000aff0c7299 */ /* 0x000fe40008011606 */
[----:B------:R-:W-:Y:S01]  /*1d30*/  USEL UR52, UR72, UR18, !UP0 ;  /* 0x0000001248347287 */ /* 0x000fe2000c000000 */
[----:B------:R-:W-:Y:S01]  /*1d40*/  UMOV UR6, UR39 ;  /* 0x0000002700067c82 */ /* 0x000fe20008000000 */
[----:B------:R-:W-:Y:S02]  /*1d50*/  USEL UR47, UR75, UR15, !UP0 ;  /* 0x0000000f4b2f7287 */ /* 0x000fe4000c000000 */
[----:B------:R-:W-:-:S02]  /*1d60*/  USHF.R.U32.HI UR9, URZ, UR10, UR6 ;  /* 0x0000000aff097299 */ /* 0x000fc40008011606 */
[----:B------:R-:W-:Y:S01]  /*1d70*/  USEL UR40, UR57, UR12, !UP0 ;  /* 0x0000000c39287287 */ /* 0x000fe2000c000000 */
[----:B------:R-:W-:Y:S01]  /*1d80*/  UMOV UR6, UR41 ;  /* 0x0000002900067c82 */ /* 0x000fe20008000000 */
[----:B------:R-:W-:Y:S02]  /*1d90*/  USEL UR41, UR65, UR42, !UP0 ;  /* 0x0000002a41297287 */ /* 0x000fe4000c000000 */
[----:B------:R-:W-:Y:S02]  /*1da0*/  USHF.R.U32.HI UR7, URZ, UR10, UR6 ;  /* 0x0000000aff077299 */ /* 0x000fe40008011606 */
[----:B------:R-:W-:Y:S02]  /*1db0*/  USEL UR42, UR58, UR13, !UP0 ;  /* 0x0000000d3a2a7287 */ /* 0x000fe4000c000000 */
[----:B------:R-:W-:Y:S01]  /*1dc0*/  USEL UR31, UR30, UR7, !UP0 ;  /* 0x000000071e1f7287 */ /* 0x000fe2000c000000 */
[----:B------:R-:W-:Y:S01]  /*1dd0*/  UMOV UR6, UR45 ;  /* 0x0000002d00067c82 */ /* 0x000fe20008000000 */
[----:B------:R-:W-:-:S02]  /*1de0*/  USEL UR45, UR76, UR14, !UP0 ;  /* 0x0000000e4c2d7287 */ /* 0x000fc4000c000000 */
[----:B------:R-:W-:Y:S02]  /*1df0*/  USHF.R.U32.HI UR10, URZ, UR10, UR6 ;  /* 0x0000000aff0a7299 */ /* 0x000fe40008011606 */
[----:B---3--:R-:W-:Y:S02]  /*1e00*/  UIMAD.WIDE.U32 UR18, UR31, UR4, URZ ;  /* 0x000000041f1272a5 */ /* 0x008fe4000f8e00ff */
[----:B------:R-:W-:Y:S02]  /*1e10*/  UIMAD.WIDE.U32 UR14, UR44, UR4, URZ ;  /* 0x000000042c0e72a5 */ /* 0x000fe4000f8e00ff */
[----:B------:R-:W-:Y:S02]  /*1e20*/  UIMAD.WIDE.U32 UR12, UR46, UR4, URZ ;  /* 0x000000042e0c72a5 */ /* 0x000fe4000f8e00ff */
[----:B------:R-:W-:Y:S02]  /*1e30*/  USEL UR51, UR70, UR51, !UP0 ;  /* 0x0000003346337287 */ /* 0x000fe4000c000000 */
[----:B------:R-:W-:-:S02]  /*1e40*/  UIMAD.WIDE.U32 UR6, UR49, UR4, URZ ;  /* 0x00000004310672a5 */ /* 0x000fc4000f8e00ff */
[----:B------:R-:W-:Y:S02]  /*1e50*/  USEL UR55, UR71, UR55, !UP0 ;  /* 0x0000003747377287 */ /* 0x000fe4000c000000 */
[----:B------:R-:W-:Y:S02]  /*1e60*/  USEL UR50, UR73, UR17, !UP0 ;  /* 0x0000001149327287 */ /* 0x000fe4000c000000 */
[----:B------:R-:W-:Y:S02]  /*1e70*/  USEL UR48, UR74, UR16, !UP0 ;  /* 0x000000104a307287 */ /* 0x000fe4000c000000 */
[----:B------:R-:W-:Y:S02]  /*1e80*/  USEL UR39, UR56, UR9, !UP0 ;  /* 0x0000000938277287 */ /* 0x000fe4000c000000 */
[----:B------:R-:W-:Y:S02]  /*1e90*/  USEL UR38, UR53, UR10, !UP0 ;  /* 0x0000000a35267287 */ /* 0x000fe4000c000000 */
[----:B------:R-:W-:Y:S01]  /*1ea0*/  UIMAD.WIDE.U32 UR20, UR51, UR4, URZ ;  /* 0x00000004331472a5 */ /* 0x000fe2000f8e00ff */
[----:B------:R-:W-:Y:S01]  /*1eb0*/  UMOV UR53, UR19 ;  /* 0x0000001300357c82 */ /* 0x000fe20008000000 */
[----:B------:R-:W-:Y:S01]  /*1ec0*/  UMOV UR10, UR15 ;  /* 0x0000000f000a7c82 */ /* 0x000fe20008000000 */
[----:B------:R-:W-:Y:S01]  /*1ed0*/  UMOV UR9, UR13 ;  /* 0x0000000d00097c82 */ /* 0x000fe20008000000 */
[----:B------:R-:W-:-:S02]  /*1ee0*/  UIMAD.WIDE.U32 UR16, UR41, UR4, URZ ;  /* 0x00000004291072a5 */ /* 0x000fc4000f8e00ff */
[----:B------:R-:W-:Y:S02]  /*1ef0*/  UIMAD.WIDE.U32 UR22, UR55, UR4, URZ ;  /* 0x00000004371672a5 */ /* 0x000fe4000f8e00ff */
[----:B------:R-:W-:Y:S02]  /*1f00*/  UIMAD.WIDE.U32 UR24, UR52, UR4, URZ ;  /* 0x00000004341872a5 */ /* 0x000fe4000f8e00ff */
[----:B------:R-:W-:Y:S02]  /*1f10*/  UIMAD.WIDE.U32 UR26, UR50, UR4, URZ ;  /* 0x00000004321a72a5 */ /* 0x000fe4000f8e00ff */
[----:B------:R-:W-:Y:S02]  /*1f20*/  UIMAD.WIDE.U32 UR28, UR48, UR4, URZ ;  /* 0x00000004301c72a5 */ /* 0x000fe4000f8e00ff */
[----:B------:R-:W-:Y:S02]  /*1f30*/  UIMAD.WIDE.U32 UR32, UR47, UR4, URZ ;  /* 0x000000042f2072a5 */ /* 0x000fe4000f8e00ff */
[----:B------:R-:W-:-:S02]  /*1f40*/  UIMAD.WIDE.U32 UR34, UR45, UR4, URZ ;  /* 0x000000042d2272a5 */ /* 0x000fc4000f8e00ff */
[----:B------:R-:W-:Y:S02]  /*1f50*/  UIMAD.WIDE.U32 UR36, UR42, UR4, URZ ;  /* 0x000000042a2472a5 */ /* 0x000fe4000f8e00ff */
[----:B------:R-:W-:Y:S02]  /*1f60*/  UIMAD.WIDE.U32 UR18, UR40, UR4, URZ ;  /* 0x00000004281272a5 */ /* 0x000fe4000f8e00ff */
[----:B------:R-:W-:Y:S02]  /*1f70*/  UIMAD.WIDE.U32 UR14, UR39, UR4, URZ ;  /* 0x00000004270e72a5 */ /* 0x000fe4000f8e00ff */
[----:B------:R-:W-:Y:S02]  /*1f80*/  UIMAD.WIDE.U32 UR12, UR38, UR4, URZ ;  /* 0x00000004260c72a5 */ /* 0x000fe4000f8e00ff */
[----:B------:R-:W-:Y:S01]  /*1f90*/  USHF.R.U32.HI UR60, URZ, UR5, UR10 ;  /* 0x00000005ff3c7299 */ /* 0x000fe2000801160a */
[----:B------:R-:W-:Y:S01]  /*1fa0*/  UMOV UR4, UR7 ;  /* 0x0000000700047c82 */ /* 0x000fe20008000000 */
[----:B------:R-:W-:-:S02]  /*1fb0*/  USHF.R.U32.HI UR59, URZ, UR5, UR9 ;  /* 0x00000005ff3b7299 */ /* 0x000fc40008011609 */
[----:B------:R-:W-:Y:S02]  /*1fc0*/  USHF.R.U32.HI UR58, URZ, UR5, UR4 ;  /* 0x00000005ff3a7299 */ /* 0x000fe40008011604 */
[----:B------:R-:W-:Y:S01]  /*1fd0*/  UIADD3 UR10, UPT, UPT, -UR41, URZ, URZ ;  /* 0x000000ff290a7290 */ /* 0x000fe2000fffe1ff */
[----:B------:R-:W-:Y:S01]  /*1fe0*/  UMOV UR4, UR21 ;  /* 0x0000001500047c82 */ /* 0x000fe20008000000 */
[----:B------:R-:W-:Y:S02]  /*1ff0*/  UIADD3 UR9, UPT, UPT, -UR44, URZ, URZ ;  /* 0x000000ff2c097290 */ /* 0x000fe4000fffe1ff */
[----:B------:R-:W-:Y:S02]  /*2000*/  USHF.R.U32.HI UR57, URZ, UR5, UR4 ;  /* 0x00000005ff397299 */ /* 0x000fe40008011604 */
[----:B------:R-:W-:Y:S01]  /*2010*/  UIADD3 UR7, UPT, UPT, -UR46, URZ, URZ ;  /* 0x000000ff2e077290 */ /* 0x000fe2000fffe1ff */
[----:B------:R-:W-:Y:S01]  /*2020*/  UMOV UR4, UR23 ;  /* 0x0000001700047c82 */ /* 0x000fe20008000000 */
[----:B------:R-:W-:Y:S01]  /*2030*/  UMOV UR16, UR17 ;  /* 0x0000001100107c82 */ /* 0x000fe20008000000 */
[----:B------:R-:W-:-:S02]  /*2040*/  USHF.R.U32.HI UR56, URZ, UR5, UR4 ;  /* 0x00000005ff387299 */ /* 0x000fc40008011604 */
[----:B------:R-:W-:Y:S01]  /*2050*/  UIMAD UR65, UR8, UR10, UR65 ;  /* 0x0000000a084172a4 */ /* 0x000fe2000f8e0241 */
[----:B------:R-:W-:Y:S01]  /*2060*/  UMOV UR4, UR25 ;  /* 0x0000001900047c82 */ /* 0x000fe20008000000 */
[----:B------:R-:W-:Y:S02]  /*2070*/  UIADD3 UR17, UPT, UPT, -UR47, URZ, URZ ;  /* 0x000000ff2f117290 */ /* 0x000fe4000fffe1ff */
[----:B------:R-:W-:Y:S02]  /*2080*/  USHF.R.U32.HI UR25, URZ, UR5, UR4 ;  /* 0x00000005ff197299 */ /* 0x000fe40008011604 */
[----:B------:R-:W-:Y:S01]  /*2090*/  UIADD3 UR6, UPT, UPT, -UR49, URZ, URZ ;  /* 0x000000ff31067290 */ /* 0x000fe2000fffe1ff */
[----:B------:R-:W-:Y:S01]  /*20a0*/  UMOV UR4, UR27 ;  /* 0x0000001b00047c82 */ /* 0x000fe20008000000 */
[----:B------:R-:W-:Y:S02]  /*20b0*/  UIMAD UR66, UR8, UR9, UR66 ;  /* 0x00000009084272a4 */ /* 0x000fe4000f8e0242 */
[----:B------:R-:W-:-:S02]  /*20c0*/  USHF.R.U32.HI UR24, URZ, UR5, UR4 ;  /* 0x00000005ff187299 */ /* 0x000fc40008011604 */
[----:B------:R-:W-:Y:S01]  /*20d0*/  UIADD3 UR10, UPT, UPT, -UR42, URZ, URZ ;  /* 0x000000ff2a0a7290 */ /* 0x000fe2000fffe1ff */
[----:B------:R-:W-:Y:S01]  /*20e0*/  UMOV UR4, UR29 ;  /* 0x0000001d00047c82 */ /* 0x000fe20008000000 */
[----:B------:R-:W-:Y:S02]  /*20f0*/  UIADD3 UR27, UPT, UPT, UR30, 0x60, URZ ;  /* 0x000000601e1b7890 */ /* 0x000fe4000fffe0ff */
[----:B------:R-:W-:Y:S02]  /*2100*/  USHF.R.U32.HI UR23, URZ, UR5, UR4 ;  /* 0x00000005ff177299 */ /* 0x000fe40008011604 */
[----:B------:R-:W-:Y:S01]  /*2110*/  UIADD3 UR9, UPT, UPT, -UR40, URZ, URZ ;  /* 0x000000ff28097290 */ /* 0x000fe2000fffe1ff */
[----:B------:R-:W-:Y:S01]  /*2120*/  UMOV UR4, UR33 ;  /* 0x0000002100047c82 */ /* 0x000fe20008000000 */
[----:B------:R-:W-:Y:S02]  /*2130*/  UIADD3 UR29, UPT, UPT, UR30, 0x68, URZ ;  /* 0x000000681e1d7890 */ /* 0x000fe4000fffe0ff */
[----:B------:R-:W-:-:S02]  /*2140*/  USHF.R.U32.HI UR22, URZ, UR5, UR4 ;  /* 0x00000005ff167299 */ /* 0x000fc40008011604 */
[----:B------:R-:W-:Y:S01]  /*2150*/  UIADD3 UR14, UPT, UPT, -UR51, URZ, URZ ;  /* 0x000000ff330e7290 */ /* 0x000fe2000fffe1ff */
[----:B------:R-:W-:Y:S01]  /*2160*/  UMOV UR4, UR35 ;  /* 0x0000002300047c82 */ /* 0x000fe20008000000 */
[----:B------:R-:W-:Y:S02]  /*2170*/  UIADD3 UR26, UPT, UPT, UR30, 0x70, URZ ;  /* 0x000000701e1a7890 */ /* 0x000fe4000fffe0ff */
[----:B------:R-:W-:Y:S02]  /*2180*/  USHF.R.U32.HI UR21, URZ, UR5, UR4 ;  /* 0x00000005ff157299 */ /* 0x000fe40008011604 */
[----:B------:R-:W-:Y:S01]  /*2190*/  USHF.R.U32.HI UR64, URZ, UR5, UR53 ;  /* 0x00000005ff407299 */ /* 0x000fe20008011635 */
[----:B------:R-:W-:Y:S01]  /*21a0*/  UMOV UR4, UR37 ;  /* 0x0000002500047c82 */ /* 0x000fe20008000000 */
[----:B------:R-:W-:Y:S02]  /*21b0*/  UIMAD UR37, UR8, UR7, UR67 ;  /* 0x00000007082572a4 */ /* 0x000fe4000f8e0243 */
[----:B------:R-:W-:-:S02]  /*21c0*/  USHF.R.U32.HI UR77, URZ, UR5, UR4 ;  /* 0x00000005ff4d7299 */ /* 0x000fc40008011604 */
[----:B------:R-:W-:Y:S01]  /*21d0*/  UIADD3 UR7, UPT, UPT, -UR39, URZ, URZ ;  /* 0x000000ff27077290 */ /* 0x000fe2000fffe1ff */
[----:B------:R-:W-:Y:S01]  /*21e0*/  UMOV UR4, UR19 ;  /* 0x0000001300047c82 */ /* 0x000fe20008000000 */
[----:B------:R-:W-:Y:S02]  /*21f0*/  UISETP.NE.AND UP0, UPT, UR11, 0x1, UPT ;  /* 0x000000010b00788c */ /* 0x000fe4000bf05270 */
[----:B------:R-:W-:Y:S02]  /*2200*/  USHF.R.U32.HI UR69, URZ, UR5, UR4 ;  /* 0x00000005ff457299 */ /* 0x000fe40008011604 */
[----:B------:R-:W-:Y:S01]  /*2210*/  UIMAD UR33, UR8, UR17, UR75 ;  /* 0x00000011082172a4 */ /* 0x000fe2000f8e024b */
[----:B------:R-:W-:Y:S01]  /*2220*/  UMOV UR4, UR15 ;  /* 0x0000000f00047c82 */ /* 0x000fe20008000000 */
[----:B------:R-:W-:Y:S02]  /*2230*/  UIMAD UR68, UR8, UR6, UR68 ;  /* 0x00000006084472a4 */ /* 0x000fe4000f8e0244 */
[----:B------:R-:W-:-:S02]  /*2240*/  USHF.R.U32.HI UR61, URZ, UR5, UR4 ;  /* 0x00000005ff3d7299 */ /* 0x000fc40008011604 */
[----:B------:R-:W-:Y:S01]  /*2250*/  UIMAD UR75, UR8, UR10, UR27 ;  /* 0x0000000a084b72a4 */ /* 0x000fe2000f8e021b */
[----:B------:R-:W-:Y:S01]  /*2260*/  UMOV UR4, UR13 ;  /* 0x0000000d00047c82 */ /* 0x000fe20008000000 */
[----:B------:R-:W-:Y:S02]  /*2270*/  USHF.R.U32.HI UR63, URZ, UR5, UR16 ;  /* 0x00000005ff3f7299 */ /* 0x000fe40008011610 */
[----:B------:R-:W-:Y:S02]  /*2280*/  USHF.R.U32.HI UR53, URZ, UR5, UR4 ;  /* 0x00000005ff357299 */ /* 0x000fe40008011604 */
[----:B------:R-:W-:Y:S02]  /*2290*/  UIADD3 UR6, UPT, UPT, -UR38, URZ, URZ ;  /* 0x000000ff26067290 */ /* 0x000fe4000fffe1ff */
[----:B------:R-:W-:Y:S02]  /*22a0*/  UIADD3 UR27, UPT, UPT, UR30, 0x78, URZ ;  /* 0x000000781e1b7890 */ /* 0x000fe4000fffe0ff */
[----:B------:R-:W-:Y:S01]  /*22b0*/  UIMAD UR67, UR8, UR9, UR29 ;  /* 0x00000009084372a4 */ /* 0x000fe2000f8e021d */
[----:B------:R-:W3:Y:S01]  /*22c0*/  LDCU.64 UR12, c[0x0][0x4b0] ;  /* 0x00009600ff0c77ac */ /* 0x000ee20008000a00 */
[----:B------:R-:W3:Y:S01]  /*22d0*/  LDCU.64 UR4, c[0x0][0x4d0] ;  /* 0x00009a00ff0477ac */ /* 0x000ee20008000a00 */
[----:B------:R-:W-:-:S02]  /*22e0*/  UIADD3 UR20, UPT, UPT, -UR50, URZ, URZ ;  /* 0x000000ff32147290 */ /* 0x000fc4000fffe1ff */
[----:B------:R-:W-:Y:S02]  /*22f0*/  UIMAD UR70, UR8, UR14, UR70 ;  /* 0x0000000e084672a4 */ /* 0x000fe4000f8e0246 */
[----:B------:R-:W-:Y:S02]  /*2300*/  UIMAD UR29, UR8, UR7, UR26 ;  /* 0x00000007081d72a4 */ /* 0x000fe4000f8e021a */
[----:B------:R-:W-:Y:S02]  /*2310*/  UIADD3 UR16, UPT, UPT, -UR55, URZ, URZ ;  /* 0x000000ff37107290 */ /* 0x000fe4000fffe1ff */
[----:B------:R-:W-:Y:S02]  /*2320*/  UIADD3 UR18, UPT, UPT, -UR52, URZ, URZ ;  /* 0x000000ff34127290 */ /* 0x000fe4000fffe1ff */
[----:B------:R-:W-:Y:S02]  /*2330*/  UIADD3 UR19, UPT, UPT, -UR48, URZ, URZ ;  /* 0x000000ff30137290 */ /* 0x000fe4000fffe1ff */
[----:B------:R-:W-:-:S02]  /*2340*/  UIADD3 UR15, UPT, UPT, -UR45, URZ, URZ ;  /* 0x000000ff2d0f7290 */ /* 0x000fc4000fffe1ff */
[----:B------:R-:W-:Y:S02]  /*2350*/  UIADD3 UR14, UPT, UPT, -UR31, URZ, URZ ;  /* 0x000000ff1f0e7290 */ /* 0x000fe4000fffe1ff */
[----:B------:R-:W-:Y:S02]  /*2360*/  USEL UR9, UR31, UR64, !UP0 ;  /* 0x000000401f097287 */ /* 0x000fe4000c000000 */
[----:B------:R-:W-:Y:S02]  /*2370*/  USEL UR7, UR44, UR60, !UP0 ;  /* 0x0000003c2c077287 */ /* 0x000fe4000c000000 */
[----:B------:R-:W-:Y:S02]  /*2380*/  UIMAD UR28, UR8, UR6, UR27 ;  /* 0x00000006081c72a4 */ /* 0x000fe4000f8e021b */
[----:B------:R-:W-:Y:S01]  /*2390*/  UIMAD UR36, UR8, UR20, UR73 ;  /* 0x00000014082472a4 */ /* 0x000fe2000f8e0249 */
[----:B------:R-:W-:Y:S01]  /*23a0*/  MOV R52, UR9 ;  /* 0x0000000900347c02 */ /* 0x000fe20008000f00 */
[----:B------:R-:W-:Y:S01]  /*23b0*/  USEL UR35, UR41, UR63, !UP0 ;  /* 0x0000003f29237287 */ /* 0x000fe2000c000000 */
[----:B------:R-:W-:Y:S01]  /*23c0*/  IMAD.U32 R46, RZ, RZ, UR7 ;  /* 0x00000007ff2e7e24 */ /* 0x000fe2000f8e00ff */
[----:B------:R-:W-:-:S02]  /*23d0*/  USEL UR27, UR46, UR59, !UP0 ;  /* 0x0000003b2e1b7287 */ /* 0x000fc4000c000000 */
[----:B------:R-:W-:Y:S02]  /*23e0*/  UIMAD UR71, UR8, UR16, UR71 ;  /* 0x00000010084772a4 */ /* 0x000fe4000f8e0247 */
[----:B------:R-:W-:Y:S01]  /*23f0*/  UIMAD UR72, UR8, UR18, UR72 ;  /* 0x00000012084872a4 */ /* 0x000fe2000f8e0248 */
[----:B------:R-:W-:Y:S01]  /*2400*/  MOV R49, UR35 ;  /* 0x0000002300317c02 */ /* 0x000fe20008000f00 */
[----:B------:R-:W-:Y:S01]  /*2410*/  UIMAD UR34, UR8, UR19, UR74 ;  /* 0x00000013082272a4 */ /* 0x000fe2000f8e024a */
[----:B------:R-:W-:Y:S01]  /*2420*/  MOV R43, UR27 ;  /* 0x0000001b002b7c02 */ /* 0x000fe20008000f00 */
[----:B------:R-:W-:Y:S02]  /*2430*/  UIMAD UR32, UR8, UR15, UR76 ;  /* 0x0000000f082072a4 */ /* 0x000fe4000f8e024c */
[----:B------:R-:W-:Y:S02]  /*2440*/  UIMAD UR26, UR8, UR14, UR30 ;  /* 0x0000000e081a72a4 */ /* 0x000fe4000f8e021e */
[----:B------:R-:W-:-:S02]  /*2450*/  USEL UR20, UR52, UR25, !UP0 ;  /* 0x0000001934147287 */ /* 0x000fc4000c000000 */
[----:B------:R-:W-:Y:S02]  /*2460*/  USEL UR14, UR49, UR58, !UP0 ;  /* 0x0000003a310e7287 */ /* 0x000fe4000c000000 */
[----:B------:R-:W-:Y:S02]  /*2470*/  USEL UR16, UR51, UR57, !UP0 ;  /* 0x0000003933107287 */ /* 0x000fe4000c000000 */
[----:B------:R-:W-:Y:S01]  /*2480*/  USEL UR18, UR55, UR56, !UP0 ;  /* 0x0000003837127287 */ /* 0x000fe2000c000000 */
[----:B------:R-:W-:Y:S01]  /*2490*/  MOV R31, UR20 ;  /* 0x00000014001f7c02 */ /* 0x000fe20008000f00 */
[----:B------:R-:W-:Y:S01]  /*24a0*/  USEL UR19, UR50, UR24, !UP0 ;  /* 0x0000001832137287 */ /* 0x000fe2000c000000 */
[----:B------:R-:W-:Y:S01]  /*24b0*/  IMAD.U32 R40, RZ, RZ, UR14 ;  /* 0x0000000eff287e24 */ /* 0x000fe2000f8e00ff */
[----:B------:R-:W-:Y:S01]  /*24c0*/  USEL UR17, UR48, UR23, !UP0 ;  /* 0x0000001730117287 */ /* 0x000fe2000c000000 */
[----:B------:R-:W-:Y:S01]  /*24d0*/  MOV R37, UR16 ;  /* 0x0000001000257c02 */ /* 0x000fe20008000f00 */
[----:B------:R-:W-:Y:S01]  /*24e0*/  USEL UR15, UR47, UR22, !UP0 ;  /* 0x000000162f0f7287 */ /* 0x000fe2000c000000 */
[----:B------:R-:W-:Y:S01]  /*24f0*/  IMAD.U32 R34, RZ, RZ, UR18 ;  /* 0x00000012ff227e24 */ /* 0x000fe2000f8e00ff */
[----:B------:R-:W-:Y:S01]  /*2500*/  USEL UR10, UR45, UR21, !UP0 ;  /* 0x000000152d0a7287 */ /* 0x000fe2000c000000 */
[----:B------:R-:W-:Y:S01]  /*2510*/  IMAD.U32 R28, RZ, RZ, UR19 ;  /* 0x00000013ff1c7e24 */ /* 0x000fe2000f8e00ff */
[----:B------:R-:W-:Y:S01]  /*2520*/  UIADD3 UR9, UPT, UPT, -UR9, URZ, URZ ;  /* 0x000000ff09097290 */ /* 0x000fe2000fffe1ff */
[----:B------:R-:W-:Y:S01]  /*2530*/  MOV R25, UR17 ;  /* 0x0000001100197c02 */ /* 0x000fe20008000f00 */
[----:B------:R-:W-:Y:S01]  /*2540*/  UIADD3 UR8, UPT, UPT, -UR35, URZ, URZ ;  /* 0x000000ff23087290 */ /* 0x000fe2000fffe1ff */
[----:B------:R-:W-:Y:S01]  /*2550*/  IMAD.U32 R22, RZ, RZ, UR15 ;  /* 0x0000000fff167e24 */ /* 0x000fe2000f8e00ff */
[----:B------:R-:W-:Y:S01]  /*2560*/  UIADD3 UR7, UPT, UPT, -UR7, URZ, URZ ;  /* 0x000000ff07077290 */ /* 0x000fe2000fffe1ff */
[----:B------:R-:W-:Y:S01]  /*2570*/  MOV R19, UR10 ;  /* 0x0000000a00137c02 */ /* 0x000fe20008000f00 */
[----:B------:R-:W-:-:S02]  /*2580*/  UIADD3 UR6, UPT, UPT, -UR27, URZ, URZ ;  /* 0x000000ff1b067290 */ /* 0x000fc4000fffe1ff */
[----:B------:R-:W-:Y:S02]  /*2590*/  USEL UR77, UR42, UR77, !UP0 ;  /* 0x0000004d2a4d7287 */ /* 0x000fe4000c000000 */
[----:B------:R-:W-:Y:S02]  /*25a0*/  USEL UR69, UR40, UR69, !UP0 ;  /* 0x0000004528457287 */ /* 0x000fe4000c000000 */
[----:B------:R-:W-:Y:S02]  /*25b0*/  USEL UR61, UR39, UR61, !UP0 ;  /* 0x0000003d273d7287 */ /* 0x000fe4000c000000 */
[----:B------:R-:W-:Y:S02]  /*25c0*/  USEL UR53, UR38, UR53, !UP0 ;  /* 0x0000003526357287 */ /* 0x000fe4000c000000 */
[----:B------:R-:W-:Y:S02]  /*25d0*/  UIADD3 UR20, UPT, UPT, -UR20, URZ, URZ ;  /* 0x000000ff14147290 */ /* 0x000fe4000fffe1ff */
[----:B------:R-:W-:-:S02]  /*25e0*/  UIMAD UR31, UR11, UR9, UR31 ;  /* 0x000000090b1f72a4 */ /* 0x000fc4000f8e021f */
[----:B------:R-:W-:Y:S02]  /*25f0*/  UIMAD UR41, UR11, UR8, UR41 ;  /* 0x000000080b2972a4 */ /* 0x000fe4000f8e0229 */
[----:B------:R-:W-:Y:S02]  /*2600*/  UIMAD UR44, UR11, UR7, UR44 ;  /* 0x000000070b2c72a4 */ /* 0x000fe4000f8e022c */
[----:B------:R-:W-:Y:S02]  /*2610*/  UIMAD UR46, UR11, UR6, UR46 ;  /* 0x000000060b2e72a4 */ /* 0x000fe4000f8e022e */
[----:B------:R-:W-:Y:S02]  /*2620*/  UIADD3 UR14, UPT, UPT, -UR14, URZ, URZ ;  /* 0x000000ff0e0e7290 */ /* 0x000fe4000fffe1ff */
[----:B------:R-:W-:Y:S02]  /*2630*/  UIADD3 UR16, UPT, UPT, -UR16, URZ, URZ ;  /* 0x000000ff10107290 */ /* 0x000fe4000fffe1ff */
[----:B------:R-:W-:-:S02]  /*2640*/  UIADD3 UR18, UPT, UPT, -UR18, URZ, URZ ;  /* 0x000000ff12127290 */ /* 0x000fc4000fffe1ff */
[----:B------:R-:W-:Y:S02]  /*2650*/  UIADD3 UR19, UPT, UPT, -UR19, URZ, URZ ;  /* 0x000000ff13137290 */ /* 0x000fe4000fffe1ff */
[----:B------:R-:W-:Y:S02]  /*2660*/  UIADD3 UR17, UPT, UPT, -UR17, URZ, URZ ;  /* 0x000000ff11117290 */ /* 0x000fe4000fffe1ff */
[----:B------:R-:W-:Y:S02]  /*2670*/  UIADD3 UR15, UPT, UPT, -UR15, URZ, URZ ;  /* 0x000000ff0f0f7290 */ /* 0x000fe4000fffe1ff */
[----:B------:R-:W-:Y:S02]  /*2680*/  UIADD3 UR10, UPT, UPT, -UR10, URZ, URZ ;  /* 0x000000ff0a0a7290 */ /* 0x000fe4000fffe1ff */
[----:B------:R-:W-:Y:S02]  /*2690*/  UIADD3 UR9, UPT, UPT, -UR77, URZ, URZ ;  /* 0x000000ff4d097290 */ /* 0x000fe4000fffe1ff */
[----:B------:R-:W-:-:S02]  /*26a0*/  UIADD3 UR8, UPT, UPT, -UR69, URZ, URZ ;  /* 0x000000ff45087290 */ /* 0x000fc4000fffe1ff */
[----:B------:R-:W-:Y:S02]  /*26b0*/  UIADD3 UR7, UPT, UPT, -UR61, URZ, URZ ;  /* 0x000000ff3d077290 */ /* 0x000fe4000fffe1ff */
[----:B------:R-:W-:Y:S02]  /*26c0*/  UIADD3 UR6, UPT, UPT, -UR53, URZ, URZ ;  /* 0x000000ff35067290 */ /* 0x000fe4000fffe1ff */
[----:B------:R-:W-:Y:S02]  /*26d0*/  UIMAD UR20, UR11, UR20, UR52 ;  /* 0x000000140b1472a4 */ /* 0x000fe4000f8e0234 */
[----:B------:R-:W-:Y:S02]  /*26e0*/  UIMAD UR14, UR11, UR14, UR49 ;  /* 0x0000000e0b0e72a4 */ /* 0x000fe4000f8e0231 */
[----:B------:R-:W-:Y:S02]  /*26f0*/  UIMAD UR16, UR11, UR16, UR51 ;  /* 0x000000100b1072a4 */ /* 0x000fe4000f8e0233 */
[----:B------:R-:W-:-:S02]  /*2700*/  UIMAD UR18, UR11, UR18, UR55 ;  /* 0x000000120b1272a4 */ /* 0x000fc4000f8e0237 */
[----:B------:R-:W-:Y:S02]  /*2710*/  UIMAD UR50, UR11, UR19, UR50 ;  /* 0x000000130b3272a4 */ /* 0x000fe4000f8e0232 */
[----:B------:R-:W-:Y:S02]  /*2720*/  UIMAD UR17, UR11, UR17, UR48 ;  /* 0x000000110b1172a4 */ /* 0x000fe4000f8e0230 */
[----:B------:R-:W-:Y:S02]  /*2730*/  UIMAD UR15, UR11, UR15, UR47 ;  /* 0x0000000f0b0f72a4 */ /* 0x000fe4000f8e022f */
[----:B------:R-:W-:Y:S02]  /*2740*/  UIMAD UR10, UR11, UR10, UR45 ;  /* 0x0000000a0b0a72a4 */ /* 0x000fe4000f8e022d */
[----:B------:R-:W-:Y:S02]  /*2750*/  UIMAD UR9, UR11, UR9, UR42 ;  /* 0x000000090b0972a4 */ /* 0x000fe4000f8e022a */
[----:B------:R-:W-:-:S02]  /*2760*/  UIMAD UR8, UR11, UR8, UR40 ;  /* 0x000000080b0872a4 */ /* 0x000fc4000f8e0228 */
[----:B------:R-:W-:Y:S02]  /*2770*/  UIMAD UR60, UR11, UR7, UR39 ;  /* 0x000000070b3c72a4 */ /* 0x000fe4000f8e0227 */
[----:B------:R-:W-:Y:S02]  /*2780*/  UIMAD UR52, UR11, UR6, UR38 ;  /* 0x000000060b3472a4 */ /* 0x000fe4000f8e0226 */
[----:B---3--:R-:W-:Y:S02]  /*2790*/  UIMAD UR22, UR26, UR12, UR4 ;  /* 0x0000000c1a1672a4 */ /* 0x008fe4000f8e0204 */
[----:B------:R-:W-:Y:S02]  /*27a0*/  UIMAD UR21, UR65, UR12, UR4 ;  /* 0x0000000c411572a4 */ /* 0x000fe4000f8e0204 */
[----:B------:R-:W-:Y:S02]  /*27b0*/  UIMAD UR11, UR66, UR12, UR4 ;  /* 0x0000000c420b72a4 */ /* 0x000fe4000f8e0204 */
[----:B------:R-:W-:Y:S01]  /*27c0*/  IMAD.U32 R51, RZ, RZ, UR22 ;  /* 0x00000016ff337e24 */ /* 0x000fe2000f8e00ff */
[----:B------:R-:W-:Y:S01]  /*27d0*/  UIMAD UR22, UR37, UR12, UR4 ;  /* 0x0000000c251672a4 */ /* 0x000fe2000f8e0204 */
[----:B------:R-:W-:Y:S01]  /*27e0*/  MOV R48, UR21 ;  /* 0x0000001500307c02 */ /* 0x000fe20008000f00 */
[----:B------:R-:W-:Y:S01]  /*27f0*/  UIMAD UR21, UR68, UR12, UR4 ;  /* 0x0000000c441572a4 */ /* 0x000fe2000f8e0204 */
[----:B------:R-:W-:Y:S01]  /*2800*/  IMAD.U32 R45, RZ, RZ, UR11 ;  /* 0x0000000bff2d7e24 */ /* 0x000fe2000f8e00ff */
[----:B------:R-:W-:-:S02]  /*2810*/  UIMAD UR11, UR70, UR12, UR4 ;  /* 0x0000000c460b72a4 */ /* 0x000fc4000f8e0204 */
[----:B------:R-:W-:Y:S01]  /*2820*/  MOV R42, UR22 ;  /* 0x00000016002a7c02 */ /* 0x000fe20008000f00 */
[----:B------:R-:W-:Y:S01]  /*2830*/  UIMAD UR22, UR71, UR12, UR4 ;  /* 0x0000000c471672a4 */ /* 0x000fe2000f8e0204 */
[----:B------:R-:W-:Y:S01]  /*2840*/  IMAD.U32 R39, RZ, RZ, UR21 ;  /* 0x00000015ff277e24 */ /* 0x000fe2000f8e00ff */
[----:B------:R-:W-:Y:S01]  /*2850*/  UIMAD UR21, UR72, UR12, UR4 ;  /* 0x0000000c481572a4 */ /* 0x000fe2000f8e0204 */
[----:B------:R-:W-:Y:S01]  /*2860*/  MOV R36, UR11 ;  /* 0x0000000b00247c02 */ /* 0x000fe20008000f00 */
[----:B------:R-:W-:Y:S02]  /*2870*/  UIMAD UR11, UR36, UR12, UR4 ;  /* 0x0000000c240b72a4 */ /* 0x000fe4000f8e0204 */
[----:B------:R-:W-:Y:S01]  /*2880*/  IMAD.U32 R33, RZ, RZ, UR22 ;  /* 0x00000016ff217e24 */ /* 0x000fe2000f8e00ff */
[----:B------:R-:W-:Y:S01]  /*2890*/  UIMAD UR22, UR34, UR12, UR4 ;  /* 0x0000000c221672a4 */ /* 0x000fe2000f8e0204 */
[----:B------:R-:W-:Y:S01]  /*28a0*/  MOV R30, UR21 ;  /* 0x00000015001e7c02 */ /* 0x000fe20008000f00 */
[----:B------:R-:W-:Y:S01]  /*28b0*/  UIMAD UR21, UR33, UR12, UR4 ;  /* 0x0000000c211572a4 */ /* 0x000fe2000f8e0204 */
[----:B-----5:R-:W-:Y:S01]  /*28c0*/  IMAD.U32 R27, RZ, RZ, UR11 ;  /* 0x0000000bff1b7e24 */ /* 0x020fe2000f8e00ff */
[----:B------:R-:W-:-:S02]  /*28d0*/  UIMAD UR11, UR32, UR12, UR4 ;  /* 0x0000000c200b72a4 */ /* 0x000fc4000f8e0204 */
[----:B------:R-:W-:Y:S01]  /*28e0*/  UIMAD UR75, UR75, UR12, UR4 ;  /* 0x0000000c4b4b72a4 */ /* 0x000fe2000f8e0204 */
[----:B------:R-:W-:Y:S01]  /*28f0*/  MOV R24, UR22 ;  /* 0x0000001600187c02 */ /* 0x000fe20008000f00 */
[----:B------:R-:W-:Y:S01]  /*2900*/  UIMAD UR67, UR67, UR12, UR4 ;  /* 0x0000000c434372a4 */ /* 0x000fe2000f8e0204 */
[----:B------:R-:W-:Y:S01]  /*2910*/  IMAD.U32 R21, RZ, RZ, UR21 ;  /* 0x00000015ff157e24 */ /* 0x000fe2000f8e00ff */
[----:B------:R-:W-:Y:S01]  /*2920*/  UIMAD UR59, UR29, UR12, UR4 ;  /* 0x0000000c1d3b72a4 */ /* 0x000fe2000f8e0204 */
[----:B------:R-:W-:Y:S01]  /*2930*/  MOV R18, UR11 ;  /* 0x0000000b00127c02 */ /* 0x000fe20008000f00 */
[----:B------:R-:W-:Y:S02]  /*2940*/  UIMAD UR51, UR28, UR12, UR4 ;  /* 0x0000000c1c3372a4 */ /* 0x000fe4000f8e0204 */
[----:B------:R-:W-:Y:S02]  /*2950*/  UIMAD UR4, UR31, UR13, UR5 ;  /* 0x0000000d1f0472a4 */ /* 0x000fe4000f8e0205 */
[----:B------:R-:W-:-:S02]  /*2960*/  UIMAD UR11, UR44, UR13, UR5 ;  /* 0x0000000d2c0b72a4 */ /* 0x000fc4000f8e0205 */
[----:B------:R-:W-:Y:S02]  /*2970*/  UIMAD UR12, UR41, UR13, UR5 ;  /* 0x0000000d290c72a4 */ /* 0x000fe4000f8e0205 */
[----:B------:R-:W-:Y:S01]  /*2980*/  IMAD.U32 R50, RZ, RZ, UR4 ;  /* 0x00000004ff327e24 */ /* 0x000fe2000f8e00ff */
[----:B------:R-:W-:Y:S01]  /*2990*/  UIMAD UR4, UR46, UR13, UR5 ;  /* 0x0000000d2e0472a4 */ /* 0x000fe2000f8e0205 */
[----:B------:R-:W-:Y:S01]  /*29a0*/  IMAD.U32 R44, RZ, RZ, UR11 ;  /* 0x0000000bff2c7e24 */ /* 0x000fe2000f8e00ff */
[----:B------:R-:W-:Y:S01]  /*29b0*/  UIMAD UR11, UR14, UR13, UR5 ;  /* 0x0000000d0e0b72a4 */ /* 0x000fe2000f8e0205 */
[----:B------:R-:W-:Y:S01]  /*29c0*/  MOV R47, UR12 ;  /* 0x0000000c002f7c02 */ /* 0x000fe20008000f00 */
[----:B------:R-:W-:Y:S02]  /*29d0*/  UIMAD UR12, UR18, UR13, UR5 ;  /* 0x0000000d120c72a4 */ /* 0x000fe4000f8e0205 */
[----:B------:R-:W-:Y:S01]  /*29e0*/  MOV R41, UR4 ;  /* 0x0000000400297c02 */ /* 0x000fe20008000f00 */
[----:B------:R-:W-:Y:S01]  /*29f0*/  UIMAD UR4, UR16, UR13, UR5 ;  /* 0x0000000d100472a4 */ /* 0x000fe2000f8e0205 */
[----:B------:R-:W-:Y:S01]  /*2a00*/  IMAD.U32 R38, RZ, RZ, UR11 ;  /* 0x0000000bff267e24 */ /* 0x000fe2000f8e00ff */
[----:B------:R-:W-:Y:S01]  /*2a10*/  UIMAD UR11, UR20, UR13, UR5 ;  /* 0x0000000d140b72a4 */ /* 0x000fe2000f8e0205 */
[----:B------:R-:W-:Y:S01]  /*2a20*/  IMAD.U32 R32, RZ, RZ, UR12 ;  /* 0x0000000cff207e24 */ /* 0x000fe2000f8e00ff */
[----:B------:R-:W-:-:S02]  /*2a30*/  UIMAD UR12, UR17, UR13, UR5 ;  /* 0x0000000d110c72a4 */ /* 0x000fc4000f8e0205 */
[----:B------:R-:W-:Y:S01]  /*2a40*/  MOV R35, UR4 ;  /* 0x0000000400237c02 */ /* 0x000fe20008000f00 */
[----:B------:R-:W-:Y:S01]  /*2a50*/  UIMAD UR4, UR50, UR13, UR5 ;  /* 0x0000000d320472a4 */ /* 0x000fe2000f8e0205 */
[----:B------:R-:W-:Y:S01]  /*2a60*/  MOV R29, UR11 ;  /* 0x0000000b001d7c02 */ /* 0x000fe20008000f00 */
[----:B------:R-:W-:Y:S01]  /*2a70*/  UIMAD UR11, UR15, UR13, UR5 ;  /* 0x0000000d0f0b72a4 */ /* 0x000fe2000f8e0205 */
[----:B------:R-:W-:Y:S01]  /*2a80*/  MOV R23, UR12 ;  /* 0x0000000c00177c02 */ /* 0x000fe20008000f00 */
[----:B------:R-:W3:Y:S02]  /*2a90*/  LDCU.64 UR6, c[0x0][0x4b8] ;  /* 0x00009700ff0677ac */ /* 0x000ee40008000a00 */
[----:B------:R-:W-:Y:S01]  /*2aa0*/  IMAD.U32 R26, RZ, RZ, UR4 ;  /* 0x00000004ff1a7e24 */ /* 0x000fe2000f8e00ff */
[----:B------:R-:W-:Y:S01]  /*2ab0*/  UIMAD UR4, UR10, UR13, UR5 ;  /* 0x0000000d0a0472a4 */ /* 0x000fe2000f8e0205 */
[----:B------:R-:W-:Y:S01]  /*2ac0*/  IMAD.U32 R20, RZ, RZ, UR11 ;  /* 0x0000000bff147e24 */ /* 0x000fe2000f8e00ff */
[----:B------:R-:W-:-:S02]  /*2ad0*/  UIADD3 UR35, UPT, UPT, UR43, 0x8, URZ ;  /* 0x000000082b237890 */ /* 0x000fc4000fffe0ff */
[----:B------:R-:W-:Y:S02]  /*2ae0*/  UIADD3 UR27, UPT, UPT, UR43, 0x10, URZ ;  /* 0x000000102b1b7890 */ /* 0x000fe4000fffe0ff */
[----:B------:R-:W-:Y:S01]  /*2af0*/  MOV R17, UR4 ;  /* 0x0000000400117c02 */ /* 0x000fe20008000f00 */
[----:B------:R-:W-:Y:S02]  /*2b00*/  UIADD3 UR19, UPT, UPT, UR43, 0x18, URZ ;  /* 0x000000182b137890 */ /* 0x000fe4000fffe0ff */
[----:B------:R-:W-:Y:S02]  /*2b10*/  UIMAD UR76, UR9, UR13, UR5 ;  /* 0x0000000d094c72a4 */ /* 0x000fe4000f8e0205 */
[----:B------:R-:W-:Y:S02]  /*2b20*/  UIMAD UR68, UR8, UR13, UR5 ;  /* 0x0000000d084472a4 */ /* 0x000fe4000f8e0205 */
[----:B------:R-:W-:Y:S02]  /*2b30*/  UIMAD UR60, UR60, UR13, UR5 ;  /* 0x0000000d3c3c72a4 */ /* 0x000fe4000f8e0205 */
[----:B------:R-:W-:Y:S01]  /*2b40*/  UIMAD UR52, UR52, UR13, UR5 ;  /* 0x0000000d343472a4 */ /* 0x000fe2000f8e0205 */
[----:B------:R-:W-:Y:S01]  /*2b50*/  UMOV UR44, URZ ;  /* 0x000000ff002c7c82 */ /* 0x000fe20008000000 */
[----:B-1-34-:R-:W-:-:S10]  /*2b60*/  UMOV UR45, URZ ;  /* 0x000000ff002d7c82 */ /* 0x01afd40008000000 */
.L_x_28:
[----:B------:R-:W-:Y:S02]  /*2b70*/  @!P5 MOV R0, 0x14000 ;  /* 0x000140000000d802 */ /* 0x000fe40000000f00 */
[----:B------:R-:W-:Y:S01]  /*2b80*/  LEA R7, R10, R5, 0x3 ;  /* 0x000000050a077211 */ /* 0x000fe200078e18ff */
[----:B--2---:R-:W-:Y:S06]  /*2b90*/  @P2 BRA `(.L_x_23) ;  /* 0x00000000000c2947 */ /* 0x004fec0003800000 */
[----:B------:R-:W-:Y:S04]  /*2ba0*/  SHF.L.U32 R2, R14, 0x1f, RZ ;  /* 0x0000001f0e027819 */ /* 0x000fe800000006ff */
[----:B------:R-:W1:Y:S02]  /*2bb0*/  SYNCS.PHASECHK.TRANS64.TRYWAIT P0, [R7+URZ+0x20], R2 ;  /* 0x00002002070075a7 */ /* 0x000e6400080011ff */
[----:B-1----:R-:W-:Y:S05]  /*2bc0*/  @!P0 BRA `(.L_x_24) ;  /* 0x000000ac00808947 */ /* 0x002fea0003800000 */
.L_x_23:
[----:B------:R2:W-:Y:S01]  /*2bd0*/  @!P5 SYNCS.ARRIVE.TRANS64 RZ, [R7+URZ], R0 ;  /* 0x0000000007ffd9a7 */ /* 0x0005e200080000ff */
[----:B------:R-:W-:Y:S04]  /*2be0*/  ULOP3.LUT UR4, UR62, 0x2, URZ, 0xfc, !UPT ;  /* 0x000000023e047892 */ /* 0x000fe8000f8efcff */
[----:B------:R-:W-:Y:S09]  /*2bf0*/  UISETP.NE.AND UP0, UPT, UR4, 0x2, UPT ;  /* 0x000000020400788c */ /* 0x000ff2000bf05270 */
[----:B------:R-:W-:Y:S05]  /*2c00*/  BRA.U UP0, `(.L_x_25) ;  /* 0x0000000100047547 */ /* 0x000fea000b800000 */
[----:B------:R-:W-:Y:S05]  /*2c10*/  BPT.TRAP 0x1 ;  /* 0x000000040000795c */ /* 0x000fea0000300000 */
.L_x_25:
[----:B------:R-:W-:Y:S04]  /*2c20*/  BSSY.RECONVERGENT B0, `(.L_x_26) ;  /* 0x0000003000007945 */ /* 0x000fe80003800200 */
[----:B------:R-:W-:Y:S05]  /*2c30*/  @P4 BRA `(.L_x_27) ;  /* 0x0000000000044947 */ /* 0x000fea0003800000 */
[----:B------:R-:W-:Y:S05]  /*2c40*/  BPT.TRAP 0x1 ;  /* 0x000000040000795c */ /* 0x000fea0000300000 */
.L_x_27:
[----:B------:R-:W-:Y:S05]  /*2c50*/  BSYNC.RECONVERGENT B0 ;  /* 0x0000000000007941 */ /* 0x000fea0003800200 */
.L_x_26:
[----:B------:R-:W-:Y:S01]  /*2c60*/  ELECT P1, URZ, PT ;  /* 0x0000000000ff782f */ /* 0x000fe20003820000 */
[----:B------:R-:W-:Y:S01]  /*2c70*/  VIADD R8, R10, 0x1 ;  /* 0x000000010a087836 */ /* 0x000fe20000000000 */
[----:B------:R-:W3:Y:S01]  /*2c80*/  LDCU.64 UR4, c[0x0][0x4d8] ;  /* 0x00009b00ff0477ac */ /* 0x000ee20008000a00 */
[----:B------:R-:W-:Y:S01]  /*2c90*/  MOV.SPILL R66, UR61 ;  /* 0x0000003d00427c02 */ /* 0x000fe20009000f00 */
[----:B------:R-:W-:Y:S01]  /*2ca0*/  VIADD R12, R12, 0x1 ;  /* 0x000000010c0c7836 */ /* 0x000fe20000000000 */
[----:B------:R-:W-:Y:S01]  /*2cb0*/  MOV.SPILL R65, UR60 ;  /* 0x0000003c00417c02 */ /* 0x000fe20009000f00 */
[----:B------:R-:W-:Y:S01]  /*2cc0*/  UMOV UR22, 0x0 ;  /* 0x0000000000167882 */ /* 0x000fe20000000000 */
[----:B------:R-:W-:Y:S01]  /*2cd0*/  MOV.SPILL R64, UR59 ;  /* 0x0000003b00407c02 */ /* 0x000fe20009000f00 */
[----:B------:R-:W-:Y:S01]  /*2ce0*/  UMOV UR23, 0x10000000 ;  /* 0x1000000000177882 */ /* 0x000fe20000000000 */
[----:B------:R-:W-:Y:S01]  /*2cf0*/  R2UR UR59, R51 ;  /* 0x00000000333b72ca */ /* 0x000fe200000e0000 */
[----:B------:R-:W-:Y:S01]  /*2d00*/  UMOV UR28, UR44 ;  /* 0x0000002c001c7c82 */ /* 0x000fe20008000000 */
[----:B------:R-:W-:Y:S01]  /*2d10*/  R2UR UR60, R50 ;  /* 0x00000000323c72ca */ /* 0x000fe200000e0000 */
[----:B------:R-:W-:Y:S01]  /*2d20*/  UMOV UR29, UR45 ;  /* 0x0000002d001d7c82 */ /* 0x000fe20008000000 */
[----:B-1----:R-:W-:Y:S01]  /*2d30*/  @P1 IADD3 R2, P0, PT, R70, 0x80, RZ ;  /* 0x0000008046021810 */ /* 0x002fe20007f1e0ff */
[----:B------:R-:W-:Y:S01]  /*2d40*/  UMOV UR20, UR44 ;  /* 0x0000002c00147c82 */ /* 0x000fe20008000000 */
[----:B--2---:R-:W-:Y:S01]  /*2d50*/  @P1 LOP3.LUT R7, R7, 0xfefffff8, RZ, 0xc0, !PT ;  /* 0xfefffff807071812 */ /* 0x004fe200078ec0ff */
[----:B------:R-:W-:Y:S01]  /*2d60*/  UMOV UR21, UR45 ;  /* 0x0000002d00157c82 */ /* 0x000fe20008000000 */
[----:B------:R-:W-:Y:S01]  /*2d70*/  @P1 R2UR UR9, R2 ;  /* 0x00000000020912ca */ /* 0x000fe200000e0000 */
[----:B------:R-:W-:Y:S01]  /*2d80*/  @P1 IMAD.X R0, RZ, RZ, R71, P0 ;  /* 0x000000ffff001224 */ /* 0x000fe200000e0647 */
[----:B------:R-:W-:Y:S01]  /*2d90*/  @P1 R2UR UR57, R7 ;  /* 0x00000000073912ca */ /* 0x000fe200000e0000 */
[--C-:B------:R-:W-:Y:S01]  /*2da0*/  @P1 IMAD R7, R10, 0x8000, R5.reuse ;  /* 0x000080000a071824 */ /* 0x100fe200078e0205 */
[----:B---3--:R-:W-:Y:S01]  /*2db0*/  UIMAD UR4, UR44, UR6, UR4 ;  /* 0x000000062c0472a4 */ /* 0x008fe2000f8e0204 */
[----:B------:R-:W-:Y:S01]  /*2dc0*/  @P1 IMAD.SHL.U32 R2, R9, 0x40, RZ ;  /* 0x0000004009021824 */ /* 0x000fe200078e00ff */
[----:B------:R-:W-:Y:S01]  /*2dd0*/  @P1 R2UR UR8, R0 ;  /* 0x00000000000812ca */ /* 0x000fe200000e0000 */
[C---:B------:R-:W-:Y:S01]  /*2de0*/  @P1 VIADD R0, R7.reuse, 0x8400 ;  /* 0x0000840007001836 */ /* 0x040fe20000000000 */
[----:B------:R-:W-:Y:S01]  /*2df0*/  UIMAD UR5, UR45, UR7, UR5 ;  /* 0x000000072d0572a4 */ /* 0x000fe2000f8e0205 */
[----:B------:R-:W-:Y:S01]  /*2e00*/  ISETP.NE.AND P0, PT, R8, 0x4, PT ;  /* 0x000000040800780c */ /* 0x000fe20003f05270 */
[----:B------:R-:W-:Y:S01]  /*2e10*/  UMOV UR11, UR59 ;  /* 0x0000003b000b7c82 */ /* 0x000fe20008000000 */
[----:B------:R-:W-:Y:S01]  /*2e20*/  @P1 R2UR UR58, R2 ;  /* 0x00000000023a12ca */ /* 0x000fe200000e0000 */
[----:B------:R-:W-:Y:S01]  /*2e30*/  UPRMT UR4, UR4, 0x40, UR5 ;  /* 0x0000004004047896 */ /* 0x000fe20008000005 */
[----:B------:R-:W-:Y:S01]  /*2e40*/  IMAD.U32 R68, RZ, RZ, UR9 ;  /* 0x00000009ff447e24 */ /* 0x000fe2000f8e00ff */
[----:B------:R-:W-:Y:S01]  /*2e50*/  R2UR UR61, R52 ;  /* 0x00000000343d72ca */ /* 0x000fe200000e0000 */
[----:B------:R-:W-:Y:S01]  /*2e60*/  @P1 VIADD R2, R7, 0x8800 ;  /* 0x0000880007021836 */ /* 0x000fe20000000000 */
[----:B------:R-:W-:Y:S01]  /*2e70*/  @P1 R2UR UR56, R0 ;  /* 0x00000000003812ca */ /* 0x000fe200000e0000 */
[----:B------:R-:W-:Y:S01]  /*2e80*/  UPRMT UR4, UR4, 0x5410, URZ ;  /* 0x0000541004047896 */ /* 0x000fe200080000ff */
[----:B------:R-:W-:Y:S01]  /*2e90*/  @P1 R2UR UR14, R68 ;  /* 0x00000000440e12ca */ /* 0x000fe200000e0000 */
[----:B------:R-:W-:Y:S01]  /*2ea0*/  IMAD.U32 R69, RZ, RZ, UR8 ;  /* 0x00000008ff457e24 */ /* 0x000fe2000f8e00ff */
[----:B------:R-:W-:Y:S01]  /*2eb0*/  SEL R73, RZ, 0x1, P0 ;  /* 0x00000001ff497807 */ /* 0x000fe20000000000 */
[----:B------:R-:W-:Y:S01]  /*2ec0*/  UMOV UR9, UR60 ;  /* 0x0000003c00097c82 */ /* 0x000fe20008000000 */
[----:B------:R-:W-:Y:S01]  /*2ed0*/  SEL R0, R8, RZ, P0 ;  /* 0x000000ff08007207 */ /* 0x000fe20000000000 */
[----:B------:R-:W-:Y:S01]  /*2ee0*/  UMOV UR31, UR57 ;  /* 0x00000039001f7c82 */ /* 0x000fe20008000000 */
[----:B------:R-:W-:Y:S01]  /*2ef0*/  @P1 R2UR UR15, R69 ;  /* 0x00000000450f12ca */ /* 0x000fe200000e0000 */
[----:B------:R-:W-:Y:S01]  /*2f00*/  UMOV UR16, UR58 ;  /* 0x0000003a00107c82 */ /* 0x000fe20008000000 */
[----:B------:R-:W-:Y:S01]  /*2f10*/  LOP3.LUT R14, R14, R73, RZ, 0x3c, !PT ;  /* 0x000000490e0e7212 */ /* 0x000fe200078e3cff */
[----:B------:R-:W-:Y:S01]  /*2f20*/  IMAD R75, R0, 0x8, R5 ;  /* 0x00000008004b7824 */ /* 0x000fe200078e0205 */
[----:B------:R-:W-:Y:S01]  /*2f30*/  @P1 R2UR UR8, R2 ;  /* 0x00000000020812ca */ /* 0x000fe200000e0000 */
[----:B------:R-:W-:Y:S01]  /*2f40*/  UIADD3 UR10, UPT, UPT, UR16, 0x20, URZ ;  /* 0x00000020100a7890 */ /* 0x000fe2000fffe0ff */
[----:B------:R-:W-:Y:S01]  /*2f50*/  SHF.L.U32 R72, R14, 0x1f, RZ ;  /* 0x0000001f0e487819 */ /* 0x000fe200000006ff */
[----:B------:R-:W-:Y:S01]  /*2f60*/  UMOV UR5, UR61 ;  /* 0x0000003d00057c82 */ /* 0x000fe20008000000 */
[----:B------:R-:W-:Y:S01]  /*2f70*/  UMOV UR12, UR9 ;  /* 0x00000009000c7c82 */ /* 0x000fe20008000000 */
[----:B------:R-:W-:Y:S01]  /*2f80*/  UMOV UR13, UR5 ;  /* 0x00000005000d7c82 */ /* 0x000fe20008000000 */
[----:B------:R3:W4:Y:S01]  /*2f90*/  SYNCS.PHASECHK.TRANS64.TRYWAIT P2, [R75+URZ+0x20], R72 ;  /* 0x000020484b0075a7 */ /* 0x00072200080411ff */
[----:B------:R-:W-:Y:S01]  /*2fa0*/  UMOV UR9, UR31 ;  /* 0x0000001f00097c82 */ /* 0x000fe20008000000 */
[----:B------:R-:W-:Y:S01]  /*2fb0*/  UMOV UR49, UR31 ;  /* 0x0000001f00317c82 */ /* 0x000fe20008000000 */
[----:B------:R1:W-:Y:S01]  /*2fc0*/  UTMALDG.4D.IM2COL.2CTA [UR56], [UR14], UR4, desc[UR22] ;  /* 0x000016380e0073b4 */ /* 0x0003e20008259004 */
[----:B------:R-:W-:Y:S01]  /*2fd0*/  UMOV UR50, UR16 ;  /* 0x0000001000327c82 */ /* 0x000fe20008000000 */
[----:B------:R-:W-:Y:S01]  /*2fe0*/  R2UR UR36, R44 ;  /* 0x000000002c2472ca */ /* 0x000fe200000e0000 */
[----:B------:R-:W-:Y:S01]  /*2ff0*/  UMOV UR33, UR31 ;  /* 0x0000001f00217c82 */ /* 0x000fe20008000000 */
[----:B------:R-:W-:Y:S01]  /*3000*/  R2UR UR37, R46 ;  /* 0x000000002e2572ca */ /* 0x000fe200000e0000 */
[----:B------:R-:W-:Y:S01]  /*3010*/  UMOV UR34, UR16 ;  /* 0x0000001000227c82 */ /* 0x000fe20008000000 */
[----:B------:R-:W-:Y:S01]  /*3020*/  UMOV UR73, UR31 ;  /* 0x0000001f00497c82 */ /* 0x000fe20008000000 */
[----:B------:R-:W-:Y:S01]  /*3030*/  UMOV UR74, UR16 ;  /* 0x00000010004a7c82 */ /* 0x000fe20008000000 */
[----:B------:R2:W-:Y:S01]  /*3040*/  UTMALDG.4D.IM2COL.2CTA [UR8], [UR14], UR4, desc[UR22] ;  /* 0x000016080e0073b4 */ /* 0x0005e20008259004 */
[----:B------:R-:W-:Y:S01]  /*3050*/  @P1 VIADD R2, R7, 0x8c00 ;  /* 0x00008c0007021836 */ /* 0x000fe20000000000 */
[----:B------:R-:W-:Y:S01]  /*3060*/  MOV.SPILL R62, UR53 ;  /* 0x00000035003e7c02 */ /* 0x000fe20009000f00 */
[----:B------:R-:W-:Y:S01]  /*3070*/  UMOV UR65, UR31 ;  /* 0x0000001f00417c82 */ /* 0x000fe20008000000 */
[----:B------:R-:W-:Y:S01]  /*3080*/  MOV.SPILL R61, UR52 ;  /* 0x00000034003d7c02 */ /* 0x000fe20009000f00 */
[----:B------:R-:W-:Y:S01]  /*3090*/  UMOV UR66, UR16 ;  /* 0x0000001000427c82 */ /* 0x000fe20008000000 */
[----:B------:R-:W-:Y:S01]  /*30a0*/  MOV.SPILL R60, UR51 ;  /* 0x00000033003c7c02 */ /* 0x000fe20009000f00 */
[----:B------:R-:W-:Y:S01]  /*30b0*/  UMOV UR41, UR31 ;  /* 0x0000001f00297c82 */ /* 0x000fe20008000000 */
[----:B------:R-:W-:Y:S01]  /*30c0*/  R2UR UR51, R48 ;  /* 0x00000000303372ca */ /* 0x000fe200000e0000 */
[----:B------:R-:W-:Y:S01]  /*30d0*/  UMOV UR42, UR16 ;  /* 0x00000010002a7c82 */ /* 0x000fe20008000000 */
[----:B------:R-:W-:Y:S01]  /*30e0*/  R2UR UR52, R47 ;  /* 0x000000002f3472ca */ /* 0x000fe200000e0000 */
[----:B------:R-:W-:Y:S01]  /*30f0*/  UMOV UR25, UR31 ;  /* 0x0000001f00197c82 */ /* 0x000fe20008000000 */
[----:B------:R-:W-:Y:S01]  /*3100*/  R2UR UR53, R49 ;  /* 0x00000000313572ca */ /* 0x000fe200000e0000 */
[----:B------:R-:W-:Y:S01]  /*3110*/  UMOV UR26, UR16 ;  /* 0x00000010001a7c82 */ /* 0x000fe20008000000 */
[----:B------:R-:W-:Y:S01]  /*3120*/  @P1 R2UR UR48, R2 ;  /* 0x00000000023012ca */ /* 0x000fe200000e0000 */
[----:B------:R-:W-:Y:S01]  /*3130*/  @P1 VIADD R2, R7, 0x9000 ;  /* 0x0000900007021836 */ /* 0x000fe20000000000 */
[----:B------:R-:W-:Y:S01]  /*3140*/  UMOV UR18, UR16 ;  /* 0x0000001000127c82 */ /* 0x000fe20008000000 */
[----:B------:R-:W-:Y:S01]  /*3150*/  UMOV UR17, UR31 ;  /* 0x0000001f00117c82 */ /* 0x000fe20008000000 */
[----:B------:R-:W-:Y:S02]  /*3160*/  MOV.SPILL R59, UR35 ;  /* 0x00000023003b7c02 */ /* 0x000fe40009000f00 */
[----:B------:R-:W-:Y:S02]  /*3170*/  R2UR UR35, R45 ;  /* 0x000000002d2372ca */ /* 0x000fe400000e0000 */
[----:B------:R-:W-:Y:S02]  /*3180*/  MOV.SPILL R67, UR62 ;  /* 0x0000003e00437c02 */ /* 0x000fe40009000f00 */
[----:B------:R-:W-:Y:S01]  /*3190*/  MOV.SPILL R63, UR54 ;  /* 0x00000036003f7c02 */ /* 0x000fe20009000f00 */
[----:B------:R-:W-:Y:S01]  /*31a0*/  UMOV UR5, UR53 ;  /* 0x0000003500057c82 */ /* 0x000fe20008000000 */
[----:B------:R-:W-:Y:S01]  /*31b0*/  R2UR.FILL UR62, R67 ;  /* 0x00000000433e72ca */ /* 0x000fe200004e0000 */
[----:B------:R5:W-:Y:S01]  /*31c0*/  UTMALDG.4D.IM2COL.2CTA [UR48], [UR14], UR4, desc[UR22] ;  /* 0x000016300e0073b4 */ /* 0x000be20008259004 */
[----:B------:R-:W-:Y:S02]  /*31d0*/  R2UR.FILL UR54, R63 ;  /* 0x000000003f3672ca */ /* 0x000fe400004e0000 */
[----:B-1----:R-:W-:Y:S01]  /*31e0*/  R2UR UR59, R42 ;  /* 0x000000002a3b72ca */ /* 0x002fe200000e0000 */
[----:B------:R-:W-:Y:S01]  /*31f0*/  UMOV UR57, UR31 ;  /* 0x0000001f00397c82 */ /* 0x000fe20008000000 */
[----:B------:R-:W-:Y:S01]  /*3200*/  R2UR UR60, R41 ;  /* 0x00000000293c72ca */ /* 0x000fe200000e0000 */
[----:B------:R-:W-:Y:S01]  /*3210*/  UMOV UR58, UR16 ;  /* 0x00000010003a7c82 */ /* 0x000fe20008000000 */
[----:B------:R-:W-:Y:S02]  /*3220*/  R2UR UR61, R43 ;  /* 0x000000002b3d72ca */ /* 0x000fe400000e0000 */
[----:B--2---:R-:W-:Y:S01]  /*3230*/  @P1 R2UR UR8, R2 ;  /* 0x00000000020812ca */ /* 0x004fe200000e0000 */
[----:B------:R-:W-:Y:S01]  /*3240*/  UMOV UR9, UR52 ;  /* 0x0000003400097c82 */ /* 0x000fe20008000000 */
[----:B------:R-:W-:Y:S01]  /*3250*/  UMOV UR11, UR51 ;  /* 0x00000033000b7c82 */ /* 0x000fe20008000000 */
[----:B------:R-:W-:Y:S01]  /*3260*/  UMOV UR12, UR9 ;  /* 0x00000009000c7c82 */ /* 0x000fe20008000000 */
[----:B------:R-:W-:Y:S01]  /*3270*/  UMOV UR13, UR5 ;  /* 0x00000005000d7c82 */ /* 0x000fe20008000000 */
[----:B------:R-:W-:Y:S01]  /*3280*/  UMOV UR9, UR31 ;  /* 0x0000001f00097c82 */ /* 0x000fe20008000000 */
[C---:B------:R-:W-:Y:S01]  /*3290*/  @P1 VIADD R2, R7.reuse, 0x9400 ;  /* 0x0000940007021836 */ /* 0x040fe20000000000 */
[----:B------:R-:W-:Y:S04]  /*32a0*/  UMOV UR5, UR37 ;  /* 0x0000002500057c82 */ /* 0x000fe80008000000 */
[----:B------:R-:W-:Y:S01]  /*32b0*/  @P1 R2UR UR32, R2 ;  /* 0x00000000022012ca */ /* 0x000fe200000e0000 */
[----:B------:R-:W-:Y:S01]  /*32c0*/  @P1 VIADD R2, R7, 0x9800 ;  /* 0x0000980007021836 */ /* 0x000fe20000000000 */
[----:B------:R1:W-:Y:S11]  /*32d0*/  UTMALDG.4D.IM2COL.2CTA [UR8], [UR14], UR4, desc[UR22] ;  /* 0x000016080e0073b4 */ /* 0x0003f60008259004 */
[----:B------:R2:W-:Y:S01]  /*32e0*/  UTMALDG.4D.IM2COL.2CTA [UR32], [UR14], UR4, desc[UR22] ;  /* 0x000016200e0073b4 */ /* 0x0005e20008259004 */
[----:B-----5:R-:W-:Y:S02]  /*32f0*/  R2UR UR51, R39 ;  /* 0x00000000273372ca */ /* 0x020fe400000e0000 */
[----:B------:R-:W-:Y:S02]  /*3300*/  R2UR UR52, R38 ;  /* 0x00000000263472ca */ /* 0x000fe400000e0000 */
[----:B------:R-:W-:Y:S02]  /*3310*/  R2UR UR53, R40 ;  /* 0x00000000283572ca */ /* 0x000fe400000e0000 */
[----:B-1----:R-:W-:Y:S01]  /*3320*/  @P1 R2UR UR8, R2 ;  /* 0x00000000020812ca */ /* 0x002fe200000e0000 */
        /* <DEDUP_REMOVED lines=9> */
[----:B------:R1:W-:Y:S01]  /*33c0*/  UTMALDG.4D.IM2COL.2CTA [UR8], [UR14], UR4, desc[UR22] ;  /* 0x000016080e0073b4 */ /* 0x0003e20008259004 */
[----:B--2---:R-:W-:Y:S02]  /*33d0*/  R2UR UR35, R36 ;  /* 0x00000000242372ca */ /* 0x004fe400000e0000 */
[----:B------:R-:W-:Y:S02]  /*33e0*/  R2UR UR36, R35 ;  /* 0x00000000232472ca */ /* 0x000fe400000e0000 */
[----:B------:R-:W-:Y:S06]  /*33f0*/  R2UR UR37, R37 ;  /* 0x00000000252572ca */ /* 0x000fec00000e0000 */
[----:B------:R2:W-:Y:S01]  /*3400*/  UTMALDG.4D.IM2COL.2CTA [UR56], [UR14], UR4, desc[UR22] ;  /* 0x000016380e0073b4 */ /* 0x0005e20008259004 */
        /* <DEDUP_REMOVED lines=101> */
[----:B--2---:R-:W-:Y:S02]  /*3a60*/  R2UR.FILL UR61, R66 ;  /* 0x00000000423d72ca */ /* 0x004fe400004e0000 */
[----:B------:R-:W-:Y:S02]  /*3a70*/  R2UR.FILL UR60, R65 ;  /* 0x00000000413c72ca */ /* 0x000fe400004e0000 */
[----:B------:R-:W-:Y:S06]  /*3a80*/  R2UR.FILL UR59, R64 ;  /* 0x00000000403b72ca */ /* 0x000fec00004e0000 */
        /* <DEDUP_REMOVED lines=22> */
[C---:B------:R-:W-:Y:S05]  /*3bf0*/  @P1 VIADD R2, R7.reuse, 0xe400 ;  /* 0x0000e40007021836 */ /* 0x040fea0000000000 */
[----:B------:R-:W-:Y:S01]  /*3c00*/  @P1 R2UR UR72, R2 ;  /* 0x00000000024812ca */ /* 0x000fe200000e0000 */
[----:B--2---:R-:W-:Y:S01]  /*3c10*/  UMOV UR36, UR44 ;  /* 0x0000002c00247c82 */ /* 0x004fe20008000000 */
[----:B------:R1:W-:Y:S01]  /*3c20*/  UTMALDG.4D.IM2COL.2CTA [UR8], [UR14], UR4, desc[UR22] ;  /* 0x000016080e0073b4 */ /* 0x0003e20008259004 */
[----:B------:R-:W-:Y:S01]  /*3c30*/  @P1 VIADD R2, R7, 0xe800 ;  /* 0x0000e80007021836 */ /* 0x000fe20000000000 */
[----:B------:R-:W-:Y:S01]  /*3c40*/  R2UR.FILL UR35, R59 ;  /* 0x000000003b2372ca */ /* 0x000fe200004e0000 */
[----:B------:R-:W-:Y:S08]  /*3c50*/  UMOV UR37, UR45 ;  /* 0x0000002d00257c82 */ /* 0x000ff00008000000 */
[----:B------:R-:W-:Y:S01]  /*3c60*/  UTMALDG.4D.IM2COL.2CTA [UR72], [UR14], UR4, desc[UR22] ;  /* 0x000016480e0073b4 */ /* 0x000fe20008259004 */
[----:B-1----:R-:W-:Y:S01]  /*3c70*/  @P1 R2UR UR8, R2 ;  /* 0x00000000020812ca */ /* 0x002fe200000e0000 */
[----:B------:R-:W-:Y:S01]  /*3c80*/  UMOV UR11, UR75 ;  /* 0x0000004b000b7c82 */ /* 0x000fe20008000000 */
[----:B------:R-:W-:Y:S01]  /*3c90*/  UMOV UR12, UR76 ;  /* 0x0000004c000c7c82 */ /* 0x000fe20008000000 */
[----:B------:R-:W-:Y:S01]  /*3ca0*/  UMOV UR13, UR77 ;  /* 0x0000004d000d7c82 */ /* 0x000fe20008000000 */
[C---:B------:R-:W-:Y:S05]  /*3cb0*/  @P1 VIADD R2, R7.reuse, 0xec00 ;  /* 0x0000ec0007021836 */ /* 0x040fea0000000000 */
[----:B------:R-:W-:Y:S01]  /*3cc0*/  @P1 R2UR UR64, R2 ;  /* 0x00000000024012ca */ /* 0x000fe200000e0000 */
[C---:B------:R-:W-:Y:S03]  /*3cd0*/  @P1 VIADD R2, R7.reuse, 0xf000 ;  /* 0x0000f00007021836 */ /* 0x040fe60000000000 */
[----:B------:R1:W-:Y:S09]  /*3ce0*/  UTMALDG.4D.IM2COL.2CTA [UR8], [UR14], UR4, desc[UR22] ;  /* 0x000016080e0073b4 */ /* 0x0003f20008259004 */
        /* <DEDUP_REMOVED lines=14> */
[C---:B------:R-:W-:Y:S02]  /*3dd0*/  @P1 VIADD R2, R7.reuse, 0xfc00 ;  /* 0x0000fc0007021836 */ /* 0x040fe40000000000 */
[----:B------:R-:W-:Y:S03]  /*3de0*/  @P1 VIADD R7, R7, 0x10000 ;  /* 0x0001000007071836 */ /* 0x000fe60000000000 */
[----:B------:R-:W-:Y:S04]  /*3df0*/  @P1 R2UR UR48, R2 ;  /* 0x00000000023012ca */ /* 0x000fe800000e0000 */
[----:B------:R1:W-:Y:S09]  /*3e00*/  UTMALDG.4D.IM2COL.2CTA [UR8], [UR14], UR4, desc[UR22] ;  /* 0x000016080e0073b4 */ /* 0x0003f20008259004 */
[----:B------:R-:W-:Y:S01]  /*3e10*/  UTMALDG.4D.IM2COL.2CTA [UR48], [UR14], UR4, desc[UR22] ;  /* 0x000016300e0073b4 */ /* 0x000fe20008259004 */
[----:B-1----:R-:W-:Y:S01]  /*3e20*/  @P1 R2UR UR8, R7 ;  /* 0x00000000070812ca */ /* 0x002fe200000e0000 */
[----:B------:R-:W-:Y:S01]  /*3e30*/  UMOV UR11, UR51 ;  /* 0x00000033000b7c82 */ /* 0x000fe20008000000 */
[----:B------:R-:W-:Y:S01]  /*3e40*/  UMOV UR12, UR52 ;  /* 0x00000034000c7c82 */ /* 0x000fe20008000000 */
[----:B------:R-:W-:Y:S01]  /*3e50*/  UMOV UR13, UR53 ;  /* 0x00000035000d7c82 */ /* 0x000fe20008000000 */
[----:B------:R-:W-:Y:S04]  /*3e60*/  @P1 IADD3 R7, P0, PT, R70, 0x180, RZ ;  /* 0x0000018046071810 */ /* 0x000fe80007f1e0ff */
[----:B------:R-:W-:Y:S01]  /*3e70*/  @P1 R2UR UR5, R7 ;  /* 0x00000000070512ca */ /* 0x000fe200000e0000 */
[----:B------:R-:W-:Y:S02]  /*3e80*/  @P1 IMAD.X R2, RZ, RZ, R71, P0 ;  /* 0x000000ffff021224 */ /* 0x000fe400000e0647 */
[----:B------:R-:W-:Y:S02]  /*3e90*/  @P1 IMAD R7, R10, 0x2000, R5 ;  /* 0x000020000a071824 */ /* 0x000fe400078e0205 */
[----:B------:R1:W-:Y:S01]  /*3ea0*/  UTMALDG.4D.IM2COL.2CTA [UR8], [UR14], UR4, desc[UR22] ;  /* 0x000016080e0073b4 */ /* 0x0003e20008259004 */
[----:B------:R-:W-:Y:S07]  /*3eb0*/  IMAD.MOV.U32 R10, RZ, RZ, R0 ;  /* 0x000000ffff0a7224 */ /* 0x000fee00078e0000 */
[----:B------:R-:W-:Y:S01]  /*3ec0*/  IMAD.U32 R60, RZ, RZ, UR5 ;  /* 0x00000005ff3c7e24 */ /* 0x000fe2000f8e00ff */
[----:B-1----:R-:W-:Y:S01]  /*3ed0*/  @P1 R2UR UR4, R2 ;  /* 0x00000000020412ca */ /* 0x002fe200000e0000 */
[C---:B------:R-:W-:Y:S01]  /*3ee0*/  @P1 VIADD R2, R7.reuse, 0x28400 ;  /* 0x0002840007021836 */ /* 0x040fe20000000000 */
[----:B------:R-:W-:Y:S01]  /*3ef0*/  UMOV UR11, UR43 ;  /* 0x0000002b000b7c82 */ /* 0x000fe20008000000 */
[----:B------:R-:W-:Y:S01]  /*3f00*/  UMOV UR12, UR44 ;  /* 0x0000002c000c7c82 */ /* 0x000fe20008000000 */
[----:B------:R-:W-:Y:S02]  /*3f10*/  UMOV UR13, UR45 ;  /* 0x0000002d000d7c82 */ /* 0x000fe40008000000 */
[----:B------:R-:W-:Y:S01]  /*3f20*/  @P1 R2UR UR40, R2 ;  /* 0x00000000022812ca */ /* 0x000fe200000e0000 */
[C---:B------:R-:W-:Y:S05]  /*3f30*/  @P1 VIADD R2, R7.reuse, 0x28800 ;  /* 0x0002880007021836 */ /* 0x040fea0000000000 */
[----:B------:R-:W-:Y:S01]  /*3f40*/  @P1 R2UR UR8, R2 ;  /* 0x00000000020812ca */ /* 0x000fe200000e0000 */
[----:B------:R-:W-:Y:S01]  /*3f50*/  IMAD.U32 R61, RZ, RZ, UR4 ;  /* 0x00000004ff3d7e24 */ /* 0x000fe2000f8e00ff */
[----:B------:R-:W-:Y:S01]  /*3f60*/  @P1 R2UR UR4, R60 ;  /* 0x000000003c0412ca */ /* 0x000fe200000e0000 */
[----:B------:R-:W-:Y:S03]  /*3f70*/  @P1 VIADD R2, R7, 0x28c00 ;  /* 0x00028c0007021836 */ /* 0x000fe60000000000 */
[----:B------:R-:W-:Y:S02]  /*3f80*/  @P1 R2UR UR5, R61 ;  /* 0x000000003d0512ca */ /* 0x000fe400000e0000 */
[----:B------:R-:W-:Y:S01]  /*3f90*/  @P1 R2UR UR32, R2 ;  /* 0x00000000022012ca */ /* 0x000fe200000e0000 */
[C---:B------:R-:W-:Y:S10]  /*3fa0*/  @P1 VIADD R2, R7.reuse, 0x29000 ;  /* 0x0002900007021836 */ /* 0x040ff40000000000 */
[----:B------:R-:W-:Y:S01]  /*3fb0*/  UTMALDG.4D.2CTA [UR40], [UR4], desc[UR22] ;  /* 0x00001628040075b4 */ /* 0x000fe20008219000 */
[----:B------:R1:W-:Y:S01]  /*3fc0*/  UTMALDG.4D.2CTA [UR8], [UR4], desc[UR22] ;  /* 0x00001608040075b4 */ /* 0x0003e20008219000 */
[----:B------:R-:W-:Y:S01]  /*3fd0*/  UTMALDG.4D.2CTA [UR32], [UR4], desc[UR22] ;  /* 0x00001620040075b4 */ /* 0x000fe20008219000 */
[----:B-1----:R-:W-:Y:S01]  /*3fe0*/  @P1 R2UR UR8, R2 ;  /* 0x00000000020812ca */ /* 0x002fe200000e0000 */
[----:B------:R-:W-:Y:S01]  /*3ff0*/  UMOV UR11, UR35 ;  /* 0x00000023000b7c82 */ /* 0x000fe20008000000 */
[C---:B------:R-:W-:Y:S05]  /*4000*/  @P1 VIADD R2, R7.reuse, 0x29400 ;  /* 0x0002940007021836 */ /* 0x040fea0000000000 */
[----:B------:R-:W-:Y:S01]  /*4010*/  @P1 R2UR UR24, R2 ;  /* 0x00000000021812ca */ /* 0x000fe200000e0000 */
[C---:B------:R-:W-:Y:S05]  /*4020*/  @P1 VIADD R2, R7.reuse, 0x29800 ;  /* 0x0002980007021836 */ /* 0x040fea0000000000 */
[----:B------:R1:W-:Y:S07]  /*4030*/  UTMALDG.4D.2CTA [UR8], [UR4], desc[UR22] ;  /* 0x00001608040075b4 */ /* 0x0003ee0008219000 */
[----:B------:R-:W-:Y:S01]  /*4040*/  UTMALDG.4D.2CTA [UR24], [UR4], desc[UR22] ;  /* 0x00001618040075b4 */ /* 0x000fe20008219000 */
[----:B-1----:R-:W-:Y:S01]  /*4050*/  @P1 R2UR UR8, R2 ;  /* 0x00000000020812ca */ /* 0x002fe200000e0000 */
[----:B------:R-:W-:Y:S01]  /*4060*/  UMOV UR11, UR27 ;  /* 0x0000001b000b7c82 */ /* 0x000fe20008000000 */
[C---:B------:R-:W-:Y:S02]  /*4070*/  @P1 VIADD R2, R7.reuse, 0x29c00 ;  /* 0x00029c0007021836 */ /* 0x040fe40000000000 */
[----:B------:R-:W-:Y:S03]  /*4080*/  @P1 VIADD R7, R7, 0x2a000 ;  /* 0x0002a00007071836 */ /* 0x000fe60000000000 */
[----:B------:R-:W-:Y:S01]  /*4090*/  @P1 R2UR UR16, R2 ;  /* 0x00000000021012ca */ /* 0x000fe200000e0000 */
[----:B------:R-:W-:Y:S04]  /*40a0*/  IMAD.U32 R2, RZ, RZ, UR45 ;  /* 0x0000002dff027e24 */ /* 0x000fe8000f8e00ff */
[----:B------:R-:W-:Y:S01]  /*40b0*/  VIADD R2, R2, 0x1 ;  /* 0x0000000102027836 */ /* 0x000fe20000000000 */
[----:B------:R1:W-:Y:S07]  /*40c0*/  UTMALDG.4D.2CTA [UR8], [UR4], desc[UR22] ;  /* 0x00001608040075b4 */ /* 0x0003ee0008219000 */
[----:B------:R3:W-:Y:S01]  /*40d0*/  UTMALDG.4D.2CTA [UR16], [UR4], desc[UR22] ;  /* 0x00001610040075b4 */ /* 0x0007e20008219000 */
[----:B-1----:R-:W-:Y:S01]  /*40e0*/  @P1 R2UR UR8, R7 ;  /* 0x00000000070812ca */ /* 0x002fe200000e0000 */
[----:B------:R-:W-:Y:S01]  /*40f0*/  IMAD.U32 R7, RZ, RZ, UR44 ;  /* 0x0000002cff077e24 */ /* 0x000fe2000f8e00ff */
[----:B------:R-:W-:Y:S03]  /*4100*/  UMOV UR11, UR19 ;  /* 0x00000013000b7c82 */ /* 0x000fe60008000000 */
[----:B------:R-:W-:Y:S05]  /*4110*/  VIADD R7, R7, 0x1 ;  /* 0x0000000107077836 */ /* 0x000fea0000000000 */
[C---:B------:R-:W-:Y:S03]  /*4120*/  ISETP.NE.AND P0, PT, R7.reuse, R4, PT ;  /* 0x000000040700720c */ /* 0x040fe60003f05270 */
[----:B------:R3:W-:Y:S01]  /*4130*/  UTMALDG.4D.2CTA [UR8], [UR4], desc[UR22] ;  /* 0x00001608040075b4 */ /* 0x0007e20008219000 */
[----:B------:R-:W-:Y:S04]  /*4140*/  SEL R7, R7, RZ, P0 ;  /* 0x000000ff07077207 */ /* 0x000fe80000000000 */
[----:B------:R-:W-:Y:S05]  /*4150*/  R2UR UR44, R7 ;  /* 0x00000000072c72ca */ /* 0x000fea00000e0000 */
[----:B------:R-:W-:Y:S01]  /*4160*/  @P0 IMAD R2, RZ, RZ, UR45 ;  /* 0x0000002dff020e24 */ /* 0x000fe2000f8e02ff */
[----:B------:R-:W-:Y:S04]  /*4170*/  ISETP.NE.AND P0, PT, R12, R11, PT ;  /* 0x0000000b0c00720c */ /* 0x000fe80003f05270 */
[C---:B------:R-:W-:Y:S04]  /*4180*/  ISETP.NE.AND P1, PT, R2.reuse, R3, PT ;  /* 0x000000030200720c */ /* 0x040fe80003f25270 */
[----:B------:R-:W-:Y:S04]  /*4190*/  SEL R2, R2, RZ, P1 ;  /* 0x000000ff02027207 */ /* 0x000fe80000800000 */
[----:B------:R-:W-:Y:S01]  /*41a0*/  R2UR UR45, R2 ;  /* 0x00000000022d72ca */ /* 0x000fe200000e0000 */
[----:B------:R-:W-:Y:S04]  /*41b0*/  VIADD R2, R9, 0x1 ;  /* 0x0000000109027836 */ /* 0x000fe80000000000 */
[----:B------:R-:W-:Y:S04]  /*41c0*/  @P1 IMAD.MOV R2, RZ, RZ, R9 ;  /* 0x000000ffff021224 */ /* 0x000fe800078e0209 */
[----:B------:R-:W-:Y:S01]  /*41d0*/  IMAD.MOV.U32 R9, RZ, RZ, R2 ;  /* 0x000000ffff097224 */ /* 0x000fe200078e0002 */
[----:B---34-:R-:W-:Y:S06]  /*41e0*/  @P0 BRA `(.L_x_28) ;  /* 0xffffffe800600947 */ /* 0x018fec000383ffff */
.L_x_22:
[----:B------:R-:W-:Y:S01]  /*41f0*/  ISETP.GE.AND P0, PT, R16, 0x1, PT ;  /* 0x000000011000780c */ /* 0x000fe20003f06270 */
[----:B-1----:R-:W-:Y:S01]  /*4200*/  IMAD R3, R0, 0x8, R5 ;  /* 0x0000000800037824 */ /* 0x002fe200078e0205 */
[----:B------:R-:W-:Y:S01]  /*4210*/  SHF.L.U32 R2, R14, 0x1f, RZ ;  /* 0x0000001f0e027819 */ /* 0x000fe200000006ff */
[----:B------:R1:W-:Y:S03]  /*4220*/  @!P3 SYNCS.ARRIVE.TRANS64.A1T0 RZ, [R5+URZ+0x88], RZ ;  /* 0x000088ff05ffb9a7 */ /* 0x0003e600081000ff */
[----:B--2---:R1:W2:Y:S07]  /*4230*/  SYNCS.PHASECHK.TRANS64.TRYWAIT P2, [R3+URZ+0x20], R2 ;  /* 0x00002002030075a7 */ /* 0x0042ae00080411ff */
[----:B------:R-:W-:Y:S05]  /*4240*/  @!P0 BRA `(.L_x_29) ;  /* 0x00000028001c8947 */ /* 0x000fea0003800000 */
[----:B------:R-:W3:Y:S01]  /*4250*/  LDCU.128 UR8, c[0x0][0x480] ;  /* 0x00009000ff0877ac */ /* 0x000ee20008000c00 */
[----:B-1----:R-:W1:Y:S01]  /*4260*/  LDC R2, c[0x0][0x390] ;  /* 0x0000e400ff027b82 */ /* 0x002e620000000800 */
[----:B------:R-:W-:Y:S01]  /*4270*/  IMAD.IADD R11, R16, 0x1, R11 ;  /* 0x00000001100b7824 */ /* 0x000fe200078e020b */
[----:B------:R-:W-:Y:S01]  /*4280*/  MOV R8, R0 ;  /* 0x0000000000087202 */ /* 0x000fe20000000f00 */
[----:B------:R-:W-:Y:S01]  /*4290*/  UIADD3 UR65, UPT, UPT, UR30, 0x8, URZ ;  /* 0x000000081e417890 */ /* 0x000fe2000fffe0ff */
[----:B------:R-:W-:Y:S01]  /*42a0*/  IMAD.MOV.U32 R7, RZ, RZ, R16 ;  /* 0x000000ffff077224 */ /* 0x000fe200078e0010 */
        /* <DEDUP_REMOVED lines=48> */
[----:B------:R-:W-:Y:S02]  /*45b0*/  UIADD3 UR53, UPT, UPT, UR30, 0x78, URZ ;  /* 0x000000781e357890 */ /* 0x000fe4000fffe0ff */
[----:B------:R-:W-:-:S02]  /*45c0*/  USHF.R.U32.HI UR15, URZ, UR10, UR6 ;  /* 0x0000000aff0f7299 */ /* 0x000fc40008011606 */
[----:B------:R-:W-:Y:S01]  /*45d0*/  UIMAD.WIDE.U32 UR40, UR30, UR9, URZ ;  /* 0x000000091e2872a5 */ /* 0x000fe2000f8e00ff */
[----:B------:R-:W-:Y:S01]  /*45e0*/  UMOV UR6, UR33 ;  /* 0x0000002100067c82 */ /* 0x000fe20008000000 */
[----:B------:R-:W-:Y:S02]  /*45f0*/  UIMAD.WIDE.U32 UR46, UR53, UR9, URZ ;  /* 0x00000009352e72a5 */ /* 0x000fe4000f8e00ff */
[----:B------:R-:W-:Y:S02]  /*4600*/  USHF.R.U32.HI UR14, URZ, UR10, UR6 ;  /* 0x0000000aff0e7299 */ /* 0x000fe40008011606 */
[----:B------:R-:W-:Y:S01]  /*4610*/  UISETP.NE.AND UP0, UPT, UR8, 0x1, UPT ;  /* 0x000000010800788c */ /* 0x000fe2000bf05270 */
[----:B------:R-:W-:Y:S02]  /*4620*/  UMOV UR6, UR35 ;  /* 0x0000002300067c82 */ /* 0x000fe40008000000 */
[----:B------:R-:W-:Y:S02]  /*4630*/  USHF.R.U32.HI UR13, URZ, UR10, UR6 ;  /* 0x0000000aff0d7299 */ /* 0x000fe40008011606 */
[----:B------:R-:W-:Y:S01]  /*4640*/  USEL UR38, UR65, UR50, !UP0 ;  /* 0x0000003241267287 */ /* 0x000fe2000c000000 */
[----:B------:R-:W-:Y:S01]  /*4650*/  UMOV UR6, UR37 ;  /* 0x0000002500067c82 */ /* 0x000fe20008000000 */
[----:B------:R-:W-:-:S02]  /*4660*/  USEL UR40, UR66, UR48, !UP0 ;  /* 0x0000003042287287 */ /* 0x000fc4000c000000 */
[----:B------:R-:W-:Y:S02]  /*4670*/  USHF.R.U32.HI UR12, URZ, UR10, UR6 ;  /* 0x0000000aff0c7299 */ /* 0x000fe40008011606 */
[----:B------:R-:W-:Y:S01]  /*4680*/  USEL UR42, UR67, UR42, !UP0 ;  /* 0x0000002a432a7287 */ /* 0x000fe2000c000000 */
[----:B------:R-:W-:Y:S01]  /*4690*/  UMOV UR6, UR39 ;  /* 0x0000002700067c82 */ /* 0x000fe20008000000 */
[----:B------:R-:W-:Y:S02]  /*46a0*/  USEL UR51, UR71, UR51, !UP0 ;  /* 0x0000003347337287 */ /* 0x000fe4000c000000 */
        /* <DEDUP_REMOVED lines=8> */
[----:B------:R-:W-:Y:S02]  /*4730*/  USEL UR31, UR30, UR7, !UP0 ;  /* 0x000000071e1f7287 */ /* 0x000fe4000c000000 */
[----:B------:R-:W-:Y:S02]  /*4740*/  USEL UR46, UR76, UR14, !UP0 ;  /* 0x0000000e4c2e7287 */ /* 0x000fe4000c000000 */
[----:B------:R-:W-:-:S02]  /*4750*/  USEL UR41, UR58, UR13, !UP0 ;  /* 0x0000000d3a297287 */ /* 0x000fc4000c000000 */
[----:B------:R-:W-:Y:S02]  /*4760*/  USEL UR39, UR57, UR12, !UP0 ;  /* 0x0000000c39277287 */ /* 0x000fe4000c000000 */
[----:B------:R-:W-:Y:S02]  /*4770*/  USHF.R.U32.HI UR10, URZ, UR10, UR6 ;  /* 0x0000000aff0a7299 */ /* 0x000fe40008011606 */
[----:B---3--:R-:W-:Y:S02]  /*4780*/  UIMAD.WIDE.U32 UR20, UR31, UR4, URZ ;  /* 0x000000041f1472a5 */ /* 0x008fe4000f8e00ff */
[----:B------:R-:W-:Y:S02]  /*4790*/  UIMAD.WIDE.U32 UR18, UR38, UR4, URZ ;  /* 0x00000004261272a5 */ /* 0x000fe4000f8e00ff */
[----:B------:R-:W-:Y:S02]  /*47a0*/  UIMAD.WIDE.U32 UR16, UR40, UR4, URZ ;  /* 0x00000004281072a5 */ /* 0x000fe4000f8e00ff */
[----:B------:R-:W-:-:S02]  /*47b0*/  UIMAD.WIDE.U32 UR14, UR42, UR4, URZ ;  /* 0x000000042a0e72a5 */ /* 0x000fc4000f8e00ff */
[----:B------:R-:W-:Y:S02]  /*47c0*/  UIMAD.WIDE.U32 UR12, UR47, UR4, URZ ;  /* 0x000000042f0c72a5 */ /* 0x000fe4000f8e00ff */
[----:B------:R-:W-:Y:S02]  /*47d0*/  USEL UR55, UR72, UR55, !UP0 ;  /* 0x0000003748377287 */ /* 0x000fe4000c000000 */
[----:B------:R-:W-:Y:S02]  /*47e0*/  UIMAD.WIDE.U32 UR22, UR51, UR4, URZ ;  /* 0x00000004331672a5 */ /* 0x000fe4000f8e00ff */
[----:B------:R-:W-:Y:S02]  /*47f0*/  USEL UR49, UR70, UR49, !UP0 ;  /* 0x0000003146317287 */ /* 0x000fe4000c000000 */
[----:B------:R-:W-:Y:S02]  /*4800*/  USEL UR37, UR56, UR9, !UP0 ;  /* 0x0000000938257287 */ /* 0x000fe4000c000000 */
[----:B------:R-:W-:-:S02]  /*4810*/  USEL UR36, UR53, UR10, !UP0 ;  /* 0x0000000a35247287 */ /* 0x000fc4000c000000 */
[----:B------:R-:W-:Y:S01]  /*4820*/  UIMAD.WIDE.U32 UR24, UR55, UR4, URZ ;  /* 0x00000004371872a5 */ /* 0x000fe2000f8e00ff */
[----:B------:R-:W-:Y:S01]  /*4830*/  UMOV UR53, UR21 ;  /* 0x0000001500357c82 */ /* 0x000fe20008000000 */
[----:B------:R-:W-:Y:S01]  /*4840*/  UMOV UR18, UR17 ;  /* 0x0000001100127c82 */ /* 0x000fe20008000000 */
[----:B------:R-:W-:Y:S01]  /*4850*/  UMOV UR10, UR15 ;  /* 0x0000000f000a7c82 */ /* 0x000fe20008000000 */
[----:B------:R-:W-:Y:S01]  /*4860*/  UMOV UR9, UR13 ;  /* 0x0000000d00097c82 */ /* 0x000fe20008000000 */
        /* <DEDUP_REMOVED lines=8> */
[----:B------:R-:W-:Y:S02]  /*48f0*/  UIMAD.WIDE.U32 UR12, UR36, UR4, URZ ;  /* 0x00000004240c72a5 */ /* 0x000fe4000f8e00ff */
[----:B------:R-:W-:Y:S01]  /*4900*/  USHF.R.U32.HI UR63, URZ, UR5, UR19 ;  /* 0x00000005ff3f7299 */ /* 0x000fe20008011613 */
[----:B------:R-:W-:Y:S01]  /*4910*/  UMOV UR4, UR23 ;  /* 0x0000001700047c82 */ /* 0x000fe20008000000 */
[----:B------:R-:W-:Y:S01]  /*4920*/  UMOV UR6, UR7 ;  /* 0x0000000700067c82 */ /* 0x000fe20008000000 */
[----:B------:R-:W-:-:S02]  /*4930*/  USHF.R.U32.HI UR56, URZ, UR5, UR4 ;  /* 0x00000005ff387299 */ /* 0x000fc40008011604 */
[----:B------:R-:W-:Y:S01]  /*4940*/  USHF.R.U32.HI UR64, URZ, UR5, UR53 ;  /* 0x00000005ff407299 */ /* 0x000fe20008011635 */
[----:B------:R-:W-:Y:S01]  /*4950*/  UMOV UR4, UR25 ;  /* 0x0000001900047c82 */ /* 0x000fe20008000000 */
[----:B------:R-:W-:Y:S02]  /*4960*/  USHF.R.U32.HI UR60, URZ, UR5, UR18 ;  /* 0x00000005ff3c7299 */ /* 0x000fe40008011612 */
[----:B------:R-:W-:Y:S02]  /*4970*/  USHF.R.U32.HI UR25, URZ, UR5, UR4 ;  /* 0x00000005ff197299 */ /* 0x000fe40008011604 */
[----:B------:R-:W-:Y:S01]  /*4980*/  USHF.R.U32.HI UR59, URZ, UR5, UR10 ;  /* 0x00000005ff3b7299 */ /* 0x000fe2000801160a */
[----:B------:R-:W-:Y:S01]  /*4990*/  UMOV UR4, UR27 ;  /* 0x0000001b00047c82 */ /* 0x000fe20008000000 */
[----:B------:R-:W-:Y:S02]  /*49a0*/  USHF.R.U32.HI UR58, URZ, UR5, UR9 ;  /* 0x00000005ff3a7299 */ /* 0x000fe40008011609 */
[----:B------:R-:W-:-:S02]  /*49b0*/  USHF.R.U32.HI UR24, URZ, UR5, UR4 ;  /* 0x00000005ff187299 */ /* 0x000fc40008011604 */
[----:B------:R-:W-:Y:S01]  /*49c0*/  USHF.R.U32.HI UR57, URZ, UR5, UR6 ;  /* 0x00000005ff397299 */ /* 0x000fe20008011606 */
[----:B------:R-:W-:Y:S01]  /*49d0*/  UMOV UR4, UR29 ;  /* 0x0000001d00047c82 */ /* 0x000fe20008000000 */
[----:B------:R-:W-:Y:S02]  /*49e0*/  UIADD3 UR6, UPT, UPT, -UR47, URZ, URZ ;  /* 0x000000ff2f067290 */ /* 0x000fe4000fffe1ff */
[----:B------:R-:W-:Y:S02]  /*49f0*/  USHF.R.U32.HI UR23, URZ, UR5, UR4 ;  /* 0x00000005ff177299 */ /* 0x000fe40008011604 */
[----:B------:R-:W-:Y:S01]  /*4a00*/  UIADD3 UR10, UPT, UPT, -UR38, URZ, URZ ;  /* 0x000000ff260a7290 */ /* 0x000fe2000fffe1ff */
[----:B------:R-:W-:Y:S01]  /*4a10*/  UMOV UR4, UR33 ;  /* 0x0000002100047c82 */ /* 0x000fe20008000000 */
[----:B------:R-:W-:Y:S02]  /*4a20*/  UIMAD UR68, UR8, UR6, UR68 ;  /* 0x00000006084472a4 */ /* 0x000fe4000f8e0244 */
[----:B------:R-:W-:-:S02]  /*4a30*/  USHF.R.U32.HI UR22, URZ, UR5, UR4 ;  /* 0x00000005ff167299 */ /* 0x000fc40008011604 */
[----:B------:R-:W-:Y:S01]  /*4a40*/  UIMAD UR65, UR8, UR10, UR65 ;  /* 0x0000000a084172a4 */ /* 0x000fe2000f8e0241 */
[----:B------:R-:W-:Y:S01]  /*4a50*/  UMOV UR4, UR35 ;  /* 0x0000002300047c82 */ /* 0x000fe20008000000 */
[----:B------:R-:W-:Y:S02]  /*4a60*/  UIADD3 UR6, UPT, UPT, -UR48, URZ, URZ ;  /* 0x000000ff30067290 */ /* 0x000fe4000fffe1ff */
[----:B------:R-:W-:Y:S02]  /*4a70*/  USHF.R.U32.HI UR19, URZ, UR5, UR4 ;  /* 0x00000005ff137299 */ /* 0x000fe40008011604 */
[----:B------:R-:W-:Y:S01]  /*4a80*/  UIADD3 UR10, UPT, UPT, -UR41, URZ, URZ ;  /* 0x000000ff290a7290 */ /* 0x000fe2000fffe1ff */
[----:B------:R-:W-:Y:S01]  /*4a90*/  UMOV UR4, UR21 ;  /* 0x0000001500047c82 */ /* 0x000fe20008000000 */
[----:B------:R-:W-:Y:S02]  /*4aa0*/  UIADD3 UR27, UPT, UPT, UR30, 0x60, URZ ;  /* 0x000000601e1b7890 */ /* 0x000fe4000fffe0ff */
[----:B------:R-:W-:-:S02]  /*4ab0*/  USHF.R.U32.HI UR77, URZ, UR5, UR4 ;  /* 0x00000005ff4d7299 */ /* 0x000fc40008011604 */
[----:B------:R-:W-:Y:S01]  /*4ac0*/  UIADD3 UR9, UPT, UPT, -UR40, URZ, URZ ;  /* 0x000000ff28097290 */ /* 0x000fe2000fffe1ff */
[----:B------:R-:W-:Y:S01]  /*4ad0*/  UMOV UR4, UR17 ;  /* 0x0000001100047c82 */ /* 0x000fe20008000000 */
[----:B------:R-:W-:Y:S02]  /*4ae0*/  UIMAD UR29, UR8, UR6, UR75 ;  /* 0x00000006081d72a4 */ /* 0x000fe4000f8e024b */
[----:B------:R-:W-:Y:S02]  /*4af0*/  USHF.R.U32.HI UR69, URZ, UR5, UR4 ;  /* 0x00000005ff457299 */ /* 0x000fe40008011604 */
[----:B------:R-:W-:Y:S01]  /*4b00*/  UIADD3 UR18, UPT, UPT, -UR51, URZ, URZ ;  /* 0x000000ff33127290 */ /* 0x000fe2000fffe1ff */
[----:B------:R-:W-:Y:S01]  /*4b10*/  UMOV UR4, UR15 ;  /* 0x0000000f00047c82 */ /* 0x000fe20008000000 */
[----:B------:R-:W-:Y:S02]  /*4b20*/  UIADD3 UR15, UPT, UPT, -UR50, URZ, URZ ;  /* 0x000000ff320f7290 */ /* 0x000fe4000fffe1ff */
[----:B------:R-:W-:-:S02]  /*4b30*/  USHF.R.U32.HI UR61, URZ, UR5, UR4 ;  /* 0x00000005ff3d7299 */ /* 0x000fc40008011604 */
[----:B------:R-:W-:Y:S01]  /*4b40*/  UIMAD UR32, UR8, UR15, UR74 ;  /* 0x0000000f082072a4 */ /* 0x000fe2000f8e024a */
[----:B------:R-:W-:Y:S01]  /*4b50*/  UMOV UR4, UR13 ;  /* 0x0000000d00047c82 */ /* 0x000fe20008000000 */
[----:B------:R-:W3:Y:S01]  /*4b60*/  LDCU.64 UR12, c[0x0][0x4b0] ;  /* 0x00009600ff0c77ac */ /* 0x000ee20008000a00 */
[----:B------:R-:W-:Y:S02]  /*4b70*/  USHF.R.U32.HI UR53, URZ, UR5, UR4 ;  /* 0x00000005ff357299 */ /* 0x000fe40008011604 */
[----:B------:R-:W3:Y:S01]  /*4b80*/  LDCU.64 UR4, c[0x0][0x4d0] ;  /* 0x00009a00ff0477ac */ /* 0x000ee20008000a00 */
[----:B------:R-:W-:Y:S02]  /*4b90*/  UIADD3 UR15, UPT, UPT, -UR31, URZ, URZ ;  /* 0x000000ff1f0f7290 */ /* 0x000fe4000fffe1ff */
[----:B------:R-:W-:Y:S02]  /*4ba0*/  UIADD3 UR16, UPT, UPT, -UR52, URZ, URZ ;  /* 0x000000ff34107290 */ /* 0x000fe4000fffe1ff */
[----:B------:R-:W-:-:S02]  /*4bb0*/  UIMAD UR75, UR8, UR10, UR27 ;  /* 0x0000000a084b72a4 */ /* 0x000fc4000f8e021b */
[----:B------:R-:W-:Y:S02]  /*4bc0*/  UISETP.NE.AND UP0, UPT, UR11, 0x1, UPT ;  /* 0x000000010b00788c */ /* 0x000fe4000bf05270 */
[----:B------:R-:W-:Y:S02]  /*4bd0*/  UIADD3 UR35, UPT, UPT, UR30, 0x68, URZ ;  /* 0x000000681e237890 */ /* 0x000fe4000fffe0ff */
[----:B------:R-:W-:Y:S02]  /*4be0*/  UIADD3 UR26, UPT, UPT, UR30, 0x70, URZ ;  /* 0x000000701e1a7890 */ /* 0x000fe4000fffe0ff */
[----:B------:R-:W-:Y:S02]  /*4bf0*/  UIADD3 UR27, UPT, UPT, UR30, 0x78, URZ ;  /* 0x000000781e1b7890 */ /* 0x000fe4000fffe0ff */
[----:B------:R-:W-:Y:S02]  /*4c00*/  UIMAD UR66, UR8, UR9, UR66 ;  /* 0x00000009084272a4 */ /* 0x000fe4000f8e0242 */
[----:B------:R-:W-:-:S02]  /*4c10*/  UIMAD UR30, UR8, UR15, UR30 ;  /* 0x0000000f081e72a4 */ /* 0x000fc4000f8e021e */
[----:B------:R-:W-:Y:S02]  /*4c20*/  UIMAD UR71, UR8, UR18, UR71 ;  /* 0x00000012084772a4 */ /* 0x000fe4000f8e0247 */
[----:B------:R-:W-:Y:S02]  /*4c30*/  UIMAD UR73, UR8, UR16, UR73 ;  /* 0x00000010084972a4 */ /* 0x000fe4000f8e0249 */
[----:B------:R-:W-:Y:S02]  /*4c40*/  UIADD3 UR7, UPT, UPT, -UR42, URZ, URZ ;  /* 0x000000ff2a077290 */ /* 0x000fe4000fffe1ff */
[----:B------:R-:W-:Y:S02]  /*4c50*/  UIADD3 UR14, UPT, UPT, -UR49, URZ, URZ ;  /* 0x000000ff310e7290 */ /* 0x000fe4000fffe1ff */
[----:B------:R-:W-:Y:S02]  /*4c60*/  USEL UR18, UR52, UR24, !UP0 ;  /* 0x0000001834127287 */ /* 0x000fe4000c000000 */
[----:B------:R-:W-:-:S02]  /*4c70*/  USEL UR16, UR50, UR23, !UP0 ;  /* 0x0000001732107287 */ /* 0x000fc4000c000000 */
[----:B------:R-:W-:Y:S02]  /*4c80*/  USEL UR15, UR48, UR22, !UP0 ;  /* 0x00000016300f7287 */ /* 0x000fe4000c000000 */
[----:B---3--:R-:W-:Y:S01]  /*4c90*/  UIMAD UR24, UR30, UR12, UR4 ;  /* 0x0000000c1e1872a4 */ /* 0x008fe2000f8e0204 */
[----:B------:R-:W-:Y:S01]  /*4ca0*/  IMAD.U32 R22, RZ, RZ, UR18 ;  /* 0x00000012ff167e24 */ /* 0x000fe2000f8e00ff */
[----:B------:R-:W-:Y:S01]  /*4cb0*/  UIMAD UR23, UR65, UR12, UR4 ;  /* 0x0000000c411772a4 */ /* 0x000fe2000f8e0204 */
[----:B------:R-:W-:Y:S01]  /*4cc0*/  MOV R20, UR16 ;  /* 0x0000001000147c02 */ /* 0x000fe20008000f00 */
[----:B------:R-:W-:Y:S01]  /*4cd0*/  UIMAD UR22, UR66, UR12, UR4 ;  /* 0x0000000c421672a4 */ /* 0x000fe2000f8e0204 */
[----:B------:R-:W-:Y:S01]  /*4ce0*/  IMAD.U32 R18, RZ, RZ, UR15 ;  /* 0x0000000fff127e24 */ /* 0x000fe2000f8e00ff */
[----:B------:R-:W-:Y:S01]  /*4cf0*/  UIADD3 UR9, UPT, UPT, -UR39, URZ, URZ ;  /* 0x000000ff27097290 */ /* 0x000fe2000fffe1ff */
[----:B------:R-:W-:Y:S01]  /*4d00*/  IMAD.U32 R37, RZ, RZ, UR24 ;  /* 0x00000018ff257e24 */ /* 0x000fe2000f8e00ff */
[----:B------:R-:W-:Y:S01]  /*4d10*/  UIMAD UR33, UR8, UR7, UR67 ;  /* 0x00000007082172a4 */ /* 0x000fe2000f8e0243 */
[----:B------:R-:W-:Y:S01]  /*4d20*/  MOV R35, UR23 ;  /* 0x0000001700237c02 */ /* 0x000fe20008000f00 */
[----:B------:R-:W-:Y:S01]  /*4d30*/  UIMAD UR70, UR8, UR14, UR70 ;  /* 0x0000000e084672a4 */ /* 0x000fe2000f8e0246 */
[----:B------:R-:W-:Y:S01]  /*4d40*/  IMAD.U32 R33, RZ, RZ, UR22 ;  /* 0x00000016ff217e24 */ /* 0x000fe2000f8e00ff */
[----:B------:R-:W-:-:S02]  /*4d50*/  UIADD3 UR17, UPT, UPT, -UR55, URZ, URZ ;  /* 0x000000ff37117290 */ /* 0x000fc4000fffe1ff */
[----:B------:R-:W-:Y:S02]  /*4d60*/  UIMAD UR67, UR8, UR9, UR35 ;  /* 0x00000009084372a4 */ /* 0x000fe4000f8e0223 */
[----:B------:R-:W-:Y:S02]  /*4d70*/  UIADD3 UR6, UPT, UPT, -UR36, URZ, URZ ;  /* 0x000000ff24067290 */ /* 0x000fe4000fffe1ff */
[----:B------:R-:W-:Y:S02]  /*4d80*/  USEL UR9, UR31, UR64, !UP0 ;  /* 0x000000401f097287 */ /* 0x000fe4000c000000 */
[----:B------:R-:W-:Y:S02]  /*4d90*/  UIMAD UR24, UR33, UR12, UR4 ;  /* 0x0000000c211872a4 */ /* 0x000fe4000f8e0204 */
[----:B------:R-:W-:Y:S02]  /*4da0*/  UIMAD UR23, UR68, UR12, UR4 ;  /* 0x0000000c441772a4 */ /* 0x000fe4000f8e0204 */
[----:B------:R-:W-:Y:S01]  /*4db0*/  UIMAD UR22, UR70, UR12, UR4 ;  /* 0x0000000c461672a4 */ /* 0x000fe2000f8e0204 */
[----:B------:R-:W-:Y:S01]  /*4dc0*/  MOV R38, UR9 ;  /* 0x0000000900267c02 */ /* 0x000fe20008000f00 */
[----:B------:R-:W-:Y:S01]  /*4dd0*/  UIADD3 UR7, UPT, UPT, -UR37, URZ, URZ ;  /* 0x000000ff25077290 */ /* 0x000fe2000fffe1ff */
[----:B------:R-:W-:Y:S01]  /*4de0*/  MOV R31, UR24 ;  /* 0x00000018001f7c02 */ /* 0x000fe20008000f00 */
[----:B------:R-:W-:Y:S01]  /*4df0*/  UIMAD UR72, UR8, UR17, UR72 ;  /* 0x00000011084872a4 */ /* 0x000fe2000f8e0248 */
[----:B------:R-:W-:Y:S01]  /*4e00*/  IMAD.U32 R29, RZ, RZ, UR23 ;  /* 0x00000017ff1d7e24 */ /* 0x000fe2000f8e00ff */
[----:B------:R-:W-:Y:S01]  /*4e10*/  UIMAD UR21, UR8, UR6, UR27 ;  /* 0x00000006081572a4 */ /* 0x000fe2000f8e021b */
[----:B-----5:R-:W-:Y:S01]  /*4e20*/  MOV R27, UR22 ;  /* 0x00000016001b7c02 */ /* 0x020fe20008000f00 */
[----:B------:R-:W-:-:S02]  /*4e30*/  USEL UR27, UR51, UR56, !UP0 ;  /* 0x00000038331b7287 */ /* 0x000fc4000c000000 */
[----:B------:R-:W-:Y:S02]  /*4e40*/  UIADD3 UR14, UPT, UPT, -UR46, URZ, URZ ;  /* 0x000000ff2e0e7290 */ /* 0x000fe4000fffe1ff */
[----:B------:R-:W-:Y:S02]  /*4e50*/  UIMAD UR26, UR8, UR7, UR26 ;  /* 0x00000007081a72a4 */ /* 0x000fe4000f8e021a */
[----:B------:R-:W-:Y:S01]  /*4e60*/  USEL UR7, UR40, UR60, !UP0 ;  /* 0x0000003c28077287 */ /* 0x000fe2000c000000 */
[----:B------:R-:W-:Y:S01]  /*4e70*/  IMAD.U32 R26, RZ, RZ, UR27 ;  /* 0x0000001bff1a7e24 */ /* 0x000fe2000f8e00ff */
[----:B------:R-:W-:Y:S02]  /*4e80*/  UIADD3 UR9, UPT, UPT, -UR9, URZ, URZ ;  /* 0x000000ff09097290 */ /* 0x000fe4000fffe1ff */
[----:B------:R-:W-:Y:S02]  /*4e90*/  UIMAD UR24, UR71, UR12, UR4 ;  /* 0x0000000c471872a4 */ /* 0x000fe4000f8e0204 */
[----:B------:R-:W-:Y:S01]  /*4ea0*/  UIMAD UR23, UR72, UR12, UR4 ;  /* 0x0000000c481772a4 */ /* 0x000fe2000f8e0204 */
[----:B------:R-:W-:Y:S01]  /*4eb0*/  IMAD.U32 R34, RZ, RZ, UR7 ;  /* 0x00000007ff227e24 */ /* 0x000fe2000f8e00ff */
[----:B------:R-:W-:-:S02]  /*4ec0*/  UIMAD UR22, UR73, UR12, UR4 ;  /* 0x0000000c491672a4 */ /* 0x000fc4000f8e0204 */
[----:B------:R-:W-:Y:S01]  /*4ed0*/  USEL UR10, UR46, UR19, !UP0 ;  /* 0x000000132e0a7287 */ /* 0x000fe2000c000000 */
[----:B------:R-:W-:Y:S01]  /*4ee0*/  IMAD.U32 R25, RZ, RZ, UR24 ;  /* 0x00000018ff197e24 */ /* 0x000fe2000f8e00ff */
[----:B------:R-:W-:Y:S01]  /*4ef0*/  UIADD3 UR19, UPT, UPT, -UR27, URZ, URZ ;  /* 0x000000ff1b137290 */ /* 0x000fe2000fffe1ff */
[----:B------:R-:W-:Y:S01]  /*4f00*/  MOV R23, UR23 ;  /* 0x0000001700177c02 */ /* 0x000fe20008000f00 */
[----:B------:R-:W-:Y:S01]  /*4f10*/  UIMAD UR28, UR8, UR14, UR76 ;  /* 0x0000000e081c72a4 */ /* 0x000fe2000f8e024c */
[----:B------:R-:W-:Y:S01]  /*4f20*/  IMAD.U32 R21, RZ, RZ, UR22 ;  /* 0x00000016ff157e24 */ /* 0x000fe2000f8e00ff */
[----:B------:R-:W-:Y:S01]  /*4f30*/  USEL UR34, UR42, UR59, !UP0 ;  /* 0x0000003b2a227287 */ /* 0x000fe2000c000000 */
[----:B------:R-:W-:Y:S01]  /*4f40*/  MOV R12, UR10 ;  /* 0x0000000a000c7c02 */ /* 0x000fe20008000f00 */
[----:B------:R-:W-:Y:S02]  /*4f50*/  UIMAD UR31, UR11, UR9, UR31 ;  /* 0x000000090b1f72a4 */ /* 0x000fe4000f8e021f */
[----:B------:R-:W-:-:S02]  /*4f60*/  UIMAD UR19, UR11, UR19, UR51 ;  /* 0x000000130b1372a4 */ /* 0x000fc4000f8e0233 */
[----:B------:R-:W-:Y:S01]  /*4f70*/  USEL UR14, UR47, UR58, !UP0 ;  /* 0x0000003a2f0e7287 */ /* 0x000fe2000c000000 */
[----:B------:R-:W-:Y:S01]  /*4f80*/  MOV R32, UR34 ;  /* 0x0000002200207c02 */ /* 0x000fe20008000f00 */
[----:B------:R-:W-:Y:S02]  /*4f90*/  USEL UR17, UR49, UR57, !UP0 ;  /* 0x0000003931117287 */ /* 0x000fe4000c000000 */
[----:B------:R-:W-:Y:S02]  /*4fa0*/  UIADD3 UR7, UPT, UPT, -UR7, URZ, URZ ;  /* 0x000000ff07077290 */ /* 0x000fe4000fffe1ff */
[----:B------:R-:W-:Y:S01]  /*4fb0*/  UIADD3 UR6, UPT, UPT, -UR34, URZ, URZ ;  /* 0x000000ff22067290 */ /* 0x000fe2000fffe1ff */
[----:B------:R-:W-:Y:S01]  /*4fc0*/  IMAD.U32 R30, RZ, RZ, UR14 ;  /* 0x0000000eff1e7e24 */ /* 0x000fe2000f8e00ff */
[----:B------:R-:W-:Y:S01]  /*4fd0*/  UIMAD UR24, UR32, UR12, UR4 ;  /* 0x0000000c201872a4 */ /* 0x000fe2000f8e0204 */
[----:B------:R-:W-:Y:S01]  /*4fe0*/  MOV R28, UR17 ;  /* 0x00000011001c7c02 */ /* 0x000fe20008000f00 */
[----:B------:R-:W-:-:S02]  /*4ff0*/  UIMAD UR23, UR29, UR12, UR4 ;  /* 0x0000000c1d1772a4 */ /* 0x000fc4000f8e0204 */
[----:B------:R-:W-:Y:S02]  /*5000*/  UIMAD UR22, UR28, UR12, UR4 ;  /* 0x0000000c1c1672a4 */ /* 0x000fe4000f8e0204 */
[----:B------:R-:W-:Y:S01]  /*5010*/  UIMAD UR75, UR75, UR12, UR4 ;  /* 0x0000000c4b4b72a4 */ /* 0x000fe2000f8e0204 */
[----:B------:R-:W-:Y:S01]  /*5020*/  MOV R19, UR24 ;  /* 0x0000001800137c02 */ /* 0x000fe20008000f00 */
[----:B------:R-:W-:Y:S01]  /*5030*/  UIMAD UR67, UR67, UR12, UR4 ;  /* 0x0000000c434372a4 */ /* 0x000fe2000f8e0204 */
[----:B------:R-:W-:Y:S01]  /*5040*/  IMAD.U32 R17, RZ, RZ, UR23 ;  /* 0x00000017ff117e24 */ /* 0x000fe2000f8e00ff */
[----:B------:R-:W-:Y:S01]  /*5050*/  UIMAD UR59, UR26, UR12, UR4 ;  /* 0x0000000c1a3b72a4 */ /* 0x000fe2000f8e0204 */
[----:B------:R-:W-:Y:S01]  /*5060*/  MOV R10, UR22 ;  /* 0x00000016000a7c02 */ /* 0x000fe20008000f00 */
[----:B------:R-:W-:Y:S02]  /*5070*/  UIMAD UR51, UR21, UR12, UR4 ;  /* 0x0000000c153372a4 */ /* 0x000fe4000f8e0204 */
[----:B------:R-:W-:-:S02]  /*5080*/  UIMAD UR4, UR31, UR13, UR5 ;  /* 0x0000000d1f0472a4 */ /* 0x000fc4000f8e0205 */
[----:B------:R-:W-:Y:S02]  /*5090*/  UIMAD UR40, UR11, UR7, UR40 ;  /* 0x000000070b2872a4 */ /* 0x000fe4000f8e0228 */
[----:B------:R-:W-:Y:S02]  /*50a0*/  UIMAD UR42, UR11, UR6, UR42 ;  /* 0x000000060b2a72a4 */ /* 0x000fe4000f8e022a */
[----:B------:R-:W-:Y:S01]  /*50b0*/  USEL UR20, UR55, UR25, !UP0 ;  /* 0x0000001937147287 */ /* 0x000fe2000c000000 */
[----:B------:R-:W-:Y:S01]  /*50c0*/  IMAD.U32 R50, RZ, RZ, UR4 ;  /* 0x00000004ff327e24 */ /* 0x000fe2000f8e00ff */
[----:B------:R-:W-:Y:S02]  /*50d0*/  UIADD3 UR14, UPT, UPT, -UR14, URZ, URZ ;  /* 0x000000ff0e0e7290 */ /* 0x000fe4000fffe1ff */
[----:B------:R-:W-:Y:S02]  /*50e0*/  UIADD3 UR17, UPT, UPT, -UR17, URZ, URZ ;  /* 0x000000ff11117290 */ /* 0x000fe4000fffe1ff */
[----:B------:R-:W-:Y:S01]  /*50f0*/  UIMAD UR12, UR40, UR13, UR5 ;  /* 0x0000000d280c72a4 */ /* 0x000fe2000f8e0205 */
[----:B------:R-:W-:Y:S01]  /*5100*/  MOV R24, UR20 ;  /* 0x0000001400187c02 */ /* 0x000fe20008000f00 */
[----:B------:R-:W-:-:S02]  /*5110*/  UIMAD UR4, UR42, UR13, UR5 ;  /* 0x0000000d2a0472a4 */ /* 0x000fc4000f8e0205 */
[----:B------:R-:W-:Y:S02]  /*5120*/  UIMAD UR14, UR11, UR14, UR47 ;  /* 0x0000000e0b0e72a4 */ /* 0x000fe4000f8e022f */
[----:B------:R-:W-:Y:S01]  /*5130*/  UIMAD UR17, UR11, UR17, UR49 ;  /* 0x000000110b1172a4 */ /* 0x000fe2000f8e0231 */
[----:B------:R-:W-:Y:S01]  /*5140*/  IMAD.U32 R48, RZ, RZ, UR12 ;  /* 0x0000000cff307e24 */ /* 0x000fe2000f8e00ff */
[----:B------:R-:W-:Y:S01]  /*5150*/  UIADD3 UR20, UPT, UPT, -UR20, URZ, URZ ;  /* 0x000000ff14147290 */ /* 0x000fe2000fffe1ff */
[----:B------:R-:W-:Y:S01]  /*5160*/  MOV R47, UR4 ;  /* 0x00000004002f7c02 */ /* 0x000fe20008000f00 */
[----:B------:R-:W-:Y:S02]  /*5170*/  UIADD3 UR18, UPT, UPT, -UR18, URZ, URZ ;  /* 0x000000ff12127290 */ /* 0x000fe4000fffe1ff */
[----:B------:R-:W-:Y:S02]  /*5180*/  UIMAD UR12, UR14, UR13, UR5 ;  /* 0x0000000d0e0c72a4 */ /* 0x000fe4000f8e0205 */
[----:B------:R-:W-:-:S02]  /*5190*/  UIMAD UR4, UR17, UR13, UR5 ;  /* 0x0000000d110472a4 */ /* 0x000fc4000f8e0205 */
[----:B------:R-:W-:Y:S02]  /*51a0*/  USEL UR35, UR38, UR63, !UP0 ;  /* 0x0000003f26237287 */ /* 0x000fe4000c000000 */
[----:B------:R-:W-:Y:S01]  /*51b0*/  UIMAD UR20, UR11, UR20, UR55 ;  /* 0x000000140b1472a4 */ /* 0x000fe2000f8e0237 */
[----:B------:R-:W-:Y:S01]  /*51c0*/  IMAD.U32 R46, RZ, RZ, UR12 ;  /* 0x0000000cff2e7e24 */ /* 0x000fe2000f8e00ff */
[----:B------:R-:W-:Y:S01]  /*51d0*/  UIMAD UR18, UR11, UR18, UR52 ;  /* 0x000000120b1272a4 */ /* 0x000fe2000f8e0234 */
[----:B------:R-:W-:Y:S01]  /*51e0*/  MOV R45, UR4 ;  /* 0x00000004002d7c02 */ /* 0x000fe20008000f00 */
[----:B------:R-:W-:Y:S01]  /*51f0*/  UIADD3 UR8, UPT, UPT, -UR35, URZ, URZ ;  /* 0x000000ff23087290 */ /* 0x000fe2000fffe1ff */
[----:B------:R-:W-:Y:S01]  /*5200*/  MOV R36, UR35 ;  /* 0x0000002300247c02 */ /* 0x000fe20008000f00 */
[----:B------:R-:W-:Y:S02]  /*5210*/  UIADD3 UR16, UPT, UPT, -UR16, URZ, URZ ;  /* 0x000000ff10107290 */ /* 0x000fe4000fffe1ff */
[----:B------:R-:W-:-:S02]  /*5220*/  UIADD3 UR15, UPT, UPT, -UR15, URZ, URZ ;  /* 0x000000ff0f0f7290 */ /* 0x000fc4000fffe1ff */
[----:B------:R-:W-:Y:S02]  /*5230*/  UIADD3 UR10, UPT, UPT, -UR10, URZ, URZ ;  /* 0x000000ff0a0a7290 */ /* 0x000fe4000fffe1ff */
[----:B------:R-:W-:Y:S02]  /*5240*/  UIMAD UR14, UR19, UR13, UR5 ;  /* 0x0000000d130e72a4 */ /* 0x000fe4000f8e0205 */
[----:B------:R-:W-:Y:S02]  /*5250*/  UIMAD UR12, UR20, UR13, UR5 ;  /* 0x0000000d140c72a4 */ /* 0x000fe4000f8e0205 */
[----:B------:R-:W-:Y:S02]  /*5260*/  UIMAD UR4, UR18, UR13, UR5 ;  /* 0x0000000d120472a4 */ /* 0x000fe4000f8e0205 */
[----:B------:R-:W-:Y:S01]  /*5270*/  USEL UR61, UR37, UR61, !UP0 ;  /* 0x0000003d253d7287 */ /* 0x000fe2000c000000 */
[----:B------:R-:W-:Y:S01]  /*5280*/  IMAD.U32 R44, RZ, RZ, UR14 ;  /* 0x0000000eff2c7e24 */ /* 0x000fe2000f8e00ff */
[----:B------:R-:W-:Y:S01]  /*5290*/  USEL UR53, UR36, UR53, !UP0 ;  /* 0x0000003524357287 */ /* 0x000fe2000c000000 */
[----:B------:R-:W-:Y:S01]  /*52a0*/  MOV R43, UR12 ;  /* 0x0000000c002b7c02 */ /* 0x000fe20008000f00 */
[----:B------:R-:W-:Y:S01]  /*52b0*/  UIMAD UR38, UR11, UR8, UR38 ;  /* 0x000000080b2672a4 */ /* 0x000fe2000f8e0226 */
[----:B------:R-:W-:Y:S01]  /*52c0*/  IMAD.U32 R42, RZ, RZ, UR4 ;  /* 0x00000004ff2a7e24 */ /* 0x000fe2000f8e00ff */
[----:B------:R-:W-:-:S02]  /*52d0*/  UIMAD UR16, UR11, UR16, UR50 ;  /* 0x000000100b1072a4 */ /* 0x000fc4000f8e0232 */
[----:B------:R-:W-:Y:S02]  /*52e0*/  UIMAD UR15, UR11, UR15, UR48 ;  /* 0x0000000f0b0f72a4 */ /* 0x000fe4000f8e0230 */
[----:B------:R-:W-:Y:S02]  /*52f0*/  UIMAD UR10, UR11, UR10, UR46 ;  /* 0x0000000a0b0a72a4 */ /* 0x000fe4000f8e022e */
[----:B------:R-:W-:Y:S02]  /*5300*/  USEL UR77, UR41, UR77, !UP0 ;  /* 0x0000004d294d7287 */ /* 0x000fe4000c000000 */
[----:B------:R-:W-:Y:S02]  /*5310*/  USEL UR69, UR39, UR69, !UP0 ;  /* 0x0000004527457287 */ /* 0x000fe4000c000000 */
[----:B------:R-:W-:Y:S02]  /*5320*/  UIADD3 UR7, UPT, UPT, -UR61, URZ, URZ ;  /* 0x000000ff3d077290 */ /* 0x000fe4000fffe1ff */
[----:B------:R-:W-:-:S02]  /*5330*/  UIADD3 UR6, UPT, UPT, -UR53, URZ, URZ ;  /* 0x000000ff35067290 */ /* 0x000fc4000fffe1ff */
[----:B------:R-:W-:Y:S02]  /*5340*/  UIMAD UR21, UR38, UR13, UR5 ;  /* 0x0000000d261572a4 */ /* 0x000fe4000f8e0205 */
[----:B------:R-:W-:Y:S02]  /*5350*/  UIMAD UR14, UR16, UR13, UR5 ;  /* 0x0000000d100e72a4 */ /* 0x000fe4000f8e0205 */
[----:B------:R-:W-:Y:S02]  /*5360*/  UIMAD UR12, UR15, UR13, UR5 ;  /* 0x0000000d0f0c72a4 */ /* 0x000fe4000f8e0205 */
[----:B------:R-:W-:Y:S01]  /*5370*/  UIMAD UR4, UR10, UR13, UR5 ;  /* 0x0000000d0a0472a4 */ /* 0x000fe2000f8e0205 */
[----:B------:R-:W-:Y:S01]  /*5380*/  MOV R49, UR21 ;  /* 0x0000001500317c02 */ /* 0x000fe20008000f00 */
[----:B------:R-:W-:Y:S01]  /*5390*/  UIADD3 UR9, UPT, UPT, -UR77, URZ, URZ ;  /* 0x000000ff4d097290 */ /* 0x000fe2000fffe1ff */
[----:B------:R-:W-:Y:S01]  /*53a0*/  MOV R41, UR14 ;  /* 0x0000000e00297c02 */ /* 0x000fe20008000f00 */
[----:B------:R-:W-:Y:S01]  /*53b0*/  UIADD3 UR8, UPT, UPT, -UR69, URZ, URZ ;  /* 0x000000ff45087290 */ /* 0x000fe2000fffe1ff */
[----:B------:R-:W-:Y:S01]  /*53c0*/  IMAD.U32 R40, RZ, RZ, UR12 ;  /* 0x0000000cff287e24 */ /* 0x000fe2000f8e00ff */
[----:B------:R-:W-:Y:S01]  /*53d0*/  UIMAD UR9, UR11, UR9, UR41 ;  /* 0x000000090b0972a4 */ /* 0x000fe2000f8e0229 */
[----:B------:R-:W-:Y:S01]  /*53e0*/  MOV R39, UR4 ;  /* 0x0000000400277c02 */ /* 0x000fe20008000f00 */
[----:B------:R-:W-:-:S02]  /*53f0*/  UIMAD UR8, UR11, UR8, UR39 ;  /* 0x000000080b0872a4 */ /* 0x000fc4000f8e0227 */
[----:B------:R-:W-:Y:S02]  /*5400*/  UIMAD UR60, UR11, UR7, UR37 ;  /* 0x000000070b3c72a4 */ /* 0x000fe4000f8e0225 */
[----:B------:R-:W-:Y:S01]  /*5410*/  UIMAD UR52, UR11, UR6, UR36 ;  /* 0x000000060b3472a4 */ /* 0x000fe2000f8e0224 */
[----:B------:R-:W3:Y:S01]  /*5420*/  LDCU.64 UR6, c[0x0][0x4b8] ;  /* 0x00009700ff0677ac */ /* 0x000ee20008000a00 */
[----:B------:R-:W-:Y:S02]  /*5430*/  UIADD3 UR35, UPT, UPT, UR43, 0x8, URZ ;  /* 0x000000082b237890 */ /* 0x000fe4000fffe0ff */
[----:B------:R-:W-:Y:S02]  /*5440*/  UIADD3 UR27, UPT, UPT, UR43, 0x10, URZ ;  /* 0x000000102b1b7890 */ /* 0x000fe4000fffe0ff */
[----:B------:R-:W-:Y:S02]  /*5450*/  UIADD3 UR11, UPT, UPT, UR43, 0x18, URZ ;  /* 0x000000182b0b7890 */ /* 0x000fe4000fffe0ff */
[----:B------:R-:W-:-:S02]  /*5460*/  UIMAD UR76, UR9, UR13, UR5 ;  /* 0x0000000d094c72a4 */ /* 0x000fc4000f8e0205 */
[----:B------:R-:W-:Y:S02]  /*5470*/  UIMAD UR68, UR8, UR13, UR5 ;  /* 0x0000000d084472a4 */ /* 0x000fe4000f8e0205 */
[----:B------:R-:W-:Y:S02]  /*5480*/  UIMAD UR60, UR60, UR13, UR5 ;  /* 0x0000000d3c3c72a4 */ /* 0x000fe4000f8e0205 */
[----:B-1--4-:R-:W-:-:S12]  /*5490*/  UIMAD UR52, UR52, UR13, UR5 ;  /* 0x0000000d343472a4 */ /* 0x012fd8000f8e0205 */
.L_x_35:
[----:B------:R-:W-:Y:S02]  /*54a0*/  @!P5 MOV R0, 0x14000 ;  /* 0x000140000000d802 */ /* 0x000fe40000000f00 */
[----:B------:R-:W-:Y:S01]  /*54b0*/  LEA R63, R8, R5, 0x3 ;  /* 0x00000005083f7211 */ /* 0x000fe200078e18ff */
[----:B--2---:R-:W-:Y:S06]  /*54c0*/  @P2 BRA `(.L_x_30) ;  /* 0x00000000000c2947 */ /* 0x004fec0003800000 */
[----:B------:R-:W-:Y:S04]  /*54d0*/  SHF.L.U32 R4, R14, 0x1f, RZ ;  /* 0x0000001f0e047819 */ /* 0x000fe800000006ff */
[----:B------:R-:W1:Y:S02]  /*54e0*/  SYNCS.PHASECHK.TRANS64.TRYWAIT P0, [R63+URZ+0x20], R4 ;  /* 0x000020043f0075a7 */ /* 0x000e6400080011ff */
[----:B-1----:R-:W-:Y:S05]  /*54f0*/  @!P0 BRA `(.L_x_31) ;  /* 0x0000008400488947 */ /* 0x002fea0003800000 */
.L_x_30:
[----:B------:R2:W-:Y:S01]  /*5500*/  @!P5 SYNCS.ARRIVE.TRANS64 RZ, [R63+URZ], R0 ;  /* 0x000000003fffd9a7 */ /* 0x0005e200080000ff */
[----:B------:R-:W-:Y:S04]  /*5510*/  ULOP3.LUT UR4, UR62, 0x2, URZ, 0xfc, !UPT ;  /* 0x000000023e047892 */ /* 0x000fe8000f8efcff */
[----:B------:R-:W-:Y:S09]  /*5520*/  UISETP.NE.AND UP0, UPT, UR4, 0x2, UPT ;  /* 0x000000020400788c */ /* 0x000ff2000bf05270 */
[----:B------:R-:W-:Y:S05]  /*5530*/  BRA.U UP0, `(.L_x_32) ;  /* 0x0000000100047547 */ /* 0x000fea000b800000 */
[----:B---3--:R-:W-:Y:S05]  /*5540*/  BPT.TRAP 0x1 ;  /* 0x000000040000795c */ /* 0x008fea0000300000 */
.L_x_32:
[----:B------:R-:W-:Y:S04]  /*5550*/  BSSY.RECONVERGENT B0, `(.L_x_33) ;  /* 0x0000003000007945 */ /* 0x000fe80003800200 */
[----:B------:R-:W-:Y:S05]  /*5560*/  @P4 BRA `(.L_x_34) ;  /* 0x0000000000044947 */ /* 0x000fea0003800000 */
[----:B---3--:R-:W-:Y:S05]  /*5570*/  BPT.TRAP 0x1 ;  /* 0x000000040000795c */ /* 0x008fea0000300000 */
.L_x_34:
[----:B---3--:R-:W-:Y:S05]  /*5580*/  BSYNC.RECONVERGENT B0 ;  /* 0x0000000000007941 */ /* 0x008fea0003800200 */
.L_x_33:
[----:B------:R-:W-:Y:S01]  /*5590*/  ELECT P1, URZ, PT ;  /* 0x0000000000ff782f */ /* 0x000fe20003820000 */
[----:B------:R-:W-:Y:S01]  /*55a0*/  VIADD R65, R8, 0x1 ;  /* 0x0000000108417836 */ /* 0x000fe20000000000 */
[----:B------:R-:W3:Y:S01]  /*55b0*/  LDCU.64 UR4, c[0x0][0x4d8] ;  /* 0x00009b00ff0477ac */ /* 0x000ee20008000a00 */
[----:B------:R-:W-:Y:S02]  /*55c0*/  R2UR UR19, R37 ;  /* 0x00000000251372ca */ /* 0x000fe400000e0000 */
[----:B------:R-:W-:Y:S01]  /*55d0*/  R2UR UR20, R50 ;  /* 0x00000000321472ca */ /* 0x000fe200000e0000 */
[----:B------:R-:W-:Y:S01]  /*55e0*/  UMOV UR14, 0x0 ;  /* 0x00000000000e7882 */ /* 0x000fe20000000000 */
[----:B------:R-:W-:Y:S01]  /*55f0*/  R2UR UR21, R38 ;  /* 0x00000000261572ca */ /* 0x000fe200000e0000 */
[----:B------:R-:W-:Y:S01]  /*5600*/  UMOV UR15, 0x10000000 ;  /* 0x10000000000f7882 */ /* 0x000fe20000000000 */
[----:B------:R-:W-:Y:S02]  /*5610*/  MOV.SPILL R52, UR35 ;  /* 0x0000002300347c02 */ /* 0x000fe40009000f00 */
[----:B------:R-:W-:Y:S02]  /*5620*/  R2UR UR35, R35 ;  /* 0x00000000232372ca */ /* 0x000fe400000e0000 */
[----:B-1----:R-:W-:Y:S01]  /*5630*/  @P1 IADD3 R4, P0, PT, R70, 0x80, RZ ;  /* 0x0000008046041810 */ /* 0x002fe20007f1e0ff */
[----:B------:R-:W-:Y:S01]  /*5640*/  @P1 IMAD.SHL.U32 R64, R9, 0x40, RZ ;  /* 0x0000004009401824 */ /* 0x000fe200078e00ff */
[----:B--2---:R-:W-:Y:S01]  /*5650*/  @P1 LOP3.LUT R63, R63, 0xfefffff8, RZ, 0xc0, !PT ;  /* 0xfefffff83f3f1812 */ /* 0x004fe200078ec0ff */
[----:B------:R-:W-:Y:S01]  /*5660*/  UMOV UR13, UR19 ;  /* 0x00000013000d7c82 */ /* 0x000fe20008000000 */
[----:B------:R-:W-:Y:S01]  /*5670*/  @P1 R2UR UR9, R4 ;  /* 0x00000000040912ca */ /* 0x000fe200000e0000 */
[----:B------:R-:W-:Y:S01]  /*5680*/  @P1 IMAD.X R0, RZ, RZ, R71, P0 ;  /* 0x000000ffff001224 */ /* 0x000fe200000e0647 */
[----:B------:R-:W-:Y:S01]  /*5690*/  ISETP.NE.AND P0, PT, R65, 0x4, PT ;  /* 0x000000044100780c */ /* 0x000fe20003f05270 */
[--C-:B------:R-:W-:Y:S01]  /*56a0*/  @P1 IMAD R4, R8, 0x8000, R5.reuse ;  /* 0x0000800008041824 */ /* 0x100fe200078e0205 */
[----:B---3--:R-:W-:Y:S01]  /*56b0*/  UIMAD UR4, UR44, UR6, UR4 ;  /* 0x000000062c0472a4 */ /* 0x008fe2000f8e0204 */
[----:B------:R-:W-:Y:S01]  /*56c0*/  @P1 R2UR UR17, R63 ;  /* 0x000000003f1112ca */ /* 0x000fe200000e0000 */
[----:B------:R-:W-:Y:S01]  /*56d0*/  UIMAD UR5, UR45, UR7, UR5 ;  /* 0x000000072d0572a4 */ /* 0x000fe2000f8e0205 */
[----:B------:R-:W-:Y:S01]  /*56e0*/  @P1 R2UR UR8, R0 ;  /* 0x00000000000812ca */ /* 0x000fe200000e0000 */
[----:B------:R-:W-:Y:S01]  /*56f0*/  @P1 VIADD R0, R4, 0x8400 ;  /* 0x0000840004001836 */ /* 0x000fe20000000000 */
[----:B------:R-:W-:Y:S01]  /*5700*/  @P1 R2UR UR18, R64 ;  /* 0x00000000401212ca */ /* 0x000fe200000e0000 */
[----:B------:R-:W-:Y:S01]  /*5710*/  UPRMT UR4, UR4, 0x40, UR5 ;  /* 0x0000004004047896 */ /* 0x000fe20008000005 */
[----:B------:R-:W-:Y:S01]  /*5720*/  SEL R63, RZ, 0x1, P0 ;  /* 0x00000001ff3f7807 */ /* 0x000fe20000000000 */
[----:B------:R-:W-:Y:S01]  /*5730*/  UMOV UR12, UR20 ;  /* 0x00000014000c7c82 */ /* 0x000fe20008000000 */
[----:B------:R-:W-:Y:S01]  /*5740*/  IMAD.U32 R66, RZ, RZ, UR9 ;  /* 0x00000009ff427e24 */ /* 0x000fe2000f8e00ff */
[----:B------:R-:W-:Y:S01]  /*5750*/  @P1 R2UR UR16, R0 ;  /* 0x00000000001012ca */ /* 0x000fe200000e0000 */
[----:B------:R-:W-:Y:S01]  /*5760*/  UPRMT UR4, UR4, 0x5410, URZ ;  /* 0x0000541004047896 */ /* 0x000fe200080000ff */
[----:B------:R-:W-:Y:S01]  /*5770*/  SEL R0, R65, RZ, P0 ;  /* 0x000000ff41007207 */ /* 0x000fe20000000000 */
[----:B------:R-:W-:Y:S01]  /*5780*/  UMOV UR5, UR21 ;  /* 0x0000001500057c82 */ /* 0x000fe20008000000 */
[----:B------:R-:W-:Y:S01]  /*5790*/  LOP3.LUT R14, R14, R63, RZ, 0x3c, !PT ;  /* 0x0000003f0e0e7212 */ /* 0x000fe200078e3cff */
[----:B------:R-:W-:Y:S01]  /*57a0*/  @P1 VIADD R63, R4, 0x8800 ;  /* 0x00008800043f1836 */ /* 0x000fe20000000000 */
[----:B------:R-:W-:Y:S01]  /*57b0*/  UMOV UR22, UR17 ;  /* 0x0000001100167c82 */ /* 0x000fe20008000000 */
[----:B------:R-:W-:Y:S01]  /*57c0*/  IMAD.U32 R67, RZ, RZ, UR8 ;  /* 0x00000008ff437e24 */ /* 0x000fe2000f8e00ff */
[----:B------:R-:W-:Y:S01]  /*57d0*/  @P1 R2UR UR8, R66 ;  /* 0x00000000420812ca */ /* 0x000fe200000e0000 */
[----:B------:R-:W-:Y:S01]  /*57e0*/  IMAD R69, R0, 0x8, R5 ;  /* 0x0000000800457824 */ /* 0x000fe200078e0205 */
[----:B------:R-:W-:Y:S01]  /*57f0*/  SHF.L.U32 R68, R14, 0x1f, RZ ;  /* 0x0000001f0e447819 */ /* 0x000fe200000006ff */
[----:B------:R-:W-:Y:S01]  /*5800*/  UMOV UR10, UR18 ;  /* 0x00000012000a7c82 */ /* 0x000fe20008000000 */
[----:B------:R-:W-:Y:S01]  /*5810*/  @P1 R2UR UR9, R67 ;  /* 0x00000000430912ca */ /* 0x000fe200000e0000 */
[----:B------:R-:W-:Y:S01]  /*5820*/  UMOV UR33, UR22 ;  /* 0x0000001600217c82 */ /* 0x000fe20008000000 */
[----:B------:R4:W1:Y:S01]  /*5830*/  SYNCS.PHASECHK.TRANS64.TRYWAIT P2, [R69+URZ+0x20], R68 ;  /* 0x00002044450075a7 */ /* 0x00086200080411ff */
[----:B------:R-:W-:Y:S01]  /*5840*/  R2UR UR36, R49 ;  /* 0x00000000312472ca */ /* 0x000fe200000e0000 */
[----:B------:R-:W-:Y:S01]  /*5850*/  UMOV UR34, UR10 ;  /* 0x0000000a00227c82 */ /* 0x000fe20008000000 */
[----:B------:R-:W-:Y:S01]  /*5860*/  R2UR UR37, R36 ;  /* 0x00000000242572ca */ /* 0x000fe200000e0000 */
        /* <DEDUP_REMOVED lines=8> */
[----:B------:R-:W-:Y:S01]  /*58f0*/  MOV.SPILL R51, UR27 ;  /* 0x0000001b00337c02 */ /* 0x000fe20009000f00 */
[----:B------:R-:W-:Y:S01]  /*5900*/  UMOV UR74, UR10 ;  /* 0x0000000a004a7c82 */ /* 0x000fe20008000000 */
[----:B------:R-:W-:Y:S01]  /*5910*/  R2UR UR27, R33 ;  /* 0x00000000211b72ca */ /* 0x000fe200000e0000 */
[----:B------:R-:W-:Y:S01]  /*5920*/  UMOV UR65, UR22 ;  /* 0x0000001600417c82 */ /* 0x000fe20008000000 */
        /* <DEDUP_REMOVED lines=10> */
[----:B------:R-:W-:Y:S02]  /*59d0*/  R2UR UR53, R32 ;  /* 0x00000000203572ca */ /* 0x000fe400000e0000 */
[----:B------:R-:W-:Y:S04]  /*59e0*/  MOV.SPILL R62, UR54 ;  /* 0x00000036003e7c02 */ /* 0x000fe80009000f00 */
[----:B------:R-:W-:Y:S02]  /*59f0*/  R2UR.FILL UR54, R62 ;  /* 0x000000003e3672ca */ /* 0x000fe400004e0000 */
[----:B--2---:R-:W-:Y:S01]  /*5a00*/  @P1 R2UR UR16, R63 ;  /* 0x000000003f1012ca */ /* 0x004fe200000e0000 */
[----:B------:R-:W-:Y:S01]  /*5a10*/  UIADD3 UR18, UPT, UPT, UR10, 0x20, URZ ;  /* 0x000000200a127890 */ /* 0x000fe2000fffe0ff */
[C---:B------:R-:W-:Y:S01]  /*5a20*/  @P1 VIADD R63, R4.reuse, 0x8c00 ;  /* 0x00008c00043f1836 */ /* 0x040fe20000000000 */
[----:B------:R-:W-:Y:S01]  /*5a30*/  UMOV UR19, UR13 ;  /* 0x0000000d00137c82 */ /* 0x000fe20008000000 */
[----:B------:R-:W-:Y:S01]  /*5a40*/  UMOV UR20, UR12 ;  /* 0x0000000c00147c82 */ /* 0x000fe20008000000 */
[----:B------:R-:W-:Y:S01]  /*5a50*/  UMOV UR21, UR5 ;  /* 0x0000000500157c82 */ /* 0x000fe20008000000 */
[----:B------:R-:W-:Y:S01]  /*5a60*/  UMOV UR17, UR22 ;  /* 0x0000001600117c82 */ /* 0x000fe20008000000 */
[----:B------:R-:W-:Y:S01]  /*5a70*/  @P1 R2UR UR32, R63 ;  /* 0x000000003f2012ca */ /* 0x000fe200000e0000 */
[C---:B------:R-:W-:Y:S01]  /*5a80*/  @P1 VIADD R63, R4.reuse, 0x9000 ;  /* 0x00009000043f1836 */ /* 0x040fe20000000000 */
[----:B------:R-:W-:Y:S01]  /*5a90*/  UMOV UR13, UR35 ;  /* 0x00000023000d7c82 */ /* 0x000fe20008000000 */
[----:B------:R-:W-:Y:S01]  /*5aa0*/  UMOV UR12, UR36 ;  /* 0x00000024000c7c82 */ /* 0x000fe20008000000 */
[----:B------:R-:W-:Y:S02]  /*5ab0*/  UMOV UR5, UR37 ;  /* 0x0000002500057c82 */ /* 0x000fe40008000000 */
[----:B------:R2:W-:Y:S07]  /*5ac0*/  UTMALDG.4D.IM2COL.2CTA [UR16], [UR8], UR4, desc[UR14] ;  /* 0x00000e10080073b4 */ /* 0x0005ee0008259004 */
[----:B------:R3:W-:Y:S01]  /*5ad0*/  UTMALDG.4D.IM2COL.2CTA [UR32], [UR8], UR4, desc[UR14] ;  /* 0x00000e20080073b4 */ /* 0x0007e20008259004 */
[----:B--2---:R-:W-:Y:S01]  /*5ae0*/  @P1 R2UR UR16, R63 ;  /* 0x000000003f1012ca */ /* 0x004fe200000e0000 */
[----:B------:R-:W-:Y:S01]  /*5af0*/  UMOV UR19, UR13 ;  /* 0x0000000d00137c82 */ /* 0x000fe20008000000 */
[----:B------:R-:W-:Y:S01]  /*5b00*/  UMOV UR20, UR12 ;  /* 0x0000000c00147c82 */ /* 0x000fe20008000000 */
[----:B------:R-:W-:Y:S01]  /*5b10*/  UMOV UR21, UR5 ;  /* 0x0000000500157c82 */ /* 0x000fe20008000000 */
[C---:B------:R-:W-:Y:S01]  /*5b20*/  @P1 VIADD R63, R4.reuse, 0x9400 ;  /* 0x00009400043f1836 */ /* 0x040fe20000000000 */
[----:B------:R-:W-:Y:S01]  /*5b30*/  UMOV UR13, UR27 ;  /* 0x0000001b000d7c82 */ /* 0x000fe20008000000 */
[----:B------:R-:W-:Y:S01]  /*5b40*/  UMOV UR12, UR28 ;  /* 0x0000001c000c7c82 */ /* 0x000fe20008000000 */
[----:B------:R-:W-:Y:S01]  /*5b50*/  UMOV UR5, UR29 ;  /* 0x0000001d00057c82 */ /* 0x000fe20008000000 */
[----:B---3--:R-:W-:Y:S02]  /*5b60*/  R2UR UR35, R29 ;  /* 0x000000001d2372ca */ /* 0x008fe400000e0000 */
[----:B------:R-:W-:Y:S01]  /*5b70*/  @P1 R2UR UR24, R63 ;  /* 0x000000003f1812ca */ /* 0x000fe200000e0000 */
[----:B------:R-:W-:Y:S01]  /*5b80*/  @P1 VIADD R63, R4, 0x9800 ;  /* 0x00009800043f1836 */ /* 0x000fe20000000000 */
[----:B------:R-:W-:Y:S01]  /*5b90*/  R2UR UR36, R46 ;  /* 0x000000002e2472ca */ /* 0x000fe200000e0000 */
[----:B------:R2:W-:Y:S01]  /*5ba0*/  UTMALDG.4D.IM2COL.2CTA [UR16], [UR8], UR4, desc[UR14] ;  /* 0x00000e10080073b4 */ /* 0x0005e20008259004 */
[----:B------:R-:W-:Y:S09]  /*5bb0*/  R2UR UR37, R30 ;  /* 0x000000001e2572ca */ /* 0x000ff200000e0000 */
        /* <DEDUP_REMOVED lines=8> */
[----:B------:R-:W-:Y:S02]  /*5c40*/  UMOV UR5, UR53 ;  /* 0x0000003500057c82 */ /* 0x000fe40008000000 */
[----:B------:R-:W-:Y:S01]  /*5c50*/  @P1 R2UR UR48, R63 ;  /* 0x000000003f3012ca */ /* 0x000fe200000e0000 */
[----:B------:R-:W-:Y:S01]  /*5c60*/  @P1 VIADD R63, R4, 0xa000 ;  /* 0x0000a000043f1836 */ /* 0x000fe20000000000 */
[----:B---3--:R-:W-:Y:S02]  /*5c70*/  R2UR UR27, R27 ;  /* 0x000000001b1b72ca */ /* 0x008fe400000e0000 */
[----:B------:R2:W-:Y:S01]  /*5c80*/  UTMALDG.4D.IM2COL.2CTA [UR16], [UR8], UR4, desc[UR14] ;  /* 0x00000e10080073b4 */ /* 0x0005e20008259004 */
[----:B------:R-:W-:Y:S02]  /*5c90*/  R2UR UR28, R45 ;  /* 0x000000002d1c72ca */ /* 0x000fe400000e0000 */
[----:B------:R-:W-:Y:S06]  /*5ca0*/  R2UR UR29, R28 ;  /* 0x000000001c1d72ca */ /* 0x000fec00000e0000 */
        /* <DEDUP_REMOVED lines=77> */
[----:B------:R-:W-:Y:S01]  /*6180*/  @P1 VIADD R63, R4, 0xcc00 ;  /* 0x0000cc00043f1836 */ /* 0x000fe20000000000 */
[----:B------:R-:W-:Y:S01]  /*6190*/  UMOV UR19, UR13 ;  /* 0x0000000d00137c82 */ /* 0x000fe20008000000 */
[----:B------:R-:W-:Y:S01]  /*61a0*/  UMOV UR20, UR12 ;  /* 0x0000000c00147c82 */ /* 0x000fe20008000000 */
[----:B------:R-:W-:Y:S01]  /*61b0*/  UMOV UR21, UR5 ;  /* 0x0000000500157c82 */ /* 0x000fe20008000000 */
[----:B------:R-:W-:Y:S01]  /*61c0*/  UMOV UR13, UR51 ;  /* 0x00000033000d7c82 */ /* 0x000fe20008000000 */
[----:B------:R-:W-:Y:S01]  /*61d0*/  @P1 R2UR UR48, R63 ;  /* 0x000000003f3012ca */ /* 0x000fe200000e0000 */
[----:B------:R-:W-:Y:S01]  /*61e0*/  UMOV UR12, UR52 ;  /* 0x00000034000c7c82 */ /* 0x000fe20008000000 */
[----:B------:R-:W-:Y:S01]  /*61f0*/  UMOV UR5, UR53 ;  /* 0x0000003500057c82 */ /* 0x000fe20008000000 */
[----:B---3--:R-:W-:Y:S02]  /*6200*/  R2UR UR27, R10 ;  /* 0x000000000a1b72ca */ /* 0x008fe400000e0000 */
[----:B------:R-:W-:Y:S02]  /*6210*/  R2UR UR28, R39 ;  /* 0x00000000271c72ca */ /* 0x000fe400000e0000 */
[----:B------:R2:W-:Y:S01]  /*6220*/  UTMALDG.4D.IM2COL.2CTA [UR16], [UR8], UR4, desc[UR14] ;  /* 0x00000e10080073b4 */ /* 0x0005e20008259004 */
[----:B------:R-:W-:Y:S05]  /*6230*/  R2UR UR29, R12 ;  /* 0x000000000c1d72ca */ /* 0x000fea00000e0000 */
[----:B------:R3:W-:Y:S01]  /*6240*/  UTMALDG.4D.IM2COL.2CTA [UR48], [UR8], UR4, desc[UR14] ;  /* 0x00000e30080073b4 */ /* 0x0007e20008259004 */
[----:B--2---:R-:W-:Y:S01]  /*6250*/  UMOV UR19, UR13 ;  /* 0x0000000d00137c82 */ /* 0x004fe20008000000 */
[----:B------:R-:W-:Y:S01]  /*6260*/  UMOV UR20, UR12 ;  /* 0x0000000c00147c82 */ /* 0x000fe20008000000 */
[----:B------:R-:W-:Y:S01]  /*6270*/  UMOV UR21, UR5 ;  /* 0x0000000500157c82 */ /* 0x000fe20008000000 */
[----:B------:R-:W-:Y:S01]  /*6280*/  UMOV UR13, UR35 ;  /* 0x00000023000d7c82 */ /* 0x000fe20008000000 */
[----:B------:R-:W-:Y:S01]  /*6290*/  UMOV UR12, UR36 ;  /* 0x00000024000c7c82 */ /* 0x000fe20008000000 */
[----:B------:R-:W-:Y:S01]  /*62a0*/  UMOV UR5, UR37 ;  /* 0x0000002500057c82 */ /* 0x000fe20008000000 */
[----:B---3--:R-:W-:Y:S01]  /*62b0*/  R2UR.FILL UR51, R59 ;  /* 0x000000003b3372ca */ /* 0x008fe200004e0000 */
[----:B------:R-:W-:Y:S01]  /*62c0*/  @P1 VIADD R59, R4, 0xd000 ;  /* 0x0000d000043b1836 */ /* 0x000fe20000000000 */
[----:B------:R-:W-:Y:S02]  /*62d0*/  R2UR.FILL UR53, R61 ;  /* 0x000000003d3572ca */ /* 0x000fe400004e0000 */
[----:B------:R-:W-:Y:S02]  /*62e0*/  R2UR.FILL UR52, R60 ;  /* 0x000000003c3472ca */ /* 0x000fe400004e0000 */
[----:B------:R-:W-:Y:S01]  /*62f0*/  @P1 R2UR UR16, R59 ;  /* 0x000000003b1012ca */ /* 0x000fe200000e0000 */
[----:B------:R-:W-:Y:S05]  /*6300*/  @P1 VIADD R59, R4, 0xd400 ;  /* 0x0000d400043b1836 */ /* 0x000fea0000000000 */
[----:B------:R-:W-:Y:S07]  /*6310*/  @P1 R2UR UR32, R59 ;  /* 0x000000003b2012ca */ /* 0x000fee00000e0000 */
[----:B------:R2:W-:Y:S06]  /*6320*/  UTMALDG.4D.IM2COL.2CTA [UR16], [UR8], UR4, desc[UR14] ;  /* 0x00000e10080073b4 */ /* 0x0005ec0008259004 */
        /* <DEDUP_REMOVED lines=9> */
[----:B------:R-:W-:Y:S01]  /*63c0*/  UMOV UR36, UR44 ;  /* 0x0000002c00247c82 */ /* 0x000fe20008000000 */
[----:B------:R-:W-:Y:S03]  /*63d0*/  UMOV UR37, UR45 ;  /* 0x0000002d00257c82 */ /* 0x000fe60008000000 */
        /* <DEDUP_REMOVED lines=10> */
[----:B---3--:R-:W-:Y:S01]  /*6480*/  R2UR.FILL UR27, R51 ;  /* 0x00000000331b72ca */ /* 0x008fe200004e0000 */
[C---:B------:R-:W-:Y:S01]  /*6490*/  @P1 VIADD R51, R4.reuse, 0xe000 ;  /* 0x0000e00004331836 */ /* 0x040fe20000000000 */
[----:B------:R-:W-:Y:S01]  /*64a0*/  UMOV UR28, UR44 ;  /* 0x0000002c001c7c82 */ /* 0x000fe20008000000 */
[----:B------:R-:W-:Y:S03]  /*64b0*/  UMOV UR29, UR45 ;  /* 0x0000002d001d7c82 */ /* 0x000fe60008000000 */
[----:B------:R-:W-:Y:S01]  /*64c0*/  @P1 R2UR UR16, R51 ;  /* 0x00000000331012ca */ /* 0x000fe200000e0000 */
[C---:B------:R-:W-:Y:S05]  /*64d0*/  @P1 VIADD R51, R4.reuse, 0xe400 ;  /* 0x0000e40004331836 */ /* 0x040fea0000000000 */
[----:B------:R-:W-:Y:S01]  /*64e0*/  @P1 R2UR UR72, R51 ;  /* 0x00000000334812ca */ /* 0x000fe200000e0000 */
[C---:B------:R-:W-:Y:S06]  /*64f0*/  @P1 VIADD R51, R4.reuse, 0xe800 ;  /* 0x0000e80004331836 */ /* 0x040fec0000000000 */
[----:B------:R2:W-:Y:S06]  /*6500*/  UTMALDG.4D.IM2COL.2CTA [UR16], [UR8], UR4, desc[UR14] ;  /* 0x00000e10080073b4 */ /* 0x0005ec0008259004 */
[----:B------:R-:W-:Y:S01]  /*6510*/  UTMALDG.4D.IM2COL.2CTA [UR72], [UR8], UR4, desc[UR14] ;  /* 0x00000e48080073b4 */ /* 0x000fe20008259004 */
[----:B--2---:R-:W-:Y:S01]  /*6520*/  @P1 R2UR UR16, R51 ;  /* 0x00000000331012ca */ /* 0x004fe200000e0000 */
        /* <DEDUP_REMOVED lines=21> */
[C---:B------:R-:W-:Y:S02]  /*6680*/  @P1 VIADD R51, R4.reuse, 0xfc00 ;  /* 0x0000fc0004331836 */ /* 0x040fe40000000000 */
[----:B------:R-:W-:Y:S03]  /*6690*/  @P1 VIADD R4, R4, 0x10000 ;  /* 0x0001000004041836 */ /* 0x000fe60000000000 */
[----:B------:R-:W-:Y:S02]  /*66a0*/  @P1 R2UR UR48, R51 ;  /* 0x00000000333012ca */ /* 0x000fe400000e0000 */
[----:B------:R-:W-:Y:S02]  /*66b0*/  @P1 IADD3 R51, P0, PT, R70, 0x180, RZ ;  /* 0x0000018046331810 */ /* 0x000fe40007f1e0ff */
[----:B------:R2:W-:Y:S02]  /*66c0*/  UTMALDG.4D.IM2COL.2CTA [UR16], [UR8], UR4, desc[UR14] ;  /* 0x00000e10080073b4 */ /* 0x0005e40008259004 */
[----:B------:R-:W-:Y:S07]  /*66d0*/  @P1 R2UR UR5, R51 ;  /* 0x00000000330512ca */ /* 0x000fee00000e0000 */
[----:B------:R-:W-:Y:S06]  /*66e0*/  UTMALDG.4D.IM2COL.2CTA [UR48], [UR8], UR4, desc[UR14] ;  /* 0x00000e30080073b4 */ /* 0x000fec0008259004 */
[----:B------:R-:W-:Y:S01]  /*66f0*/  IMAD.U32 R60, RZ, RZ, UR5 ;  /* 0x00000005ff3c7e24 */ /* 0x000fe2000f8e00ff */
[----:B--2---:R-:W-:Y:S01]  /*6700*/  @P1 R2UR UR16, R4 ;  /* 0x00000000041012ca */ /* 0x004fe200000e0000 */
[----:B------:R-:W-:Y:S01]  /*6710*/  UMOV UR19, UR51 ;  /* 0x0000003300137c82 */ /* 0x000fe20008000000 */
[----:B------:R-:W-:Y:S01]  /*6720*/  UMOV UR20, UR52 ;  /* 0x0000003400147c82 */ /* 0x000fe20008000000 */
[----:B------:R-:W-:Y:S01]  /*6730*/  UMOV UR21, UR53 ;  /* 0x0000003500157c82 */ /* 0x000fe20008000000 */
[----:B------:R-:W-:Y:S09]  /*6740*/  @P1 IMAD.X R4, RZ, RZ, R71, P0 ;  /* 0x000000ffff041224 */ /* 0x000ff200000e0647 */
[----:B------:R2:W-:Y:S02]  /*6750*/  UTMALDG.4D.IM2COL.2CTA [UR16], [UR8], UR4, desc[UR14] ;  /* 0x00000e10080073b4 */ /* 0x0005e40008259004 */
[----:B--2---:R-:W-:Y:S01]  /*6760*/  @P1 R2UR UR4, R4 ;  /* 0x00000000040412ca */ /* 0x004fe200000e0000 */
[----:B------:R-:W-:Y:S01]  /*6770*/  @P1 IMAD R4, R8, 0x2000, R5 ;  /* 0x0000200008041824 */ /* 0x000fe200078e0205 */
[----:B------:R-:W-:Y:S01]  /*6780*/  UMOV UR19, UR43 ;  /* 0x0000002b00137c82 */ /* 0x000fe20008000000 */
[----:B------:R-:W-:Y:S01]  /*6790*/  UMOV UR20, UR44 ;  /* 0x0000002c00147c82 */ /* 0x000fe20008000000 */
[----:B------:R-:W-:Y:S01]  /*67a0*/  UMOV UR21, UR45 ;  /* 0x0000002d00157c82 */ /* 0x000fe20008000000 */
[----:B------:R-:W-:Y:S01]  /*67b0*/  @P1 VIADD R8, R4, 0x28400 ;  /* 0x0002840004081836 */ /* 0x000fe20000000000 */
[----:B------:R-:W-:Y:S04]  /*67c0*/  UMOV UR9, UR22 ;  /* 0x0000001600097c82 */ /* 0x000fe80008000000 */
[----:B------:R-:W-:Y:S01]  /*67d0*/  @P1 R2UR UR40, R8 ;  /* 0x00000000082812ca */ /* 0x000fe200000e0000 */
[----:B------:R-:W-:Y:S02]  /*67e0*/  @P1 VIADD R8, R4, 0x28800 ;  /* 0x0002880004081836 */ /* 0x000fe40000000000 */
[----:B------:R-:W-:Y:S01]  /*67f0*/  IMAD.U32 R61, RZ, RZ, UR4 ;  /* 0x00000004ff3d7e24 */ /* 0x000fe2000f8e00ff */
[----:B------:R-:W-:Y:S02]  /*6800*/  @P1 R2UR UR4, R60 ;  /* 0x000000003c0412ca */ /* 0x000fe400000e0000 */
[----:B------:R-:W-:Y:S01]  /*6810*/  @P1 R2UR UR16, R8 ;  /* 0x00000000081012ca */ /* 0x000fe200000e0000 */
[----:B------:R-:W-:Y:S01]  /*6820*/  @P1 VIADD R8, R4, 0x28c00 ;  /* 0x00028c0004081836 */ /* 0x000fe20000000000 */
[----:B------:R-:W-:Y:S04]  /*6830*/  @P1 R2UR UR5, R61 ;  /* 0x000000003d0512ca */ /* 0x000fe800000e0000 */
[----:B------:R-:W-:Y:S01]  /*6840*/  @P1 R2UR UR32, R8 ;  /* 0x00000000082012ca */ /* 0x000fe200000e0000 */
[----:B------:R-:W-:Y:S08]  /*6850*/  @P1 VIADD R8, R4, 0x29000 ;  /* 0x0002900004081836 */ /* 0x000ff00000000000 */
[----:B------:R-:W-:Y:S01]  /*6860*/  UTMALDG.4D.2CTA [UR40], [UR4], desc[UR14] ;  /* 0x00000e28040075b4 */ /* 0x000fe20008219000 */
[----:B------:R2:W-:Y:S03]  /*6870*/  UTMALDG.4D.2CTA [UR16], [UR4], desc[UR14] ;  /* 0x00000e10040075b4 */ /* 0x0005e60008219000 */
[----:B------:R-:W-:Y:S01]  /*6880*/  UTMALDG.4D.2CTA [UR32], [UR4], desc[UR14] ;  /* 0x00000e20040075b4 */ /* 0x000fe20008219000 */
[----:B--2---:R-:W-:Y:S01]  /*6890*/  @P1 R2UR UR16, R8 ;  /* 0x00000000081012ca */ /* 0x004fe200000e0000 */
[----:B------:R-:W-:Y:S01]  /*68a0*/  UMOV UR19, UR35 ;  /* 0x0000002300137c82 */ /* 0x000fe20008000000 */
[----:B------:R-:W-:Y:S05]  /*68b0*/  @P1 VIADD R8, R4, 0x29400 ;  /* 0x0002940004081836 */ /* 0x000fea0000000000 */
[----:B------:R-:W-:Y:S01]  /*68c0*/  @P1 R2UR UR24, R8 ;  /* 0x00000000081812ca */ /* 0x000fe200000e0000 */
[----:B------:R-:W-:Y:S05]  /*68d0*/  @P1 VIADD R8, R4, 0x29800 ;  /* 0x0002980004081836 */ /* 0x000fea0000000000 */
[----:B------:R2:W-:Y:S07]  /*68e0*/  UTMALDG.4D.2CTA [UR16], [UR4], desc[UR14] ;  /* 0x00000e10040075b4 */ /* 0x0005ee0008219000 */
[----:B------:R-:W-:Y:S01]  /*68f0*/  UTMALDG.4D.2CTA [UR24], [UR4], desc[UR14] ;  /* 0x00000e18040075b4 */ /* 0x000fe20008219000 */
[----:B--2---:R-:W-:Y:S01]  /*6900*/  @P1 R2UR UR16, R8 ;  /* 0x00000000081012ca */ /* 0x004fe200000e0000 */
[C---:B------:R-:W-:Y:S01]  /*6910*/  @P1 VIADD R8, R4.reuse, 0x29c00 ;  /* 0x00029c0004081836 */ /* 0x040fe20000000000 */
[----:B------:R-:W-:Y:S01]  /*6920*/  UMOV UR19, UR27 ;  /* 0x0000001b00137c82 */ /* 0x000fe20008000000 */
[----:B------:R-:W-:Y:S03]  /*6930*/  @P1 VIADD R4, R4, 0x2a000 ;  /* 0x0002a00004041836 */ /* 0x000fe60000000000 */
[----:B------:R-:W-:Y:S01]  /*6940*/  @P1 R2UR UR8, R8 ;  /* 0x00000000080812ca */ /* 0x000fe200000e0000 */
[----:B------:R-:W-:Y:S04]  /*6950*/  IMAD.U32 R8, RZ, RZ, UR44 ;  /* 0x0000002cff087e24 */ /* 0x000fe8000f8e00ff */
[----:B------:R-:W-:Y:S02]  /*6960*/  VIADD R8, R8, 0x1 ;  /* 0x0000000108087836 */ /* 0x000fe40000000000 */
[----:B------:R-:W-:Y:S03]  /*6970*/  UTMALDG.4D.2CTA [UR16], [UR4], desc[UR14] ;  /* 0x00000e10040075b4 */ /* 0x000fe60008219000 */
[C---:B------:R-:W-:Y:S04]  /*6980*/  ISETP.NE.AND P0, PT, R8.reuse, R3, PT ;  /* 0x000000030800720c */ /* 0x040fe80003f05270 */
[----:B------:R-:W-:Y:S01]  /*6990*/  SEL R8, R8, RZ, P0 ;  /* 0x000000ff08087207 */ /* 0x000fe20000000000 */
[----:B------:R2:W-:Y:S03]  /*69a0*/  UTMALDG.4D.2CTA [UR8], [UR4], desc[UR14] ;  /* 0x00000e08040075b4 */ /* 0x0005e60008219000 */
[----:B------:R-:W-:Y:S01]  /*69b0*/  R2UR UR44, R8 ;  /* 0x00000000082c72ca */ /* 0x000fe200000e0000 */
[----:B------:R-:W-:Y:S01]  /*69c0*/  IMAD.MOV.U32 R8, RZ, RZ, R0 ;  /* 0x000000ffff087224 */ /* 0x000fe200078e0000 */
[----:B--2---:R-:W-:Y:S01]  /*69d0*/  @P1 R2UR UR8, R4 ;  /* 0x00000000040812ca */ /* 0x004fe200000e0000 */
[----:B------:R-:W-:Y:S01]  /*69e0*/  IMAD.U32 R4, RZ, RZ, UR45 ;  /* 0x0000002dff047e24 */ /* 0x000fe2000f8e00ff */
[----:B------:R-:W-:Y:S03]  /*69f0*/  UMOV UR10, UR18 ;  /* 0x00000012000a7c82 */ /* 0x000fe60008000000 */
[----:B------:R-:W-:Y:S02]  /*6a00*/  VIADD R51, R4, 0x1 ;  /* 0x0000000104337836 */ /* 0x000fe40000000000 */
[----:B------:R-:W-:Y:S01]  /*6a10*/  @P0 IMAD R51, RZ, RZ, UR45 ;  /* 0x0000002dff330e24 */ /* 0x000fe2000f8e02ff */
[----:B------:R-:W-:Y:S01]  /*6a20*/  ISETP.GT.U32.AND P0, PT, R7, 0x1, PT ;  /* 0x000000010700780c */ /* 0x000fe20003f04070 */
[----:B------:R-:W-:Y:S02]  /*6a30*/  VIADD R4, R9, 0x1 ;  /* 0x0000000109047836 */ /* 0x000fe40000000000 */
[----:B------:R-:W-:Y:S01]  /*6a40*/  VIADD R7, R7, 0xffffffff ;  /* 0xffffffff07077836 */ /* 0x000fe20000000000 */
[C---:B------:R-:W-:Y:S01]  /*6a50*/  ISETP.NE.AND P1, PT, R51.reuse, R2, PT ;  /* 0x000000023300720c */ /* 0x040fe20003f25270 */
[----:B------:R4:W-:Y:S03]  /*6a60*/  UTMALDG.4D.2CTA [UR8], [UR4], desc[UR14] ;  /* 0x00000e08040075b4 */ /* 0x0009e60008219000 */
[----:B------:R-:W-:Y:S04]  /*6a70*/  SEL R51, R51, RZ, P1 ;  /* 0x000000ff33337207 */ /* 0x000fe80000800000 */
[----:B------:R-:W-:Y:S05]  /*6a80*/  R2UR UR45, R51 ;  /* 0x00000000332d72ca */ /* 0x000fea00000e0000 */
[----:B------:R-:W-:Y:S04]  /*6a90*/  @P1 IMAD.MOV R4, RZ, RZ, R9 ;  /* 0x000000ffff041224 */ /* 0x000fe800078e0209 */
[----:B------:R-:W-:Y:S01]  /*6aa0*/  IMAD.MOV.U32 R9, RZ, RZ, R4 ;  /* 0x000000ffff097224 */ /* 0x000fe200078e0004 */
[----:B-1--4-:R-:W-:Y:S06]  /*6ab0*/  @P0 BRA `(.L_x_35) ;  /* 0xffffffe800780947 */ /* 0x012fec000383ffff */
.L_x_29:
[----:B-1----:R-:W-:Y:S01]  /*6ac0*/  SHF.L.U32 R2, R13, 0x1f, RZ ;  /* 0x0000001f0d027819 */ /* 0x002fe200000006ff */
[----:B------:R-:W-:-:S03]  /*6ad0*/  NOP ;  /* 0x0000000000007918 */ /* 0x000fc60000000000 */
[----:B------:R-:W1:Y:S02]  /*6ae0*/  SYNCS.PHASECHK.TRANS64.TRYWAIT P0, [R5+URZ+0x90], R2 ;  /* 0x00009002050075a7 */ /* 0x000e6400080011ff */
[----:B-1----:R-:W-:Y:S05]  /*6af0*/  @!P0 BRA `(.L_x_36) ;  /* 0x0000006c00dc8947 */ /* 0x002fea0003800000 */
.L_x_142:
[----:B------:R-:W3:Y:S01]  /*6b00*/  LDS.128 R20, [R5+0xd0] ;  /* 0x0000d00005147984 */ /* 0x000ee20000000c00 */
[----:B------:R-:W-:Y:S01]  /*6b10*/  R2UR UR7, R56 ;  /* 0x00000000380772ca */ /* 0x000fe200000e0000 */
[----:B------:R-:W-:Y:S01]  /*6b20*/  UISETP.GE.AND UP0, UPT, UR54, 0x1, UPT ;  /* 0x000000013600788c */ /* 0x000fe2000bf06270 */
[----:B------:R-:W-:Y:S01]  /*6b30*/  R2UR UR6, R55 ;  /* 0x00000000370672ca */ /* 0x000fe200000e0000 */
[----:B------:R-:W-:Y:S01]  /*6b40*/  @!PT LDS RZ, [RZ] ;  /* 0x00000000fffff984 */ /* 0x000fe20000000800 */
[----:B------:R-:W-:Y:S01]  /*6b50*/  @!PT LDS RZ, [RZ] ;  /* 0x00000000fffff984 */ /* 0x000fe20000000800 */
[----:B------:R-:W-:Y:S01]  /*6b60*/  @!PT LDS RZ, [RZ] ;  /* 0x00000000fffff984 */ /* 0x000fe20000000800 */
[----:B------:R-:W-:Y:S01]  /*6b70*/  @!PT LDS RZ, [RZ] ;  /* 0x00000000fffff984 */ /* 0x000fe20000000800 */
[----:B------:R4:W-:Y:S06]  /*6b80*/  MEMBAR.ALL.CTA ;  /* 0x0000000000007992 */ /* 0x0009ec0000008000 */
[----:B----4-:R-:W4:Y:S01]  /*6b90*/  FENCE.VIEW.ASYNC.S ;  /* 0x00000000000073c6 */ /* 0x010f220000000000 */
[----:B---3--:R-:W-:-:S13]  /*6ba0*/  LOP3.LUT P0, RZ, R22, 0x1, RZ, 0xc0, !PT ;  /* 0x0000000116ff7812 */ /* 0x008fda000780c0ff */
[----:B----4-:R-:W-:Y:S01]  /*6bb0*/  VOTEU.ANY UP1, P0 ;  /* 0x0000000000ff7886 */ /* 0x010fe20000020100 */
[----:B------:R-:W-:-:S13]  /*6bc0*/  PLOP3.LUT P0, PT, PT, PT, UP1, 0x80, 0x8 ;  /* 0x000000000008781c */ /* 0x000fda0003f0f018 */
[----:B-1----:R-:W-:Y:S02]  /*6bd0*/  @P0 MOV R2, R20 ;  /* 0x0000001400020202 */ /* 0x002fe40000000f00 */
[----:B------:R-:W-:Y:S02]  /*6be0*/  @P0 LOP3.LUT R20, R21, 0xffff, RZ, 0xc0, !PT ;  /* 0x0000ffff15140812 */ /* 0x000fe400078ec0ff */
[----:B------:R-:W-:Y:S01]  /*6bf0*/  @P0 R2UR UR5, R2 ;  /* 0x00000000020502ca */ /* 0x000fe200000e0000 */
[----:B------:R-:W-:Y:S01]  /*6c00*/  VIADD R2, R5, 0x98 ;  /* 0x0000009805027836 */ /* 0x000fe20000000000 */
[----:B------:R-:W-:-:S04]  /*6c10*/  @P0 R2UR UR4, R20 ;  /* 0x00000000140402ca */ /* 0x000fc800000e0000 */
[----:B------:R-:W-:-:S04]  /*6c20*/  PRMT R2, RZ, 0x654, R2 ;  /* 0x00000654ff027816 */ /* 0x000fc80000000002 */
[----:B------:R1:W-:Y:S03]  /*6c30*/  SYNCS.ARRIVE.TRANS64.RED.A1T0 RZ, [R2+URZ], RZ ;  /* 0x000000ff02ff79a7 */ /* 0x0003e600081004ff */
[----:B------:R-:W-:Y:S02]  /*6c40*/  @UP1 UMOV UR7, UR5 ;  /* 0x0000000500071c82 */ /* 0x000fe40008000000 */
[----:B------:R-:W-:Y:S01]  /*6c50*/  @UP1 UMOV UR6, UR4 ;  /* 0x0000000400061c82 */ /* 0x000fe20008000000 */
[----:B------:R-:W-:Y:S02]  /*6c60*/  IMAD.U32 R56, RZ, RZ, UR7 ;  /* 0x00000007ff387e24 */ /* 0x000fe4000f8e00ff */
[----:B------:R-:W-:Y:S01]  /*6c70*/  IMAD.U32 R55, RZ, RZ, UR6 ;  /* 0x00000006ff377e24 */ /* 0x000fe2000f8e00ff */
[----:B------:R-:W-:Y:S06]  /*6c80*/  BRA.U !UP0, `(.L_x_37) ;  /* 0x0000000108ec7547 */ /* 0x000fec000b800000 */
[----:B------:R-:W3:Y:S01]  /*6c90*/  LDCU.128 UR12, c[0x0][0xb10] ;  /* 0x00016200ff0c77ac */ /* 0x000ee20008000c00 */
[----:B------:R-:W-:Y:S02]  /*6ca0*/  R2UR UR8, R53 ;  /* 0x00000000350872ca */ /* 0x000fe400000e0000 */
[----:B------:R-:W-:Y:S01]  /*6cb0*/  R2UR UR9, R54 ;  /* 0x00000000360972ca */ /* 0x000fe200000e0000 */
[----:B------:R-:W4:Y:S01]  /*6cc0*/  LDCU UR19, c[0x0][0xb20] ;  /* 0x00016400ff1377ac */ /* 0x000f220008000800 */
[----:B------:R-:W-:Y:S02]  /*6cd0*/  R2UR UR21, R55 ;  /* 0x00000000371572ca */ /* 0x000fe400000e0000 */
[----:B------:R-:W-:Y:S01]  /*6ce0*/  R2UR UR20, R56 ;  /* 0x00000000381472ca */ /* 0x000fe200000e0000 */
[----:B------:R-:W2:Y:S01]  /*6cf0*/  LDCU UR18, c[0x0][0xb0c] ;  /* 0x00016180ff1277ac */ /* 0x000ea20008000800 */
[----:B------:R-:W1:Y:S01]  /*6d00*/  LDCU.64 UR16, c[0x0][0xb28] ;  /* 0x00016500ff1077ac */ /* 0x000e620008000a00 */
[----:B------:R-:W-:-:S04]  /*6d10*/  UISETP.NE.AND UP3, UPT, UR54, 0x1, UPT ;  /* 0x000000013600788c */ /* 0x000fc8000bf65270 */
[----:B---3--:R-:W-:Y:S02]  /*6d20*/  UIMAD.WIDE.U32 UR4, UR8, UR15, URZ ;  /* 0x0000000f080472a5 */ /* 0x008fe4000f8e00ff */
[----:B------:R-:W-:Y:S02]  /*6d30*/  UIMAD.WIDE.U32 UR6, UR9, UR12, URZ ;  /* 0x0000000c090672a5 */ /* 0x000fe4000f8e00ff */
[----:B------:R-:W-:Y:S02]  /*6d40*/  UISETP.NE.AND UP0, UPT, UR14, 0x1, UPT ;  /* 0x000000010e00788c */ /* 0x000fe4000bf05270 */
[----:B------:R-:W-:Y:S01]  /*6d50*/  UIMAD.WIDE.U32 UR10, UR21, UR15, URZ ;  /* 0x0000000f150a72a5 */ /* 0x000fe2000f8e00ff */
[----:B------:R-:W-:Y:S01]  /*6d60*/  UMOV UR4, UR5 ;  /* 0x0000000500047c82 */ /* 0x000fe20008000000 */
[----:B--2---:R-:W-:Y:S02]  /*6d70*/  UISETP.NE.AND UP2, UPT, UR18, 0x1, UPT ;  /* 0x000000011200788c */ /* 0x004fe4000bf45270 */
[----:B----4-:R-:W-:-:S03]  /*6d80*/  USHF.R.U32.HI UR5, URZ, UR19, UR4 ;  /* 0x00000013ff057299 */ /* 0x010fc60008011604 */
[----:B------:R-:W-:Y:S01]  /*6d90*/  UMOV UR4, UR7 ;  /* 0x0000000700047c82 */ /* 0x000fe20008000000 */
[----:B------:R-:W-:Y:S02]  /*6da0*/  USEL UR8, UR8, UR5, !UP0 ;  /* 0x0000000508087287 */ /* 0x000fe4000c000000 */
[----:B------:R-:W-:Y:S02]  /*6db0*/  USHF.R.U32.HI UR4, URZ, UR13, UR4 ;  /* 0x0000000dff047299 */ /* 0x000fe40008011604 */
[----:B------:R-:W-:Y:S02]  /*6dc0*/  UIMAD.WIDE.U32 UR6, UR20, UR12, URZ ;  /* 0x0000000c140672a5 */ /* 0x000fe4000f8e00ff */
[----:B------:R-:W-:Y:S02]  /*6dd0*/  USEL UR12, UR9, UR4, !UP2 ;  /* 0x00000004090c7287 */ /* 0x000fe4000d000000 */
[----:B-1----:R-:W-:Y:S01]  /*6de0*/  UIMAD.WIDE.U32 UR4, UR8, UR16, URZ ;  /* 0x00000010080472a5 */ /* 0x002fe2000f8e00ff */
[----:B------:R-:W-:Y:S01]  /*6df0*/  UMOV UR9, UR11 ;  /* 0x0000000b00097c82 */ /* 0x000fe20008000000 */
[----:B------:R-:W-:-:S02]  /*6e00*/  UIMAD.WIDE.U32 UR10, UR12, UR16, URZ ;  /* 0x000000100c0a72a5 */ /* 0x000fc4000f8e00ff */
[----:B------:R-:W-:-:S03]  /*6e10*/  USHF.R.U32.HI UR9, URZ, UR19, UR9 ;  /* 0x00000013ff097299 */ /* 0x000fc60008011609 */
[----:B------:R-:W-:Y:S01]  /*6e20*/  UMOV UR4, UR5 ;  /* 0x0000000500047c82 */ /* 0x000fe20008000000 */
[----:B------:R-:W-:Y:S01]  /*6e30*/  UMOV UR6, UR7 ;  /* 0x0000000700067c82 */ /* 0x000fe20008000000 */
[----:B------:R-:W-:Y:S01]  /*6e40*/  @UP3 USHF.R.U32.HI UR8, URZ, UR17, UR4 ;  /* 0x00000011ff083299 */ /* 0x000fe20008011604 */
[----:B------:R-:W-:Y:S01]  /*6e50*/  UMOV UR5, UR11 ;  /* 0x0000000b00057c82 */ /* 0x000fe20008000000 */
[----:B------:R-:W-:Y:S02]  /*6e60*/  USHF.R.U32.HI UR7, URZ, UR13, UR6 ;  /* 0x0000000dff077299 */ /* 0x000fe40008011606 */
[----:B------:R-:W-:Y:S02]  /*6e70*/  USEL UR4, UR21, UR9, !UP0 ;  /* 0x0000000915047287 */ /* 0x000fe4000c000000 */
[----:B------:R-:W-:Y:S02]  /*6e80*/  @UP3 USHF.R.U32.HI UR12, URZ, UR17, UR5 ;  /* 0x00000011ff0c3299 */ /* 0x000fe40008011605 */
[----:B------:R-:W-:-:S02]  /*6e90*/  UIMAD UR6, UR54, UR8, URZ ;  /* 0x00000008360672a4 */ /* 0x000fc4000f8e02ff */
[----:B------:R-:W-:Y:S02]  /*6ea0*/  USEL UR5, UR20, UR7, !UP2 ;  /* 0x0000000714057287 */ /* 0x000fe4000d000000 */
[----:B------:R-:W-:Y:S02]  /*6eb0*/  UIMAD UR8, UR54, UR12, URZ ;  /* 0x0000000c360872a4 */ /* 0x000fe4000f8e02ff */
[----:B------:R-:W-:Y:S02]  /*6ec0*/  UISETP.GE.AND UP0, UPT, UR4, UR6, UPT ;  /* 0x000000060400728c */ /* 0x000fe4000bf06270 */
[----:B------:R-:W-:Y:S02]  /*6ed0*/  UIMAD.WIDE.U32 UR6, UR4, UR16, URZ ;  /* 0x00000010040672a5 */ /* 0x000fe4000f8e00ff */
[----:B------:R-:W-:Y:S02]  /*6ee0*/  UISETP.GE.OR UP0, UPT, UR5, UR8, UP0 ;  /* 0x000000080500728c */ /* 0x000fe40008706670 */
[----:B------:R-:W-:-:S02]  /*6ef0*/  UIMAD.WIDE.U32 UR8, UR5, UR16, URZ ;  /* 0x00000010050872a5 */ /* 0x000fc4000f8e00ff */
[----:B------:R-:W-:Y:S01]  /*6f00*/  UIADD3 UR10, UPT, UPT, -UR4, URZ, URZ ;  /* 0x000000ff040a7290 */ /* 0x000fe2000fffe1ff */
[----:B------:R-:W-:Y:S02]  /*6f10*/  UMOV UR6, UR7 ;  /* 0x0000000700067c82 */ /* 0x000fe40008000000 */
[----:B------:R-:W-:Y:S02]  /*6f20*/  USHF.R.U32.HI UR6, URZ, UR17, UR6 ;  /* 0x00000011ff067299 */ /* 0x000fe40008011606 */
[----:B------:R-:W-:Y:S02]  /*6f30*/  UIMAD UR10, UR14, UR10, UR21 ;  /* 0x0000000a0e0a72a4 */ /* 0x000fe4000f8e0215 */
[----:B------:R-:W-:Y:S01]  /*6f40*/  USEL UR6, UR4, UR6, !UP3 ;  /* 0x0000000604067287 */ /* 0x000fe2000d800000 */
[----:B------:R-:W-:Y:S01]  /*6f50*/  @!UP0 UMOV UR7, UR9 ;  /* 0x0000000900078c82 */ /* 0x000fe20008000000 */
[----:B------:R-:W-:Y:S02]  /*6f60*/  UIADD3 UR9, UPT, UPT, -UR5, URZ, URZ ;  /* 0x000000ff05097290 */ /* 0x000fe4000fffe1ff */
[----:B------:R-:W-:-:S02]  /*6f70*/  @!UP0 USHF.R.U32.HI UR7, URZ, UR17, UR7 ;  /* 0x00000011ff078299 */ /* 0x000fc40008011607 */
[----:B------:R-:W-:Y:S02]  /*6f80*/  UIADD3 UR8, UPT, UPT, -UR6, URZ, URZ ;  /* 0x000000ff06087290 */ /* 0x000fe4000fffe1ff */
[----:B------:R-:W-:Y:S02]  /*6f90*/  @!UP0 USEL UR7, UR5, UR7, !UP3 ;  /* 0x0000000705078287 */ /* 0x000fe4000d800000 */
[----:B------:R-:W-:Y:S02]  /*6fa0*/  UIMAD UR8, UR54, UR8, UR4 ;  /* 0x00000008360872a4 */ /* 0x000fe4000f8e0204 */
[----:B------:R-:W-:Y:S02]  /*6fb0*/  @!UP0 UIADD3 UR6, UPT, UPT, UR6, -UR7, URZ ;  /* 0x8000000706068290 */ /* 0x000fe4000fffe0ff */
[----:B------:R-:W-:Y:S02]  /*6fc0*/  @!UP0 UIMAD UR7, UR8, UR12, UR7 ;  /* 0x0000000c080782a4 */ /* 0x000fe4000f8e0207 */
[----:B------:R-:W-:-:S02]  /*6fd0*/  @!UP0 UIMAD UR4, UR54, UR6, UR5 ;  /* 0x00000006360482a4 */ /* 0x000fc4000f8e0205 */
[----:B------:R-:W-:Y:S02]  /*6fe0*/  UIMAD UR6, UR18, UR9, UR20 ;  /* 0x00000009120672a4 */ /* 0x000fe4000f8e0214 */
[----:B------:R-:W-:Y:S01]  /*6ff0*/  UIMAD UR8, UR4, UR14, UR10 ;  /* 0x0000000e040872a4 */ /* 0x000fe2000f8e020a */
[----:B------:R-:W-:Y:S02]  /*7000*/  @!UP0 UMOV UR5, UR7 ;  /* 0x0000000700058c82 */ /* 0x000fe40008000000 */
[----:B------:R-:W-:-:S03]  /*7010*/  UIMAD UR4, UR5, UR18, UR6 ;  /* 0x00000012050472a4 */ /* 0x000fc6000f8e0206 */
[----:B------:R-:W-:-:S03]  /*7020*/  IMAD.U32 R55, RZ, RZ, UR8 ;  /* 0x00000008ff377e24 */ /* 0x000fc6000f8e00ff */
[----:B------:R-:W-:-:S07]  /*7030*/  IMAD.U32 R56, RZ, RZ, UR4 ;  /* 0x00000004ff387e24 */ /* 0x000fce000f8e00ff */
.L_x_37:
[----:B------:R-:W3:Y:S02]  /*7040*/  LDCU UR4, c[0x0][0xb30] ;  /* 0x00016600ff0477ac */ /* 0x000ee40008000800 */
[----:B---3--:R-:W-:-:S09]  /*7050*/  UISETP.NE.AND UP0, UPT, UR4, 0x1, UPT ;  /* 0x000000010400788c */ /* 0x008fd2000bf05270 */
[----:B------:R-:W-:Y:S05]  /*7060*/  BRA.U UP0, `(.L_x_38) ;  /* 0x0000000100547547 */ /* 0x000fea000b800000 */
[----:B------:R-:W3:Y:S01]  /*7070*/  LDCU.128 UR8, c[0x0][0xb10] ;  /* 0x00016200ff0877ac */ /* 0x000ee20008000c00 */
[----:B------:R-:W-:Y:S02]  /*7080*/  R2UR UR15, R55 ;  /* 0x00000000370f72ca */ /* 0x000fe400000e0000 */
[----:B------:R-:W-:Y:S01]  /*7090*/  R2UR UR14, R56 ;  /* 0x00000000380e72ca */ /* 0x000fe200000e0000 */
[----:B------:R-:W4:Y:S01]  /*70a0*/  LDCU UR12, c[0x0][0xb0c] ;  /* 0x00016180ff0c77ac */ /* 0x000f220008000800 */
[----:B------:R-:W1:Y:S11]  /*70b0*/  LDCU UR13, c[0x0][0xb20] ;  /* 0x00016400ff0d77ac */ /* 0x000e760008000800 */
[----:B---3--:R-:W-:-:S02]  /*70c0*/  UIMAD.WIDE.U32 UR6, UR14, UR8, URZ ;  /* 0x000000080e0672a5 */ /* 0x008fc4000f8e00ff */
[----:B------:R-:W-:Y:S02]  /*70d0*/  UIMAD.WIDE.U32 UR4, UR15, UR11, URZ ;  /* 0x0000000b0f0472a5 */ /* 0x000fe4000f8e00ff */
[----:B----4-:R-:W-:Y:S02]  /*70e0*/  UISETP.NE.AND UP2, UPT, UR12, 0x1, UPT ;  /* 0x000000010c00788c */ /* 0x010fe4000bf45270 */
[----:B------:R-:W-:Y:S01]  /*70f0*/  UISETP.NE.AND UP0, UPT, UR10, 0x1, UPT ;  /* 0x000000010a00788c */ /* 0x000fe2000bf05270 */
[----:B------:R-:W-:Y:S02]  /*7100*/  UMOV UR6, UR7 ;  /* 0x0000000700067c82 */ /* 0x000fe40008000000 */
[----:B------:R-:W-:Y:S01]  /*7110*/  UMOV UR4, UR5 ;  /* 0x0000000500047c82 */ /* 0x000fe20008000000 */
[----:B------:R-:W-:Y:S02]  /*7120*/  USHF.R.U32.HI UR6, URZ, UR9, UR6 ;  /* 0x00000009ff067299 */ /* 0x000fe40008011606 */
[----:B-1----:R-:W-:-:S02]  /*7130*/  USHF.R.U32.HI UR4, URZ, UR13, UR4 ;  /* 0x0000000dff047299 */ /* 0x002fc40008011604 */
[----:B------:R-:W-:Y:S02]  /*7140*/  USEL UR5, UR14, UR6, !UP2 ;  /* 0x000000060e057287 */ /* 0x000fe4000d000000 */
[----:B------:R-:W-:-:S04]  /*7150*/  USEL UR4, UR15, UR4, !UP0 ;  /* 0x000000040f047287 */ /* 0x000fc8000c000000 */
[----:B------:R-:W-:Y:S02]  /*7160*/  UIADD3 UR6, UPT, UPT, UR5, -UR4, URZ ;  /* 0x8000000405067290 */ /* 0x000fe4000fffe0ff */
[----:B------:R-:W-:Y:S02]  /*7170*/  UIADD3 UR4, UPT, UPT, -UR5, UR4, URZ ;  /* 0x0000000405047290 */ /* 0x000fe4000fffe1ff */
[----:B------:R-:W-:Y:S02]  /*7180*/  UIMAD UR15, UR6, UR10, UR15 ;  /* 0x0000000a060f72a4 */ /* 0x000fe4000f8e020f */
[----:B------:R-:W-:-:S04]  /*7190*/  UIMAD UR14, UR4, UR12, UR14 ;  /* 0x0000000c040e72a4 */ /* 0x000fc8000f8e020e */
[----:B------:R-:W-:Y:S02]  /*71a0*/  IMAD.U32 R55, RZ, RZ, UR15 ;  /* 0x0000000fff377e24 */ /* 0x000fe4000f8e00ff */
[----:B------:R-:W-:-:S07]  /*71b0*/  IMAD.U32 R56, RZ, RZ, UR14 ;  /* 0x0000000eff387e24 */ /* 0x000fce000f8e00ff */
.L_x_38:
[----:B------:R-:W-:Y:S01]  /*71c0*/  R2UR UR7, R78 ;  /* 0x000000004e0772ca */ /* 0x000fe200000e0000 */
[----:B------:R-:W-:Y:S01]  /*71d0*/  IMAD.MOV.U32 R12, RZ, RZ, R11 ;  /* 0x000000ffff0c7224 */ /* 0x000fe200078e000b */
[----:B------:R-:W-:Y:S02]  /*71e0*/  R2UR UR6, R56 ;  /* 0x00000000380672ca */ /* 0x000fe400000e0000 */
[----:B------:R-:W-:Y:S02]  /*71f0*/  R2UR UR5, R77 ;  /* 0x000000004d0572ca */ /* 0x000fe400000e0000 */
[----:B------:R-:W-:Y:S02]  /*7200*/  R2UR UR4, R55 ;  /* 0x00000000370472ca */ /* 0x000fe400000e0000 */
[----:B------:R-:W-:Y:S02]  /*7210*/  PLOP3.LUT P3, PT, PT, PT, PT, 0x80, 0x8 ;  /* 0x000000000008781c */ /* 0x000fe40003f6f070 */
[----:B------:R-:W-:-:S05]  /*7220*/  LOP3.LUT R13, R13, 0x1, RZ, 0x3c, !PT ;  /* 0x000000010d0d7812 */ /* 0x000fca00078e3cff */
[----:B------:R-:W-:-:S04]  /*7230*/  UIADD3 UR50, UPT, UPT, UR6, UR7, URZ ;  /* 0x0000000706327290 */ /* 0x000fc8000fffe0ff */
[----:B------:R-:W-:Y:S01]  /*7240*/  UIADD3 UR21, UPT, UPT, UR4, UR5, URZ ;  /* 0x0000000504157290 */ /* 0x000fe2000fffe0ff */
[----:B------:R-:W-:Y:S11]  /*7250*/  BRA.U UP1, `(.L_x_39) ;  /* 0xffffffa5015c7547 */ /* 0x000ff6000b83ffff */
[----:B------:R-:W-:Y:S01]  /*7260*/  VIADD R5, R5, 0x20 ;  /* 0x0000002005057836 */ /* 0x000fe20000000000 */
[----:B-1----:R-:W-:-:S03]  /*7270*/  SHF.L.U32 R2, R14, 0x1f, RZ ;  /* 0x0000001f0e027819 */ /* 0x002fc600000006ff */
[C---:B------:R-:W-:Y:S02]  /*7280*/  IMAD R3, R0.reuse, 0x8, R5 ;  /* 0x0000000800037824 */ /* 0x040fe400078e0205 */
[----:B------:R-:W-:Y:S02]  /*7290*/  VIADD R0, R0, 0x1 ;  /* 0x0000000100007836 */ /* 0x000fe40000000000 */
[----:B------:R-:W1:Y:S03]  /*72a0*/  SYNCS.PHASECHK.TRANS64.TRYWAIT P1, [R3+URZ], R2 ;  /* 0x00000002030075a7 */ /* 0x000e6600080211ff */
[----:B------:R-:W-:-:S04]  /*72b0*/  ISETP.NE.AND P0, PT, R0, 0x4, PT ;  /* 0x000000040000780c */ /* 0x000fc80003f05270 */
[----:B------:R-:W-:Y:S02]  /*72c0*/  SEL R7, RZ, 0x1, P0 ;  /* 0x00000001ff077807 */ /* 0x000fe40000000000 */
[----:B------:R-:W-:Y:S02]  /*72d0*/  SEL R0, R0, RZ, P0 ;  /* 0x000000ff00007207 */ /* 0x000fe40000000000 */
[----:B------:R-:W-:-:S03]  /*72e0*/  LOP3.LUT R14, R14, R7, RZ, 0x3c, !PT ;  /* 0x000000070e0e7212 */ /* 0x000fc600078e3cff */
[----:B------:R-:W-:Y:S01]  /*72f0*/  IMAD R4, R0, 0x8, R5 ;  /* 0x0000000800047824 */ /* 0x000fe200078e0205 */
[----:B------:R-:W-:Y:S01]  /*7300*/  SHF.L.U32 R7, R14, 0x1f, RZ ;  /* 0x0000001f0e077819 */ /* 0x000fe200000006ff */
[----:B-1----:R-:W-:Y:S06]  /*7310*/  @!P1 BRA `(.L_x_40) ;  /* 0x0000006400e89947 */ /* 0x002fec0003800000 */
.L_x_143:
[----:B------:R-:W3:Y:S01]  /*7320*/  SYNCS.PHASECHK.TRANS64.TRYWAIT P1, [R4+URZ], R7 ;  /* 0x00000007040075a7 */ /* 0x000ee200080211ff */
[----:B------:R-:W-:-:S05]  /*7330*/  VIADD R0, R0, 0x1 ;  /* 0x0000000100007836 */ /* 0x000fca0000000000 */
[----:B------:R-:W-:-:S04]  /*7340*/  ISETP.NE.AND P0, PT, R0, 0x4, PT ;  /* 0x000000040000780c */ /* 0x000fc80003f05270 */
[----:B-1----:R-:W-:Y:S02]  /*7350*/  SEL R3, RZ, 0x1, P0 ;  /* 0x00000001ff037807 */ /* 0x002fe40000000000 */
[----:B------:R-:W-:Y:S02]  /*7360*/  SEL R0, R0, RZ, P0 ;  /* 0x000000ff00007207 */ /* 0x000fe40000000000 */
[----:B------:R-:W-:-:S03]  /*7370*/  LOP3.LUT R14, R14, R3, RZ, 0x3c, !PT ;  /* 0x000000030e0e7212 */ /* 0x000fc600078e3cff */
[----:B------:R-:W-:Y:S01]  /*7380*/  IMAD R2, R0, 0x8, R5 ;  /* 0x0000000800027824 */ /* 0x000fe200078e0205 */
[----:B------:R-:W-:Y:S01]  /*7390*/  SHF.L.U32 R3, R14, 0x1f, RZ ;  /* 0x0000001f0e037819 */ /* 0x000fe200000006ff */
[----:B---3--:R-:W-:Y:S06]  /*73a0*/  @!P1 BRA `(.L_x_41) ;  /* 0x0000006400d89947 */ /* 0x008fec0003800000 */
.L_x_144:
[----:B------:R-:W3:Y:S01]  /*73b0*/  SYNCS.PHASECHK.TRANS64.TRYWAIT P1, [R2+URZ], R3 ;  /* 0x00000003020075a7 */ /* 0x000ee200080211ff */
[----:B------:R-:W-:-:S05]  /*73c0*/  VIADD R0, R0, 0x1 ;  /* 0x0000000100007836 */ /* 0x000fca0000000000 */
[----:B------:R-:W-:-:S04]  /*73d0*/  ISETP.NE.AND P0, PT, R0, 0x4, PT ;  /* 0x000000040000780c */ /* 0x000fc80003f05270 */
[----:B-1----:R-:W-:Y:S02]  /*73e0*/  SEL R7, RZ, 0x1, P0 ;  /* 0x00000001ff077807 */ /* 0x002fe40000000000 */
[----:B------:R-:W-:Y:S02]  /*73f0*/  SEL R0, R0, RZ, P0 ;  /* 0x000000ff00007207 */ /* 0x000fe40000000000 */
[----:B------:R-:W-:Y:S01]  /*7400*/  LOP3.LUT R7, R14, R7, RZ, 0x3c, !PT ;  /* 0x000000070e077212 */ /* 0x000fe200078e3cff */
[----:B---3--:R-:W-:Y:S06]  /*7410*/  @!P1 BRA `(.L_x_42) ;  /* 0x0000006400d09947 */ /* 0x008fec0003800000 */
.L_x_145:
[----:B------:R-:W-:Y:S02]  /*7420*/  LEA R0, R0, R5, 0x3 ;  /* 0x0000000500007211 */ /* 0x000fe400078e18ff */
[----:B------:R-:W-:-:S07]  /*7430*/  SHF.L.U32 R7, R7, 0x1f, RZ ;  /* 0x0000001f07077819 */ /* 0x000fce00000006ff */
.L_x_43:
[----:B---3--:R3:W4:Y:S02]  /*7440*/  SYNCS.PHASECHK.TRANS64.TRYWAIT P0, [R0+URZ], R7 ;  /* 0x00000007000075a7 */ /* 0x00872400080011ff */
[----:B----4-:R-:W-:Y:S05]  /*7450*/  @!P0 NANOSLEEP.SYNCS 0x989680 ;  /* 0x009896800000895d */ /* 0x010fea0003900000 */
[----:B------:R-:W4:Y:S02]  /*7460*/  @!P0 SYNCS.PHASECHK.TRANS64 P0, [R0+URZ], R7 ;  /* 0x00000007000085a7 */ /* 0x000f2400080010ff */
[----:B----4-:R-:W-:Y:S05]  /*7470*/  @P0 EXIT ;  /* 0x000000000000094d */ /* 0x010fea0003800000 */
[----:B------:R-:W-:Y:S05]  /*7480*/  BRA `(.L_x_43) ;  /* 0xfffffffc00ec7947 */ /* 0x000fea000383ffff */
.L_x_21:
[----:B------:R-:W2:Y:S02]  /*7490*/  S2UR UR4, SR_CgaCtaId ;  /* 0x00000000000479c3 */ /* 0x000ea40000008800 */
[----:B--2---:R-:W-:-:S04]  /*74a0*/  UISETP.NE.AND UP0, UPT, UR4, URZ, UPT ;  /* 0x000000ff0400728c */ /* 0x004fc8000bf05270 */
[----:B------:R-:W-:-:S09]  /*74b0*/  UISETP.NE.OR UP0, UPT, UR18, 0x1, UP0 ;  /* 0x000000011200788c */ /* 0x000fd20008705670 */
[----:B------:R-:W-:Y:S05]  /*74c0*/  BRA.U UP0, `(.L_x_44) ;  /* 0x0000000100b47547 */ /* 0x000fea000b800000 */
[----:B------:R-:W2:Y:S01]  /*74d0*/  S2UR UR5, SR_CgaCtaId ;  /* 0x00000000000579c3 */ /* 0x000ea20000008800 */
[----:B------:R-:W-:Y:S01]  /*74e0*/  UMOV UR4, 0x400 ;  /* 0x0000040000047882 */ /* 0x000fe20000000000 */
[----:B------:R-:W-:Y:S01]  /*74f0*/  HFMA2 R3, -RZ, RZ, 0, 5.9604644775390625e-08 ;  /* 0x00000001ff037431 */ /* 0x000fe200000001ff */
[----:B------:R-:W-:Y:S01]  /*7500*/  ISETP.GE.U32.AND P0, PT, R0, 0x2, PT ;  /* 0x000000020000780c */ /* 0x000fe20003f06070 */
[----:B------:R-:W-:Y:S01]  /*7510*/  IMAD.MOV.U32 R8, RZ, RZ, RZ ;  /* 0x000000ffff087224 */ /* 0x000fe200078e00ff */
[----:B--2---:R-:W-:-:S04]  /*7520*/  ULEA UR4, UR5, UR4, 0x18 ;  /* 0x0000000405047291 */ /* 0x004fc8000f8ec0ff */
[----:B------:R-:W-:Y:S02]  /*7530*/  UIADD3 UR5, UPT, UPT, UR4, 0x98, URZ ;  /* 0x0000009804057890 */ /* 0x000fe4000fffe0ff */
[----:B------:R-:W-:Y:S02]  /*7540*/  UIADD3 UR8, UPT, UPT, UR4, 0x90, URZ ;  /* 0x0000009004087890 */ /* 0x000fe4000fffe0ff */
[----:B------:R-:W-:-:S12]  /*7550*/  UPRMT UR5, URZ, 0x654, UR5 ;  /* 0x00000654ff057896 */ /* 0x000fd80008000005 */
.L_x_47:
[----:B------:R-:W-:Y:S01]  /*7560*/  SHF.L.U32 R7, R3, 0x1f, RZ ;  /* 0x0000001f03077819 */ /* 0x000fe200000006ff */
[----:B------:R-:W-:Y:S02]  /*7570*/  IMAD.U32 R9, RZ, RZ, UR8 ;  /* 0x00000008ff097e24 */ /* 0x000fe4000f8e00ff */
[----:B------:R-:W-:Y:S01]  /*7580*/  @!P0 IMAD.MOV.U32 R5, RZ, RZ, 0x10 ;  /* 0x00000010ff058424 */ /* 0x000fe200078e00ff */
[----:B------:R-:W2:Y:S02]  /*7590*/  SYNCS.PHASECHK.TRANS64.TRYWAIT P1, [UR4+0x98], R7 ;  /* 0x00009807ff0075a7 */ /* 0x000ea40008021104 */
[----:B------:R-:W-:-:S04]  /*75a0*/  PRMT R9, R0, 0x654, R9 ;  /* 0x0000065400097816 */ /* 0x000fc80000000009 */
[----:B------:R-:W-:Y:S01]  /*75b0*/  SEL R2, R9, R2, !P0 ;  /* 0x0000000209027207 */ /* 0x000fe20004000000 */
[----:B--2---:R-:W-:Y:S06]  /*75c0*/  @!P1 BRA `(.L_x_45) ;  /* 0x0000006400789947 */ /* 0x004fec0003800000 */
.L_x_147:
[----:B------:R-:W-:Y:S01]  /*75d0*/  UIADD3 UR6, UPT, UPT, UR4, 0xd0, URZ ;  /* 0x000000d004067890 */ /* 0x000fe2000fffe0ff */
[----:B------:R3:W-:Y:S01]  /*75e0*/  @!P0 SYNCS.ARRIVE.TRANS64.RED RZ, [R2+URZ], R5 ;  /* 0x0000000502ff89a7 */ /* 0x0007e200080004ff */
[----:B------:R-:W-:Y:S01]  /*75f0*/  UIADD3 UR7, UPT, UPT, UR4, 0x90, URZ ;  /* 0x0000009004077890 */ /* 0x000fe2000fffe0ff */
[----:B------:R-:W-:-:S08]  /*7600*/  LOP3.LUT R3, R3, 0x1, RZ, 0x3c, !PT ;  /* 0x0000000103037812 */ /* 0x000fd000078e3cff */
[----:B------:R-:W-:Y:S06]  /*7610*/  UGETNEXTWORKID.BROADCAST [UR6], [UR7] ;  /* 0x00000000060073ca */ /* 0x000fec0008000100 */
[----:B---3--:R-:W-:-:S04]  /*7620*/  SHF.L.U32 R5, R8, 0x1f, RZ ;  /* 0x0000001f08057819 */ /* 0x008fc800000006ff */
[----:B------:R-:W3:Y:S02]  /*7630*/  SYNCS.PHASECHK.TRANS64.TRYWAIT P1, [UR4+0x90], R5 ;  /* 0x00009005ff0075a7 */ /* 0x000ee40008021104 */
[----:B---3--:R-:W-:Y:S05]  /*7640*/  @!P1 BRA `(.L_x_46) ;  /* 0x0000006400709947 */ /* 0x008fea0003800000 */
.L_x_149:
[----:B--2---:R-:W2:Y:S01]  /*7650*/  LDS.128 R4, [UR4+0xd0] ;  /* 0x0000d004ff047984 */ /* 0x004ea20008000c00 */
[----:B------:R-:W-:Y:S01]  /*7660*/  LOP3.LUT R8, R8, 0x1, RZ, 0x3c, !PT ;  /* 0x0000000108087812 */ /* 0x000fe200078e3cff */
[----:B------:R-:W-:Y:S01]  /*7670*/  @!PT LDS RZ, [RZ] ;  /* 0x00000000fffff984 */ /* 0x000fe20000000800 */
[----:B------:R-:W-:Y:S01]  /*7680*/  @!PT LDS RZ, [RZ] ;  /* 0x00000000fffff984 */ /* 0x000fe20000000800 */
[----:B------:R-:W-:Y:S01]  /*7690*/  @!PT LDS RZ, [RZ] ;  /* 0x00000000fffff984 */ /* 0x000fe20000000800 */
[----:B------:R-:W-:Y:S01]  /*76a0*/  @!PT LDS RZ, [RZ] ;  /* 0x00000000fffff984 */ /* 0x000fe20000000800 */
[----:B------:R3:W-:Y:S06]  /*76b0*/  MEMBAR.ALL.CTA ;  /* 0x0000000000007992 */ /* 0x0007ec0000008000 */
[----:B---3--:R-:W3:Y:S02]  /*76c0*/  FENCE.VIEW.ASYNC.S ;  /* 0x00000000000073c6 */ /* 0x008ee40000000000 */
[----:B---3--:R-:W-:Y:S01]  /*76d0*/  SYNCS.ARRIVE.TRANS64.RED.A1T0 RZ, [UR5], RZ ;  /* 0x000000ffffff79a7 */ /* 0x008fe20008100405 */
[----:B--2---:R-:W-:-:S13]  /*76e0*/  LOP3.LUT P1, RZ, R6, 0x1, RZ, 0xc0, !PT ;  /* 0x0000000106ff7812 */ /* 0x004fda000782c0ff */
[----:B------:R-:W-:Y:S05]  /*76f0*/  @P1 BRA `(.L_x_47) ;  /* 0xfffffffc00981947 */ /* 0x000fea000383ffff */
[----:B------:R-:W-:-:S04]  /*7700*/  SHF.L.U32 R0, R3, 0x1f, RZ ;  /* 0x0000001f03007819 */ /* 0x000fc800000006ff */
[----:B------:R-:W2:Y:S02]  /*7710*/  SYNCS.PHASECHK.TRANS64 P0, [UR4+0x98], R0 ;  /* 0x00009800ff0075a7 */ /* 0x000ea40008001004 */
[----:B-12---:R-:W-:Y:S05]  /*7720*/  @P0 EXIT ;  /* 0x000000000000094d */ /* 0x006fea0003800000 */
[----:B------:R-:W-:-:S07]  /*7730*/  MOV R0, UR4 ;  /* 0x0000000400007c02 */ /* 0x000fce0008000f00 */
.L_x_48:
[----:B-1----:R-:W-:-:S04]  /*7740*/  SHF.L.U32 R5, R3, 0x1f, RZ ;  /* 0x0000001f03057819 */ /* 0x002fc800000006ff */
[----:B------:R1:W2:Y:S03]  /*7750*/  SYNCS.PHASECHK.TRANS64.TRYWAIT P0, [R0+URZ+0x98], R5 ;  /* 0x00009805000075a7 */ /* 0x0002a600080011ff */
[----:B--2---:R-:W-:Y:S05]  /*7760*/  @!P0 NANOSLEEP.SYNCS 0x989680 ;  /* 0x009896800000895d */ /* 0x004fea0003900000 */
[----:B------:R-:W2:Y:S02]  /*7770*/  @!P0 SYNCS.PHASECHK.TRANS64 P0, [R0+URZ+0x98], R5 ;  /* 0x00009805000085a7 */ /* 0x000ea400080010ff */
[----:B--2---:R-:W-:Y:S05]  /*7780*/  @P0 EXIT ;  /* 0x000000000000094d */ /* 0x004fea0003800000 */
[----:B------:R-:W-:Y:S05]  /*7790*/  BRA `(.L_x_48) ;  /* 0xfffffffc00e87947 */ /* 0x000fea000383ffff */
.L_x_44:
[----:B------:R-:W-:Y:S05]  /*77a0*/  BRA.U UP4, `(.L_x_49) ;  /* 0x0000001504207547 */ /* 0x000fea000b800000 */
[----:B------:R-:W2:Y:S01]  /*77b0*/  S2UR UR4, SR_CgaCtaId ;  /* 0x00000000000479c3 */ /* 0x000ea20000008800 */
[----:B------:R-:W-:Y:S01]  /*77c0*/  UMOV UR5, 0x40 ;  /* 0x0000004000057882 */ /* 0x000fe20000000000 */
[----:B------:R-:W-:Y:S01]  /*77d0*/  NOP ;  /* 0x0000000000007918 */ /* 0x000fe20000000000 */
[----:B------:R-:W-:Y:S01]  /*77e0*/  UMOV UR6, 0x400 ;  /* 0x0000040000067882 */ /* 0x000fe20000000000 */
[----:B--2---:R-:W-:Y:S02]  /*77f0*/  ULEA UR5, UR4, UR5, 0x18 ;  /* 0x0000000504057291 */ /* 0x004fe4000f8ec0ff */
[----:B------:R-:W-:-:S07]  /*7800*/  ULEA UR6, UR4, UR6, 0x18 ;  /* 0x0000000604067291 */ /* 0x000fce000f8ec0ff */
[----:B------:R-:W2:Y:S02]  /*7810*/  LDS.U8 R0, [UR5+0x1c] ;  /* 0x00001c05ff007984 */ /* 0x000ea40008000000 */
[----:B--2---:R-:W-:-:S13]  /*7820*/  ISETP.NE.AND P0, PT, R0, RZ, PT ;  /* 0x000000ff0000720c */ /* 0x004fda0003f05270 */
[----:B------:R-:W-:Y:S05]  /*7830*/  @P0 BRA `(.L_x_50) ;  /* 0x0000000400080947 */ /* 0x000fea0003800000 */
[----:B------:R-:W-:Y:S02]  /*7840*/  UISETP.NE.U32.AND UP1, UPT, UR49, 0x1, UPT ;  /* 0x000000013100788c */ /* 0x000fe4000bf25070 */
[----:B------:R-:W-:-:S07]  /*7850*/  UIADD3 UR7, UPT, UPT, UR5, 0x8, URZ ;  /* 0x0000000805077890 */ /* 0x000fce000fffe0ff */
[----:B------:R-:W-:Y:S05]  /*7860*/  BRA.U !UP1, `(.L_x_51) ;  /* 0x00000001099c7547 */ /* 0x000fea000b800000 */
[----:B------:R-:W-:Y:S01]  /*7870*/  ELECT P0, URZ, PT ;  /* 0x0000000000ff782f */ /* 0x000fe20003800000 */
[----:B------:R-:W-:-:S12]  /*7880*/  BSSY B0, `(.L_x_51) ;  /* 0x0000025000007945 */ /* 0x000fd80003800000 */
[----:B------:R-:W-:Y:S05]  /*7890*/  @!P0 BRA `(.L_x_52) ;  /* 0x00000000008c8947 */ /* 0x000fea0003800000 */
[----:B------:R-:W-:-:S05]  /*78a0*/  UMOV UR4, 0x10 ;  /* 0x0000001000047882 */ /* 0x000fca0000000000 */
[----:B------:R-:W-:Y:S04]  /*78b0*/  DEPBAR.LE SB2, 0x36 ;  /* 0x0000ad800000791a */ /* 0x000fe80000000000 */
[----:B------:R-:W2:Y:S02]  /*78c0*/  UTCATOMSWS.2CTA.FIND_AND_SET.ALIGN UP0, UR4, UR4 ;  /* 0x00000004000475e3 */ /* 0x000ea40008200800 */
[----:B--2---:R-:W-:Y:S01]  /*78d0*/  MOV R11, UR4 ;  /* 0x00000004000b7c02 */ /* 0x004fe20008000f00 */
[----:B------:R-:W-:Y:S06]  /*78e0*/  BRA.U UP0, `(.L_x_53) ;  /* 0x0000000100187547 */ /* 0x000fec000b800000 */
.L_x_54:
[----:B------:R-:W-:Y:S05]  /*78f0*/  NANOSLEEP 0x64 ;  /* 0x000000640000795d */ /* 0x000fea0003800000 */
[----:B------:R-:W-:-:S05]  /*7900*/  UMOV UR4, 0x10 ;  /* 0x0000001000047882 */ /* 0x000fca0000000000 */
[----:B------:R-:W-:Y:S04]  /*7910*/  DEPBAR.LE SB2, 0x36 ;  /* 0x0000ad800000791a */ /* 0x000fe80000000000 */
[----:B------:R-:W2:Y:S02]  /*7920*/  UTCATOMSWS.2CTA.FIND_AND_SET.ALIGN UP0, UR4, UR4 ;  /* 0x00000004000475e3 */ /* 0x000ea40008200800 */
[----:B--2---:R-:W-:Y:S01]  /*7930*/  MOV R11, UR4 ;  /* 0x00000004000b7c02 */ /* 0x004fe20008000f00 */
[----:B------:R-:W-:Y:S05]  /*7940*/  BRA.U !UP0, `(.L_x_54) ;  /* 0xfffffffd08e87547 */ /* 0x000fea000b83ffff */
.L_x_53:
[----:B------:R-:W2:Y:S01]  /*7950*/  LDS R7, [UR5+0x10] ;  /* 0x00001005ff077984 */ /* 0x000ea20008000800 */
[----:B------:R-:W-:Y:S01]  /*7960*/  IMAD.U32 R5, RZ, RZ, UR6 ;  /* 0x00000006ff057e24 */ /* 0x000fe2000f8e00ff */
[----:B------:R-:W-:-:S03]  /*7970*/  MOV R4, UR48 ;  /* 0x0000003000047c02 */ /* 0x000fc60008000f00 */
[----:B------:R-:W-:Y:S01]  /*7980*/  VIADD R5, R5, 0xe0 ;  /* 0x000000e005057836 */ /* 0x000fe20000000000 */
[----:B--2---:R-:W-:-:S04]  /*7990*/  SHF.L.U32 R7, R7, 0x1f, RZ ;  /* 0x0000001f07077819 */ /* 0x004fc800000006ff */
[----:B------:R-:W2:Y:S02]  /*79a0*/  SYNCS.PHASECHK.TRANS64.TRYWAIT P0, [UR5+0x8], R7 ;  /* 0x00000807ff0075a7 */ /* 0x000ea40008001105 */
[----:B--2---:R-:W-:Y:S05]  /*79b0*/  @P0 BRA `(.L_x_55) ;  /* 0x0000000000080947 */ /* 0x004fea0003800000 */
[----:B------:R-:W2:Y:S02]  /*79c0*/  SYNCS.PHASECHK.TRANS64.TRYWAIT P0, [UR5+0x8], R7 ;  /* 0x00000807ff0075a7 */ /* 0x000ea40008001105 */
[----:B--2---:R-:W-:Y:S05]  /*79d0*/  @!P0 BRA `(.L_x_56) ;  /* 0x0000006000a48947 */ /* 0x004fea0003800000 */
.L_x_55:
[----:B--2---:R-:W-:Y:S01]  /*79e0*/  HFMA2 R0, -RZ, RZ, 0, 5.9604644775390625e-08 ;  /* 0x00000001ff007431 */ /* 0x004fe200000001ff */
[----:B------:R-:W-:Y:S01]  /*79f0*/  UPRMT UR4, UR48, 0x654, UR7 ;  /* 0x0000065430047896 */ /* 0x000fe20008000007 */
[----:B------:R-:W-:Y:S01]  /*7a00*/  IMAD.MOV.U32 R8, RZ, RZ, 0xffff ;  /* 0x0000ffffff087424 */ /* 0x000fe200078e00ff */
[----:B------:R-:W-:Y:S01]  /*7a10*/  PRMT R4, R4, 0x654, R5 ;  /* 0x0000065404047816 */ /* 0x000fe20000000005 */
[----:B------:R-:W-:Y:S02]  /*7a20*/  IMAD.MOV.U32 R6, RZ, RZ, 0x4 ;  /* 0x00000004ff067424 */ /* 0x000fe400078e00ff */
[----:B------:R-:W-:Y:S01]  /*7a30*/  IMAD.SHL.U32 R9, R11, 0x20, RZ ;  /* 0x000000200b097824 */ /* 0x000fe200078e00ff */
[----:B------:R-:W-:Y:S02]  /*7a40*/  MOV R5, UR4 ;  /* 0x0000000400057c02 */ /* 0x000fe40008000f00 */
[-C--:B------:R-:W-:Y:S01]  /*7a50*/  SHF.L.U32 R8, R8, R11.reuse, RZ ;  /* 0x0000000b08087219 */ /* 0x080fe200000006ff */
[----:B------:R2:W-:Y:S01]  /*7a60*/  SYNCS.ARRIVE.TRANS64.RED RZ, [UR4], R6 ;  /* 0x00000006ffff79a7 */ /* 0x0005e20008000404 */
[----:B------:R-:W-:Y:S01]  /*7a70*/  SHF.L.U32 R7, R0, R11, RZ ;  /* 0x0000000b00077219 */ /* 0x000fe200000006ff */
[----:B------:R2:W-:Y:S04]  /*7a80*/  STS [UR6+0xe0], R9 ;  /* 0x0000e009ff007988 */ /* 0x0005e80008000806 */
[----:B------:R2:W-:Y:S04]  /*7a90*/  STAS [R4.64], R11 ;  /* 0x0000000b04007dbd */ /* 0x0005e8000c0008ff */
[----:B------:R2:W-:Y:S04]  /*7aa0*/  ATOMS.OR RZ, [UR5+0x14], R8 ;  /* 0x00001408ffff798c */ /* 0x0005e8000b000005 */
[----:B------:R2:W-:Y:S04]  /*7ab0*/  ATOMS.OR RZ, [UR5+0x18], R7 ;  /* 0x00001807ffff798c */ /* 0x0005e8000b000005 */
[----:B------:R2:W-:Y:S02]  /*7ac0*/  ATOMS.XOR RZ, [UR5+0x10], R0 ;  /* 0x00001000ffff798c */ /* 0x0005e4000b800005 */
.L_x_52:
[----:B-1----:R-:W-:Y:S05]  /*7ad0*/  BSYNC B0 ;  /* 0x0000000000007941 */ /* 0x002fea0003800000 */
.L_x_51:
[----:B------:R-:W-:Y:S05]  /*7ae0*/  BRA.U UP1, `(.L_x_57) ;  /* 0x00000001016c7547 */ /* 0x000fea000b800000 */
[----:B------:R-:W-:-:S03]  /*7af0*/  UMOV UR4, 0xffffffff ;  /* 0xffffffff00047882 */ /* 0x000fc60000000000 */
[----:B------:R-:W-:Y:S05]  /*7b00*/  BRA.DIV UR4, `(.L_x_58) ;  /* 0x0000006204707947 */ /* 0x000fea000b800000 */
[----:B------:R-:W-:-:S13]  /*7b10*/  ELECT P6, URZ, PT ;  /* 0x0000000000ff782f */ /* 0x000fda00038c0000 */
.L_x_152:
[----:B------:R-:W-:Y:S05]  /*7b20*/  @!P6 BRA `(.L_x_57) ;  /* 0x00000000005ce947 */ /* 0x000fea0003800000 */
[----:B--2---:R-:W2:Y:S02]  /*7b30*/  LDS R5, [UR5+0x10] ;  /* 0x00001005ff057984 */ /* 0x004ea40008000800 */
[----:B--2---:R-:W-:-:S04]  /*7b40*/  SHF.L.U32 R5, R5, 0x1f, RZ ;  /* 0x0000001f05057819 */ /* 0x004fc800000006ff */
[----:B------:R-:W2:Y:S02]  /*7b50*/  SYNCS.PHASECHK.TRANS64.TRYWAIT P0, [UR5+0x8], R5 ;  /* 0x00000805ff0075a7 */ /* 0x000ea40008001105 */
[----:B--2---:R-:W-:Y:S05]  /*7b60*/  @P0 BRA `(.L_x_59) ;  /* 0x0000000000080947 */ /* 0x004fea0003800000 */
[----:B------:R-:W2:Y:S02]  /*7b70*/  SYNCS.PHASECHK.TRANS64.TRYWAIT P0, [UR5+0x8], R5 ;  /* 0x00000805ff0075a7 */ /* 0x000ea40008001105 */
[----:B--2---:R-:W-:Y:S05]  /*7b80*/  @!P0 BRA `(.L_x_60) ;  /* 0x0000006000708947 */ /* 0x004fea0003800000 */
.L_x_59:
[----:B------:R-:W3:Y:S01]  /*7b90*/  LDS R7, [UR6+0xe0] ;  /* 0x0000e006ff077984 */ /* 0x000ee20008000800 */
[----:B--2---:R-:W-:Y:S02]  /*7ba0*/  HFMA2 R0, -RZ, RZ, 0, 5.9604644775390625e-08 ;  /* 0x00000001ff007431 */ /* 0x004fe400000001ff */
[----:B------:R-:W-:Y:S01]  /*7bb0*/  IMAD.MOV.U32 R4, RZ, RZ, 0xffff ;  /* 0x0000ffffff047424 */ /* 0x000fe200078e00ff */
[----:B------:R-:W-:Y:S01]  /*7bc0*/  UPRMT UR4, UR48, 0x654, UR7 ;  /* 0x0000065430047896 */ /* 0x000fe20008000007 */
[----:B---3--:R-:W-:-:S03]  /*7bd0*/  IMAD.SHL.U32 R5, R7, 0x20, RZ ;  /* 0x0000002007057824 */ /* 0x008fc600078e00ff */
[-C--:B------:R-:W-:Y:S02]  /*7be0*/  SHF.L.U32 R4, R4, R7.reuse, RZ ;  /* 0x0000000704047219 */ /* 0x080fe400000006ff */
[----:B------:R-:W-:Y:S01]  /*7bf0*/  SHF.L.U32 R7, R0, R7, RZ ;  /* 0x0000000700077219 */ /* 0x000fe200000006ff */
[----:B------:R3:W-:Y:S04]  /*7c00*/  STS [UR6+0xe0], R5 ;  /* 0x0000e005ff007988 */ /* 0x0007e80008000806 */
[----:B------:R3:W-:Y:S04]  /*7c10*/  ATOMS.OR RZ, [UR5+0x14], R4 ;  /* 0x00001404ffff798c */ /* 0x0007e8000b000005 */
[----:B------:R3:W-:Y:S01]  /*7c20*/  ATOMS.OR RZ, [UR5+0x18], R7 ;  /* 0x00001807ffff798c */ /* 0x0007e2000b000005 */
[----:B------:R-:W-:Y:S03]  /*7c30*/  SYNCS.ARRIVE.TRANS64.RED.A1T0 RZ, [UR4], RZ ;  /* 0x000000ffffff79a7 */ /* 0x000fe60008100404 */
[----:B------:R3:W-:Y:S01]  /*7c40*/  ATOMS.XOR RZ, [UR5+0x10], R0 ;  /* 0x00001000ffff798c */ /* 0x0007e2000b800005 */
[----:B------:R-:W-:Y:S05]  /*7c50*/  BRA `(.L_x_57) ;  /* 0x0000000000107947 */ /* 0x000fea0003800000 */
.L_x_50:
[----:B------:R-:W-:Y:S02]  /*7c60*/  MOV R0, 0xffffffff ;  /* 0xffffffff00007802 */ /* 0x000fe40000000f00 */
[----:B------:R-:W-:-:S03]  /*7c70*/  MOV R4, 0x7ca0 ;  /* 0x00007ca000047802 */ /* 0x000fc60000000f00 */
[----:B------:R2:W-:Y:S04]  /*7c80*/  STS [UR6+0xe0], R0 ;  /* 0x0000e000ff007988 */ /* 0x0005e80008000806 */
[----:B-12--5:R-:W-:Y:S05]  /*7c90*/  CALL.REL.NOINC `($__internal_1_$__cuda_sm10x_tcgen05_guardrail_trap_phase_invalid_during_alloc) ;  /* 0x0000006800207944 */ /* 0x026fea0003c00000 */
.L_x_57:
[----:B------:R-:W-:Y:S05]  /*7ca0*/  WARPSYNC.ALL ;  /* 0x0000000000007948 */ /* 0x000fea0003800000 */
[----:B------:R-:W4:Y:S01]  /*7cb0*/  S2UR UR22, SR_CgaCtaId ;  /* 0x00000000001679c3 */ /* 0x000f220000008800 */
[----:B------:R-:W-:Y:S01]  /*7cc0*/  UMOV UR4, 0x400 ;  /* 0x0000040000047882 */ /* 0x000fe20000000000 */
[----:B------:R-:W-:-:S06]  /*7cd0*/  NOP ;  /* 0x0000000000007918 */ /* 0x000fcc0000000000 */
[----:B------:R-:W-:Y:S06]  /*7ce0*/  BAR.ARV 0x6, 0xa0 ;  /* 0x0182800000007b1d */ /* 0x000fec0000002000 */
[----:B------:R-:W1:Y:S01]  /*7cf0*/  LDCU.64 UR6, c[0x0][0x388] ;  /* 0x00007100ff0677ac */ /* 0x000e620008000a00 */
[----:B------:R-:W-:Y:S01]  /*7d00*/  LOP3.LUT R3, R3, 0xffff, RZ, 0xc0, !PT ;  /* 0x0000ffff03037812 */ /* 0x000fe200078ec0ff */
[----:B--2---:R-:W-:Y:S01]  /*7d10*/  IMAD.MOV.U32 R8, RZ, RZ, 0x1 ;  /* 0x00000001ff087424 */ /* 0x004fe200078e00ff */
[----:B------:R-:W-:Y:S01]  /*7d20*/  LOP3.LUT R2, R2, 0xffff, RZ, 0xc0, !PT ;  /* 0x0000ffff02027812 */ /* 0x000fe200078ec0ff */
[----:B------:R-:W-:Y:S01]  /*7d30*/  UMOV UR26, URZ ;  /* 0x000000ff001a7c82 */ /* 0x000fe20008000000 */
[----:B------:R-:W-:Y:S01]  /*7d40*/  R2UR UR23, R3 ;  /* 0x00000000031772ca */ /* 0x000fe200000e0000 */
[----:B------:R-:W-:Y:S01]  /*7d50*/  UMOV UR21, URZ ;  /* 0x000000ff00157c82 */ /* 0x000fe20008000000 */
[----:B------:R-:W-:-:S02]  /*7d60*/  R2UR UR46, R2 ;  /* 0x00000000022e72ca */ /* 0x000fc400000e0000 */
[----:B------:R-:W-:Y:S01]  /*7d70*/  CS2R R2, SRZ ;  /* 0x0000000000027805 */ /* 0x000fe2000001ff00 */
[----:B------:R-:W-:Y:S02]  /*7d80*/  UISETP.NE.AND UP3, UPT, UR49, URZ, UPT ;  /* 0x000000ff3100728c */ /* 0x000fe4000bf65270 */
[----:B----4-:R-:W-:Y:S01]  /*7d90*/  ULEA UR22, UR22, UR4, 0x18 ;  /* 0x0000000416167291 */ /* 0x010fe2000f8ec0ff */
[----:B------:R-:W-:Y:S01]  /*7da0*/  UMOV UR42, 0x0 ;  /* 0x00000000002a7882 */ /* 0x000fe20000000000 */
[----:B------:R-:W-:Y:S02]  /*7db0*/  UMOV UR43, 0x10100910 ;  /* 0x10100910002b7882 */ /* 0x000fe40000000000 */
[----:B------:R-:W-:Y:S01]  /*7dc0*/  UIADD3 UR44, UPT, UPT, UR22, 0x98, URZ ;  /* 0x00000098162c7890 */ /* 0x000fe2000fffe0ff */
[----:B------:R-:W-:Y:S01]  /*7dd0*/  UMOV UR40, 0x0 ;  /* 0x0000000000287882 */ /* 0x000fe20000000000 */
[----:B-1----:R-:W-:-:S03]  /*7de0*/  UIADD3 UR4, UPT, UPT, UR6, 0x3f, URZ ;  /* 0x0000003f06047890 */ /* 0x002fc6000fffe0ff */
[----:B---3--:R-:W1:Y:S01]  /*7df0*/  LDS R0, [UR22+0xe0] ;  /* 0x0000e016ff007984 */ /* 0x008e620008000800 */
[----:B------:R-:W2:Y:S01]  /*7e00*/  LDCU UR6, c[0x0][0x390] ;  /* 0x00007200ff0677ac */ /* 0x000ea20008000800 */
[----:B------:R-:W-:Y:S01]  /*7e10*/  USHF.R.S32.HI UR5, URZ, 0x1f, UR4 ;  /* 0x0000001fff057899 */ /* 0x000fe20008011404 */
[----:B------:R-:W-:Y:S01]  /*7e20*/  UMOV UR41, 0x10100910 ;  /* 0x1010091000297882 */ /* 0x000fe20000000000 */
[----:B------:R-:W-:Y:S02]  /*7e30*/  UMOV UR38, 0x0 ;  /* 0x0000000000267882 */ /* 0x000fe40000000000 */
[----:B------:R-:W-:Y:S02]  /*7e40*/  ULEA.HI UR4, UR5, UR4, URZ, 0x6 ;  /* 0x0000000405047291 */ /* 0x000fe4000f8f30ff */
[----:B------:R-:W-:Y:S02]  /*7e50*/  UIADD3 UR5, UPT, UPT, UR22, 0x8400, URZ ;  /* 0x0000840016057890 */ /* 0x000fe4000fffe0ff */
[----:B------:R-:W-:-:S02]  /*7e60*/  USHF.R.S32.HI UR4, URZ, 0x6, UR4 ;  /* 0x00000006ff047899 */ /* 0x000fc40008011404 */
[----:B------:R-:W-:Y:S02]  /*7e70*/  USHF.R.U32.HI UR5, URZ, 0x4, UR5 ;  /* 0x00000004ff057899 */ /* 0x000fe40008011605 */
[----:B------:R-:W-:Y:S02]  /*7e80*/  UIMAD UR7, UR4, UR7, URZ ;  /* 0x00000007040772a4 */ /* 0x000fe4000f8e02ff */
[----:B------:R-:W-:Y:S02]  /*7e90*/  UIADD3 UR4, UPT, UPT, UR22, 0x28400, URZ ;  /* 0x0002840016047890 */ /* 0x000fe4000fffe0ff */
[----:B------:R-:W-:Y:S02]  /*7ea0*/  ULOP3.LUT UR5, UR5, 0x3fff, URZ, 0xc0, !UPT ;  /* 0x00003fff05057892 */ /* 0x000fe4000f8ec0ff */
[----:B------:R-:W-:Y:S01]  /*7eb0*/  USHF.R.U32.HI UR4, URZ, 0x4, UR4 ;  /* 0x00000004ff047899 */ /* 0x000fe20008011604 */
[----:B------:R-:W-:Y:S01]  /*7ec0*/  UMOV UR39, 0x10100910 ;  /* 0x1010091000277882 */ /* 0x000fe20000000000 */
[----:B------:R-:W-:-:S02]  /*7ed0*/  UMOV UR36, 0x0 ;  /* 0x0000000000247882 */ /* 0x000fc40000000000 */
[----:B------:R-:W-:Y:S02]  /*7ee0*/  ULOP3.LUT UR25, UR4, 0x3fff, URZ, 0xc0, !UPT ;  /* 0x00003fff04197892 */ /* 0x000fe4000f8ec0ff */
[----:B--2---:R-:W-:Y:S01]  /*7ef0*/  UIMAD UR4, UR7, UR6, URZ ;  /* 0x00000006070472a4 */ /* 0x004fe2000f8e02ff */
[----:B------:R-:W-:Y:S01]  /*7f00*/  UMOV UR37, 0x10100910 ;  /* 0x1010091000257882 */ /* 0x000fe20000000000 */
[----:B------:R-:W-:Y:S01]  /*7f10*/  UMOV UR34, 0x0 ;  /* 0x0000000000227882 */ /* 0x000fe20000000000 */
[----:B------:R-:W-:Y:S01]  /*7f20*/  UMOV UR35, 0x10100910 ;  /* 0x1010091000237882 */ /* 0x000fe20000000000 */
[----:B------:R-:W-:Y:S02]  /*7f30*/  UPRMT UR44, URZ, 0x654, UR44 ;  /* 0x00000654ff2c7896 */ /* 0x000fe4000800002c */
[----:B------:R-:W-:Y:S02]  /*7f40*/  ULOP3.LUT UR24, UR5, 0x10000, URZ, 0xfc, !UPT ;  /* 0x0001000005187892 */ /* 0x000fe4000f8efcff */
[----:B------:R-:W-:Y:S01]  /*7f50*/  ULOP3.LUT UR25, UR25, 0x10000, URZ, 0xfc, !UPT ;  /* 0x0001000019197892 */ /* 0x000fe2000f8efcff */
[C---:B-1----:R-:W-:Y:S01]  /*7f60*/  VIADD R5, R0.reuse, 0x40 ;  /* 0x0000004000057836 */ /* 0x042fe20000000000 */
[----:B------:R-:W-:Y:S01]  /*7f70*/  LOP3.LUT R4, R0, 0xffff, RZ, 0xc0, !PT ;  /* 0x0000ffff00047812 */ /* 0x000fe200078ec0ff */
[----:B------:R-:W-:-:S02]  /*7f80*/  UIADD3 UR47, UPT, UPT, UR4, -0x1, URZ ;  /* 0xffffffff042f7890 */ /* 0x000fc4000fffe0ff */
[----:B------:R-:W-:Y:S01]  /*7f90*/  UISETP.GE.AND UP4, UPT, UR4, 0x1, UPT ;  /* 0x000000010400788c */ /* 0x000fe2000bf86270 */
[----:B------:R-:W-:Y:S01]  /*7fa0*/  LOP3.LUT R5, R5, 0xffff, RZ, 0xc0, !PT ;  /* 0x0000ffff05057812 */ /* 0x000fe200078ec0ff */
[----:B------:R-:W-:Y:S01]  /*7fb0*/  UMOV UR32, 0x0 ;  /* 0x0000000000207882 */ /* 0x000fe20000000000 */
[----:B------:R-:W-:Y:S01]  /*7fc0*/  UMOV UR33, 0x10100910 ;  /* 0x1010091000217882 */ /* 0x000fe20000000000 */
[----:B------:R-:W-:Y:S01]  /*7fd0*/  UMOV UR30, 0x0 ;  /* 0x00000000001e7882 */ /* 0x000fe20000000000 */
[----:B------:R-:W-:Y:S01]  /*7fe0*/  UMOV UR31, 0x10100910 ;  /* 0x10100910001f7882 */ /* 0x000fe20000000000 */
[----:B------:R1:W-:Y:S01]  /*7ff0*/  STL.64 [R1], R4 ;  /* 0x0000000401007387 */ /* 0x0003e20000100a00 */
[----:B------:R-:W-:Y:S01]  /*8000*/  UMOV UR28, 0x0 ;  /* 0x00000000001c7882 */ /* 0x000fe20000000000 */
[----:B------:R-:W-:-:S05]  /*8010*/  UMOV UR29, 0x10100910 ;  /* 0x10100910001d7882 */ /* 0x000fca0000000000 */
.L_x_69:
[----:B-1----:R-:W-:-:S04]  /*8020*/  SHF.L.U32 R5, R3, 0x1f, RZ ;  /* 0x0000001f03057819 */ /* 0x002fc800000006ff */
[----:B------:R-:W1:Y:S02]  /*8030*/  SYNCS.PHASECHK.TRANS64.TRYWAIT P0, [UR22+0x90], R5 ;  /* 0x00009005ff0075a7 */ /* 0x000e640008001116 */
[----:B-1-3--:R-:W-:Y:S05]  /*8040*/  @!P0 BRA `(.L_x_61) ;  /* 0x0000005c00588947 */ /* 0x00afea0003800000 */
.L_x_154:
[----:B-1----:R-:W1:Y:S01]  /*8050*/  LDS.128 R4, [UR22+0xd0] ;  /* 0x0000d016ff047984 */ /* 0x002e620008000c00 */
[----:B------:R-:W-:Y:S01]  /*8060*/  ULEA UR27, UR26, UR22, 0x3 ;  /* 0x000000161a1b7291 */ /* 0x000fe2000f8e18ff */
[----:B------:R-:W-:Y:S01]  /*8070*/  @!PT LDS RZ, [RZ] ;  /* 0x00000000fffff984 */ /* 0x000fe20000000800 */
[----:B------:R-:W-:Y:S01]  /*8080*/  @!PT LDS RZ, [RZ] ;  /* 0x00000000fffff984 */ /* 0x000fe20000000800 */
[----:B------:R-:W-:Y:S01]  /*8090*/  @!PT LDS RZ, [RZ] ;  /* 0x00000000fffff984 */ /* 0x000fe20000000800 */
[----:B------:R-:W-:Y:S01]  /*80a0*/  @!PT LDS RZ, [RZ] ;  /* 0x00000000fffff984 */ /* 0x000fe20000000800 */
[----:B------:R2:W-:Y:S06]  /*80b0*/  MEMBAR.ALL.CTA ;  /* 0x0000000000007992 */ /* 0x0005ec0000008000 */
[----:B--2---:R-:W2:Y:S02]  /*80c0*/  FENCE.VIEW.ASYNC.S ;  /* 0x00000000000073c6 */ /* 0x004ea40000000000 */
[----:B--2---:R-:W-:Y:S01]  /*80d0*/  SYNCS.ARRIVE.TRANS64.RED.A1T0 RZ, [UR44], RZ ;  /* 0x000000ffffff79a7 */ /* 0x004fe2000810042c */
[----:B-1----:R-:W-:Y:S01]  /*80e0*/  LOP3.LUT P3, RZ, R6, 0x1, RZ, 0xc0, !PT ;  /* 0x0000000106ff7812 */ /* 0x002fe2000786c0ff */
[----:B------:R-:W-:-:S12]  /*80f0*/  BRA.U UP3, `(.L_x_62) ;  /* 0x00000001030c7547 */ /* 0x000fd8000b800000 */
[----:B------:R-:W-:-:S04]  /*8100*/  SHF.L.U32 R5, R8, 0x1f, RZ ;  /* 0x0000001f08057819 */ /* 0x000fc800000006ff */
[----:B------:R-:W1:Y:S02]  /*8110*/  SYNCS.PHASECHK.TRANS64.TRYWAIT P0, [UR27+0xb0], R5 ;  /* 0x0000b005ff0075a7 */ /* 0x000e64000800111b */
[----:B-1----:R-:W-:Y:S05]  /*8120*/  @!P0 BRA `(.L_x_63) ;  /* 0x0000005c00388947 */ /* 0x002fea0003800000 */
.L_x_62:
[----:B------:R-:W-:Y:S05]  /*8130*/  BRA.U UP3, `(.L_x_64) ;  /* 0x0000000503647547 */ /* 0x000fea000b800000 */
[----:B------:R-:W-:Y:S05]  /*8140*/  BRA.U !UP4, `(.L_x_65) ;  /* 0x000000050c547547 */ /* 0x000fea000b800000 */
[----:B------:R-:W-:Y:S01]  /*8150*/  ULEA UR4, UR26, UR45, 0x2 ;  /* 0x0000002d1a047291 */ /* 0x000fe2000f8e10ff */
[----:B-1----:R-:W-:-:S08]  /*8160*/  SHF.L.U32 R4, R2, 0x1f, RZ ;  /* 0x0000001f02047819 */ /* 0x002fd000000006ff */
[----:B------:R-:W5:Y:S01]  /*8170*/  LDL R5, [UR4] ;  /* 0x00000004ff057983 */ /* 0x000f620008100800 */
[----:B------:R-:W-:Y:S02]  /*8180*/  ULEA UR4, UR21, UR22, 0x3 ;  /* 0x0000001615047291 */ /* 0x000fe4000f8e18ff */
[----:B------:R-:W-:Y:S01]  /*8190*/  UPLOP3.LUT UP2, UPT, UPT, UPT, UPT, 0x40, 0x4 ;  /* 0x000000000004789c */ /* 0x000fe20003f4e870 */
[----:B------:R-:W-:-:S06]  /*81a0*/  UMOV UR19, UR47 ;  /* 0x0000002f00137c82 */ /* 0x000fcc0008000000 */
[----:B------:R1:W2:Y:S01]  /*81b0*/  SYNCS.PHASECHK.TRANS64.TRYWAIT P2, [UR4], R4 ;  /* 0x00000004ff0075a7 */ /* 0x0002a20008041104 */
[----:B------:R-:W-:-:S05]  /*81c0*/  UMOV UR4, UR21 ;  /* 0x0000001500047c82 */ /* 0x000fca0008000000 */
.L_x_68:
[----:B------:R-:W-:Y:S01]  /*81d0*/  ULEA UR20, UR4, UR22, 0x3 ;  /* 0x0000001604147291 */ /* 0x000fe2000f8e18ff */
[----:B--23--:R-:W-:Y:S11]  /*81e0*/  @P2 BRA `(.L_x_66) ;  /* 0x00000000000c2947 */ /* 0x00cff60003800000 */
[----:B------:R-:W-:Y:S04]  /*81f0*/  SHF.L.U32 R7, R2, 0x1f, RZ ;  /* 0x0000001f02077819 */ /* 0x000fe800000006ff */
[----:B------:R-:W2:Y:S02]  /*8200*/  SYNCS.PHASECHK.TRANS64.TRYWAIT P0, [UR20], R7 ;  /* 0x00000007ff0075a7 */ /* 0x000ea40008001114 */
[----:B--2---:R-:W-:Y:S05]  /*8210*/  @!P0 BRA `(.L_x_67) ;  /* 0x0000005c00148947 */ /* 0x004fea0003800000 */
.L_x_66:
[----:B------:R-:W-:Y:S01]  /*8220*/  UISETP.NE.AND UP0, UPT, UR19, URZ, UPT ;  /* 0x000000ff1300728c */ /* 0x000fe2000bf05270 */
[----:B------:R-:W-:Y:S01]  /*8230*/  PLOP3.LUT P2, PT, PT, PT, PT, 0x80, 0x8 ;  /* 0x000000000008781c */ /* 0x000fe20003f4f070 */
[----:B------:R-:W-:Y:S02]  /*8240*/  UIADD3 UR5, UPT, UPT, UR4, 0x1, URZ ;  /* 0x0000000104057890 */ /* 0x000fe4000fffe0ff */
[----:B------:R-:W-:Y:S02]  /*8250*/  ULEA UR16, UR4, UR25, 0x9 ;  /* 0x0000001904107291 */ /* 0x000fe4000f8e48ff */
[----:B------:R-:W-:Y:S01]  /*8260*/  UISETP.NE.AND UP1, UPT, UR5, 0x4, UPT ;  /* 0x000000040500788c */ /* 0x000fe2000bf25270 */
[----:B------:R-:W-:Y:S01]  /*8270*/  PLOP3.LUT P0, PT, PT, PT, UP0, 0x80, 0x8 ;  /* 0x000000000008781c */ /* 0x000fe20003f0f008 */
[----:B------:R-:W-:Y:S02]  /*8280*/  ULEA UR14, UR4, UR24, 0xb ;  /* 0x00000018040e7291 */ /* 0x000fe4000f8e58ff */
[----:B------:R-:W-:Y:S02]  /*8290*/  USEL UR6, URZ, 0x1, UP1 ;  /* 0x00000001ff067887 */ /* 0x000fe40008800000 */
[----:B------:R-:W-:Y:S01]  /*82a0*/  USEL UR21, UR5, URZ, UP1 ;  /* 0x000000ff05157287 */ /* 0x000fe20008800000 */
[----:B------:R-:W-:Y:S11]  /*82b0*/  ELECT P1, URZ, PT ;  /* 0x0000000000ff782f */ /* 0x000ff60003820000 */
[----:B------:R-:W-:Y:S02]  /*82c0*/  @!UPT UIADD3 URZ, UPT, UPT, URZ, URZ, URZ ;  /* 0x000000fffffff290 */ /* 0x000fe4000fffe0ff */
[C---:B-----5:R-:W-:Y:S01]  /*82d0*/  @P1 R2UR.BROADCAST UR4, R5.reuse ;  /* 0x00000000050412ca */ /* 0x060fe200008e0000 */
[----:B------:R-:W-:Y:S01]  /*82e0*/  @UP0 ULEA UR5, UR21, UR22, 0x3 ;  /* 0x0000001615050291 */ /* 0x000fe2000f8e18ff */
[----:B------:R-:W-:Y:S01]  /*82f0*/  LOP3.LUT R2, R2, UR6, RZ, 0x3c, !PT ;  /* 0x0000000602027c12 */ /* 0x000fe2000f8e3cff */
[----:B------:R-:W-:Y:S02]  /*8300*/  UIADD3 UR10, UPT, UPT, UR16, 0x2, URZ ;  /* 0x00000002100a7890 */ /* 0x000fe4000fffe0ff */
[----:B------:R-:W-:Y:S01]  /*8310*/  UIADD3 UR6, UPT, UPT, UR14, 0x2, URZ ;  /* 0x000000020e067890 */ /* 0x000fe2000fffe0ff */
[----:B-1----:R-:W-:Y:S01]  /*8320*/  @P0 SHF.L.U32 R4, R2, 0x1f, RZ ;  /* 0x0000001f02040819 */ /* 0x002fe200000006ff */
[----:B------:R-:W-:Y:S02]  /*8330*/  UIADD3 UR8, UPT, UPT, UR16, 0x4, URZ ;  /* 0x0000000410087890 */ /* 0x000fe4000fffe0ff */
[----:B------:R-:W-:Y:S01]  /*8340*/  UIADD3 UR12, UPT, UPT, UR16, 0x6, URZ ;  /* 0x00000006100c7890 */ /* 0x000fe2000fffe0ff */
[----:B------:R3:W4:Y:S01]  /*8350*/  @P0 SYNCS.PHASECHK.TRANS64.TRYWAIT P2, [UR5], R4 ;  /* 0x00000004ff0005a7 */ /* 0x0007220008041105 */
[----:B------:R-:W-:Y:S11]  /*8360*/  ELECT P0, URZ, PT ;  /* 0x0000000000ff782f */ /* 0x000ff60003800000 */
[----:B------:R-:W-:Y:S02]  /*8370*/  @!UPT UIADD3 URZ, UPT, UPT, URZ, URZ, URZ ;  /* 0x000000fffffff290 */ /* 0x000fe4000fffe0ff */
[C---:B------:R-:W-:Y:S02]  /*8380*/  @P0 R2UR.BROADCAST UR18, R5.reuse ;  /* 0x00000000051202ca */ /* 0x040fe400008e0000 */
[----:B------:R-:W-:Y:S01]  /*8390*/  ELECT P0, URZ, PT ;  /* 0x0000000000ff782f */ /* 0x000fe20003800000 */
[----:B------:R-:W-:Y:S01]  /*83a0*/  UMOV UR17, 0x40004080 ;  /* 0x4000408000117882 */ /* 0x000fe20000000000 */
[----:B------:R-:W-:Y:S01]  /*83b0*/  UMOV UR15, 0x40004080 ;  /* 0x40004080000f7882 */ /* 0x000fe20000000000 */
[----:B------:R-:W-:Y:S01]  /*83c0*/  UMOV UR11, 0x40004080 ;  /* 0x40004080000b7882 */ /* 0x000fe20000000000 */
[----:B------:R1:W-:Y:S01]  /*83d0*/  UTCHMMA.2CTA gdesc[UR14], gdesc[UR16], tmem[UR4], tmem[UR42], idesc[UR43], UP2 ;  /* 0x00ff2a100e0075ea */ /* 0x0003e20009200004 */
[----:B------:R-:W-:Y:S01]  /*83e0*/  UPLOP3.LUT UP2, UPT, UPT, UPT, UPT, 0x80, 0x8 ;  /* 0x000000000008789c */ /* 0x000fe20003f4f070 */
[----:B------:R-:W-:Y:S01]  /*83f0*/  UMOV UR7, 0x40004080 ;  /* 0x4000408000077882 */ /* 0x000fe20000000000 */
[----:B------:R-:W-:Y:S01]  /*8400*/  UMOV UR9, 0x40004080 ;  /* 0x4000408000097882 */ /* 0x000fe20000000000 */
[----:B------:R-:W-:Y:S01]  /*8410*/  UMOV UR5, 0x40004080 ;  /* 0x4000408000057882 */ /* 0x000fe20000000000 */
[----:B------:R-:W-:Y:S02]  /*8420*/  UMOV UR13, 0x40004080 ;  /* 0x40004080000d7882 */ /* 0x000fe40000000000 */
[----:B------:R2:W-:Y:S01]  /*8430*/  UTCHMMA.2CTA gdesc[UR6], gdesc[UR10], tmem[UR18], tmem[UR40], idesc[UR41], UPT ;  /* 0x00ff280a060075ea */ /* 0x0005e2000ba00012 */
[----:B-1----:R-:W-:Y:S01]  /*8440*/  UIADD3 UR4, UPT, UPT, UR14, 0x4, URZ ;  /* 0x000000040e047890 */ /* 0x002fe2000fffe0ff */
[C---:B------:R-:W-:Y:S02]  /*8450*/  @P0 R2UR.BROADCAST UR15, R5.reuse ;  /* 0x00000000050f02ca */ /* 0x040fe400008e0000 */
[----:B------:R-:W-:Y:S11]  /*8460*/  ELECT P0, URZ, PT ;  /* 0x0000000000ff782f */ /* 0x000ff60003800000 */
[----:B------:R-:W-:Y:S02]  /*8470*/  @!UPT UIADD3 URZ, UPT, UPT, URZ, URZ, URZ ;  /* 0x000000fffffff290 */ /* 0x000fe4000fffe0ff */
[C---:B------:R-:W-:Y:S02]  /*8480*/  @P0 R2UR.BROADCAST UR17, R5.reuse ;  /* 0x00000000051102ca */ /* 0x040fe400008e0000 */
[----:B------:R-:W-:Y:S01]  /*8490*/  ELECT P0, URZ, PT ;  /* 0x0000000000ff782f */ /* 0x000fe20003800000 */
[----:B--2---:R-:W-:Y:S02]  /*84a0*/  UIADD3 UR6, UPT, UPT, UR14, 0x6, URZ ;  /* 0x000000060e067890 */ /* 0x004fe4000fffe0ff */
[----:B------:R-:W-:Y:S01]  /*84b0*/  UIADD3 UR10, UPT, UPT, UR16, 0x40, URZ ;  /* 0x00000040100a7890 */ /* 0x000fe2000fffe0ff */
[----:B------:R1:W-:Y:S07]  /*84c0*/  UTCHMMA.2CTA gdesc[UR4], gdesc[UR8], tmem[UR15], tmem[UR38], idesc[UR39], UPT ;  /* 0x00ff2608040075ea */ /* 0x0003ee000ba0000f */
[----:B------:R2:W-:Y:S01]  /*84d0*/  UTCHMMA.2CTA gdesc[UR6], gdesc[UR12], tmem[UR17], tmem[UR36], idesc[UR37], UPT ;  /* 0x00ff240c060075ea */ /* 0x0005e2000ba00011 */
[----:B-1----:R-:W-:Y:S01]  /*84e0*/  UIADD3 UR4, UPT, UPT, UR14, 0x40, URZ ;  /* 0x000000400e047890 */ /* 0x002fe2000fffe0ff */
[C---:B------:R-:W-:Y:S02]  /*84f0*/  @P0 R2UR.BROADCAST UR15, R5.reuse ;  /* 0x00000000050f02ca */ /* 0x040fe400008e0000 */
[----:B------:R-:W-:Y:S11]  /*8500*/  ELECT P0, URZ, PT ;  /* 0x0000000000ff782f */ /* 0x000ff60003800000 */
[----:B------:R-:W-:Y:S02]  /*8510*/  @!UPT UIADD3 URZ, UPT, UPT, URZ, URZ, URZ ;  /* 0x000000fffffff290 */ /* 0x000fe4000fffe0ff */
[C---:B--2---:R-:W-:Y:S01]  /*8520*/  @P0 R2UR.BROADCAST UR17, R5.reuse ;  /* 0x00000000051102ca */ /* 0x044fe200008e0000 */
[----:B------:R-:W-:Y:S02]  /*8530*/  UIADD3 UR8, UPT, UPT, UR16, 0x42, URZ ;  /* 0x0000004210087890 */ /* 0x000fe4000fffe0ff */
[----:B------:R-:W-:Y:S01]  /*8540*/  UIADD3 UR6, UPT, UPT, UR14, 0x42, URZ ;  /* 0x000000420e067890 */ /* 0x000fe2000fffe0ff */
[----:B------:R-:W-:Y:S01]  /*8550*/  ELECT P0, URZ, PT ;  /* 0x0000000000ff782f */ /* 0x000fe20003800000 */
[----:B------:R-:W-:Y:S01]  /*8560*/  UIADD3 UR12, UPT, UPT, UR16, 0x44, URZ ;  /* 0x00000044100c7890 */ /* 0x000fe2000fffe0ff */
[----:B------:R1:W-:Y:S07]  /*8570*/  UTCHMMA.2CTA gdesc[UR4], gdesc[UR10], tmem[UR15], tmem[UR34], idesc[UR35], UPT ;  /* 0x00ff220a040075ea */ /* 0x0003ee000ba0000f */
[----:B------:R2:W-:Y:S01]  /*8580*/  UTCHMMA.2CTA gdesc[UR6], gdesc[UR8], tmem[UR17], tmem[UR32], idesc[UR33], UPT ;  /* 0x00ff2008060075ea */ /* 0x0005e2000ba00011 */
[----:B-1----:R-:W-:Y:S03]  /*8590*/  UIADD3 UR4, UPT, UPT, UR14, 0x44, URZ ;  /* 0x000000440e047890 */ /* 0x002fe6000fffe0ff */
[C---:B------:R-:W-:Y:S02]  /*85a0*/  @P0 R2UR.BROADCAST UR15, R5.reuse ;  /* 0x00000000050f02ca */ /* 0x040fe400008e0000 */
[----:B------:R-:W-:Y:S11]  /*85b0*/  ELECT P0, URZ, PT ;  /* 0x0000000000ff782f */ /* 0x000ff60003800000 */
[----:B------:R-:W-:Y:S02]  /*85c0*/  @!UPT UIADD3 URZ, UPT, UPT, URZ, URZ, URZ ;  /* 0x000000fffffff290 */ /* 0x000fe4000fffe0ff */
[----:B--2---:R-:W-:Y:S01]  /*85d0*/  @P0 R2UR.BROADCAST UR9, R5 ;  /* 0x00000000050902ca */ /* 0x004fe200008e0000 */
[----:B------:R-:W-:Y:S02]  /*85e0*/  UIADD3 UR10, UPT, UPT, UR16, 0x46, URZ ;  /* 0x00000046100a7890 */ /* 0x000fe4000fffe0ff */
[----:B------:R-:W-:Y:S02]  /*85f0*/  UIADD3 UR6, UPT, UPT, UR14, 0x46, URZ ;  /* 0x000000460e067890 */ /* 0x000fe4000fffe0ff */
[----:B------:R-:W-:Y:S01]  /*8600*/  UIADD3 UR8, UPT, UPT, UR20, 0x20, URZ ;  /* 0x0000002014087890 */ /* 0x000fe2000fffe0ff */
[----:B------:R1:W-:Y:S07]  /*8610*/  UTCHMMA.2CTA gdesc[UR4], gdesc[UR12], tmem[UR15], tmem[UR30], idesc[UR31], UPT ;  /* 0x00ff1e0c040075ea */ /* 0x0003ee000ba0000f */
[----:B------:R3:W-:Y:S01]  /*8620*/  UTCHMMA.2CTA gdesc[UR6], gdesc[UR10], tmem[UR9], tmem[UR28], idesc[UR29], UPT ;  /* 0x00ff1c0a060075ea */ /* 0x0007e2000ba00009 */
[----:B------:R3:W-:Y:S01]  /*8630*/  UTCBAR.2CTA.MULTICAST [UR8], URZ, UR23 ;  /* 0x000000ff080073e9 */ /* 0x0007e20008200817 */
[----:B-1----:R-:W-:Y:S02]  /*8640*/  UIADD3 UR4, UPT, UPT, UR19, 0x1, URZ ;  /* 0x0000000113047890 */ /* 0x002fe4000fffe0ff */
[----:B------:R-:W-:Y:S02]  /*8650*/  UIADD3 UR5, UPT, UPT, UR19, -0x1, URZ ;  /* 0xffffffff13057890 */ /* 0x000fe4000fffe0ff */
[----:B------:R-:W-:Y:S03]  /*8660*/  UISETP.GT.U32.AND UP0, UPT, UR4, 0x1, UPT ;  /* 0x000000010400788c */ /* 0x000fe6000bf04070 */
[----:B------:R-:W-:Y:S02]  /*8670*/  UMOV UR4, UR21 ;  /* 0x0000001500047c82 */ /* 0x000fe40008000000 */
[----:B------:R-:W-:Y:S04]  /*8680*/  UMOV UR19, UR5 ;  /* 0x0000000500137c82 */ /* 0x000fe80008000000 */
[----:B----4-:R-:W-:Y:S05]  /*8690*/  BRA.U UP0, `(.L_x_68) ;  /* 0xfffffff900cc7547 */ /* 0x010fea000b83ffff */
.L_x_65:
[----:B------:R-:W-:-:S09]  /*86a0*/  UIADD3 UR4, UPT, UPT, UR27, 0xa0, URZ ;  /* 0x000000a01b047890 */ /* 0x000fd2000fffe0ff */
[----:B------:R2:W-:Y:S01]  /*86b0*/  UTCBAR.2CTA.MULTICAST [UR4], URZ, UR46 ;  /* 0x000000ff040073e9 */ /* 0x0005e2000820082e */
[----:B------:R-:W-:Y:S02]  /*86c0*/  NOP ;  /* 0x0000000000007918 */ /* 0x000fe40000000000 */
.L_x_64:
[----:B--2---:R-:W-:Y:S01]  /*86d0*/  UIADD3 UR4, UPT, UPT, UR26, 0x1, URZ ;  /* 0x000000011a047890 */ /* 0x004fe2000fffe0ff */
[----:B------:R-:W-:-:S03]  /*86e0*/  LOP3.LUT R3, R3, 0x1, RZ, 0x3c, !PT ;  /* 0x0000000103037812 */ /* 0x000fc600078e3cff */
[----:B------:R-:W-:-:S04]  /*86f0*/  UISETP.NE.AND UP0, UPT, UR4, 0x2, UPT ;  /* 0x000000020400788c */ /* 0x000fc8000bf05270 */
[----:B------:R-:W-:Y:S02]  /*8700*/  USEL UR5, URZ, 0x1, UP0 ;  /* 0x00000001ff057887 */ /* 0x000fe40008000000 */
[----:B------:R-:W-:-:S04]  /*8710*/  USEL UR26, UR4, URZ, UP0 ;  /* 0x000000ff041a7287 */ /* 0x000fc80008000000 */
[----:B------:R-:W-:Y:S01]  /*8720*/  LOP3.LUT R8, R8, UR5, RZ, 0x3c, !PT ;  /* 0x0000000508087c12 */ /* 0x000fe2000f8e3cff */
[----:B------:R-:W-:Y:S07]  /*8730*/  @P3 BRA `(.L_x_69) ;  /* 0xfffffff800383947 */ /* 0x000fee000383ffff */
[----:B---3--:R-:W2:Y:S01]  /*8740*/  S2UR UR8, SR_CgaCtaId ;  /* 0x00000000000879c3 */ /* 0x008ea20000008800 */
[----:B------:R-:W-:Y:S01]  /*8750*/  ELECT P0, URZ, PT ;  /* 0x0000000000ff782f */ /* 0x000fe20003800000 */
[----:B------:R-:W-:Y:S01]  /*8760*/  HFMA2 R2, -RZ, RZ, 0, 5.9604644775390625e-08 ;  /* 0x00000001ff027431 */ /* 0x000fe200000001ff */
[----:B------:R-:W-:-:S05]  /*8770*/  UMOV UR4, 0x40 ;  /* 0x0000004000047882 */ /* 0x000fca0000000000 */
[----:B------:R-:W-:Y:S01]  /*8780*/  UVIRTCOUNT.DEALLOC.SMPOOL 0x80 ;  /* 0x000000800000784c */ /* 0x000fe20000000000 */
[----:B------:R-:W-:Y:S02]  /*8790*/  UISETP.NE.AND UP0, UPT, UR49, URZ, UPT ;  /* 0x000000ff3100728c */ /* 0x000fe4000bf05270 */
[----:B--2---:R-:W-:-:S09]  /*87a0*/  ULEA UR8, UR8, UR4, 0x18 ;  /* 0x0000000408087291 */ /* 0x004fd2000f8ec0ff */
[----:B------:R2:W-:Y:S01]  /*87b0*/  @P0 STS.U8 [UR8+0x1c], R2 ;  /* 0x00001c02ff000988 */ /* 0x0005e20008000008 */
[----:B------:R-:W-:Y:S05]  /*87c0*/  BRA.U UP0, `(.L_x_70) ;  /* 0x0000000100587547 */ /* 0x000fea000b800000 */
[----:B------:R-:W-:Y:S01]  /*87d0*/  UIADD3 UR5, UPT, UPT, UR22, 0xb0, URZ ;  /* 0x000000b016057890 */ /* 0x000fe2000fffe0ff */
[----:B------:R-:W-:-:S03]  /*87e0*/  SHF.L.U32 R3, R8, 0x1f, RZ ;  /* 0x0000001f08037819 */ /* 0x000fc600000006ff */
[----:B------:R-:W-:-:S09]  /*87f0*/  ULEA UR4, UR26, UR5, 0x3 ;  /* 0x000000051a047291 */ /* 0x000fd2000f8e18ff */
[----:B------:R-:W3:Y:S02]  /*8800*/  SYNCS.PHASECHK.TRANS64.TRYWAIT P0, [UR4], R3 ;  /* 0x00000003ff0075a7 */ /* 0x000ee40008001104 */
[----:B---3--:R-:W-:Y:S05]  /*8810*/  @!P0 BRA `(.L_x_71) ;  /* 0x0000005400ac8947 */ /* 0x008fea0003800000 */
.L_x_158:
[----:B------:R-:W-:-:S04]  /*8820*/  UIADD3 UR4, UPT, UPT, UR26, 0x1, URZ ;  /* 0x000000011a047890 */ /* 0x000fc8000fffe0ff */
[----:B------:R-:W-:-:S04]  /*8830*/  UISETP.NE.AND UP1, UPT, UR4, 0x2, UPT ;  /* 0x000000020400788c */ /* 0x000fc8000bf25270 */
[----:B------:R-:W-:Y:S02]  /*8840*/  USEL UR6, URZ, 0x1, UP1 ;  /* 0x00000001ff067887 */ /* 0x000fe40008800000 */
[----:B------:R-:W-:-:S04]  /*8850*/  USEL UR4, UR4, URZ, UP1 ;  /* 0x000000ff04047287 */ /* 0x000fc80008800000 */
[----:B------:R-:W-:Y:S01]  /*8860*/  ULEA UR4, UR4, UR5, 0x3 ;  /* 0x0000000504047291 */ /* 0x000fe2000f8e18ff */
[----:B--2---:R-:W-:-:S04]  /*8870*/  LOP3.LUT R3, R8, UR6, RZ, 0x3c, !PT ;  /* 0x0000000608037c12 */ /* 0x004fc8000f8e3cff */
[----:B------:R-:W-:Y:S01]  /*8880*/  SHF.L.U32 R3, R3, 0x1f, RZ ;  /* 0x0000001f03037819 */ /* 0x000fe200000006ff */
[----:B------:R-:W-:-:S04]  /*8890*/  IMAD.U32 R2, RZ, RZ, UR4 ;  /* 0x00000004ff027e24 */ /* 0x000fc8000f8e00ff */
[----:B------:R2:W3:Y:S03]  /*88a0*/  SYNCS.PHASECHK.TRANS64.TRYWAIT P0, [R2+URZ], R3 ;  /* 0x00000003020075a7 */ /* 0x0004e600080011ff */
[----:B---3--:R-:W-:Y:S05]  /*88b0*/  @!P0 NANOSLEEP.SYNCS 0x989680 ;  /* 0x009896800000895d */ /* 0x008fea0003900000 */
[----:B------:R-:W3:Y:S02]  /*88c0*/  @!P0 SYNCS.PHASECHK.TRANS64 P0, [R2+URZ], R3 ;  /* 0x00000003020085a7 */ /* 0x000ee400080010ff */
[----:B---3--:R-:W-:Y:S05]  /*88d0*/  @P0 BRA `(.L_x_72) ;  /* 0x0000000000200947 */ /* 0x008fea0003800000 */
.L_x_73:
[----:B---3--:R3:W4:Y:S02]  /*88e0*/  SYNCS.PHASECHK.TRANS64.TRYWAIT P0, [R2+URZ], R3 ;  /* 0x00000003020075a7 */ /* 0x00872400080011ff */
[----:B----4-:R-:W-:Y:S05]  /*88f0*/  @!P0 NANOSLEEP.SYNCS 0x989680 ;  /* 0x009896800000895d */ /* 0x010fea0003900000 */
[----:B------:R-:W4:Y:S02]  /*8900*/  @!P0 SYNCS.PHASECHK.TRANS64 P0, [R2+URZ], R3 ;  /* 0x00000003020085a7 */ /* 0x000f2400080010ff */
[----:B----4-:R-:W-:Y:S05]  /*8910*/  @!P0 BRA `(.L_x_73) ;  /* 0xfffffffc00f08947 */ /* 0x010fea000383ffff */
[----:B------:R-:W-:Y:S05]  /*8920*/  BRA `(.L_x_72) ;  /* 0x00000000000c7947 */ /* 0x000fea0003800000 */
.L_x_70:
[----:B------:R-:W-:-:S04]  /*8930*/  UIADD3 UR4, UPT, UPT, UR22, 0xc0, URZ ;  /* 0x000000c016047890 */ /* 0x000fc8000fffe0ff */
[----:B------:R-:W-:-:S09]  /*8940*/  UPRMT UR4, UR48, 0x654, UR4 ;  /* 0x0000065430047896 */ /* 0x000fd20008000004 */
[----:B------:R-:W-:Y:S03]  /*8950*/  SYNCS.ARRIVE.TRANS64.RED.A1T0 RZ, [UR4], RZ ;  /* 0x000000ffffff79a7 */ /* 0x000fe60008100404 */
.L_x_72:
[----:B--23--:R-:W-:Y:S01]  /*8960*/  SHF.L.U32 R3, RZ, 0x1f, RZ ;  /* 0x0000001fff037819 */ /* 0x00cfe200000006ff */
[----:B------:R-:W-:Y:S01]  /*8970*/  UIADD3 UR4, UPT, UPT, UR22, 0xc0, URZ ;  /* 0x000000c016047890 */ /* 0x000fe2000fffe0ff */
[----:B------:R-:W-:Y:S02]  /*8980*/  PLOP3.LUT P0, PT, PT, PT, UP0, 0x80, 0x8 ;  /* 0x000000000008781c */ /* 0x000fe40003f0f008 */
[----:B------:R-:W2:Y:S02]  /*8990*/  SYNCS.PHASECHK.TRANS64.TRYWAIT P1, [UR22+0xc0], R3 ;  /* 0x0000c003ff0075a7 */ /* 0x000ea40008021116 */
[----:B--2---:R-:W-:Y:S09]  /*89a0*/  @!P1 BRA `(.L_x_74) ;  /* 0x0000005400609947 */ /* 0x004ff20003800000 */
.L_x_160:
[----:B------:R-:W-:Y:S01]  /*89b0*/  @!UP0 UPRMT UR4, UR48, 0x654, UR4 ;  /* 0x0000065430048896 */ /* 0x000fe20008000004 */
[----:B------:R-:W-:Y:S01]  /*89c0*/  LOP3.LUT R0, R0, 0xffff, RZ, 0xc0, !PT ;  /* 0x0000ffff00007812 */ /* 0x000fe200078ec0ff */
[----:B--2---:R-:W-:Y:S02]  /*89d0*/  IMAD.MOV.U32 R3, RZ, RZ, 0xffff ;  /* 0x0000ffffff037424 */ /* 0x004fe400078e00ff */
[----:B-1----:R-:W-:Y:S01]  /*89e0*/  IMAD.MOV.U32 R5, RZ, RZ, 0x1 ;  /* 0x00000001ff057424 */ /* 0x002fe200078e00ff */
[----:B------:R-:W-:-:S04]  /*89f0*/  SHF.R.U32.HI R0, RZ, 0x5, R0 ;  /* 0x00000005ff007819 */ /* 0x000fc80000011600 */
[----:B------:R-:W-:Y:S01]  /*8a00*/  @!P0 SYNCS.ARRIVE.TRANS64.RED.A1T0 RZ, [UR4], RZ ;  /* 0x000000ffffff89a7 */ /* 0x000fe20008100404 */
[----:B------:R-:W-:Y:S01]  /*8a10*/  NOP ;  /* 0x0000000000007918 */ /* 0x000fe20000000000 */
[----:B------:R-:W1:Y:S01]  /*8a20*/  LDS R2, [UR8+0x14] ;  /* 0x00001408ff027984 */ /* 0x000e620008000800 */
[-C--:B------:R-:W-:Y:S02]  /*8a30*/  SHF.L.U32 R3, R3, R0.reuse, RZ ;  /* 0x0000000003037219 */ /* 0x080fe400000006ff */
[----:B------:R-:W-:Y:S02]  /*8a40*/  SHF.L.U32 R5, R5, R0, RZ ;  /* 0x0000000005057219 */ /* 0x000fe400000006ff */
[----:B-1----:R-:W-:-:S04]  /*8a50*/  LOP3.LUT R2, R2, R3, RZ, 0xc0, !PT ;  /* 0x0000000302027212 */ /* 0x002fc800078ec0ff */
[----:B------:R-:W-:-:S13]  /*8a60*/  ISETP.NE.AND P0, PT, R2, R3, PT ;  /* 0x000000030200720c */ /* 0x000fda0003f05270 */
[----:B------:R-:W-:Y:S05]  /*8a70*/  @P0 BRA `(.L_x_75) ;  /* 0x00000000005c0947 */ /* 0x000fea0003800000 */
[----:B------:R-:W1:Y:S02]  /*8a80*/  LDS R0, [UR8+0x18] ;  /* 0x00001808ff007984 */ /* 0x000e640008000800 */
[----:B-1----:R-:W-:-:S04]  /*8a90*/  LOP3.LUT R0, R0, R5, RZ, 0xc0, !PT ;  /* 0x0000000500007212 */ /* 0x002fc800078ec0ff */
[----:B------:R-:W-:-:S13]  /*8aa0*/  ISETP.NE.AND P0, PT, R0, R5, PT ;  /* 0x000000050000720c */ /* 0x000fda0003f05270 */
[----:B------:R-:W-:Y:S05]  /*8ab0*/  @P0 BRA `(.L_x_76) ;  /* 0x0000000000400947 */ /* 0x000fea0003800000 */
[----:B------:R-:W-:Y:S01]  /*8ac0*/  R2UR UR4, R3 ;  /* 0x00000000030472ca */ /* 0x000fe200000e0000 */
[----:B------:R-:W1:Y:S01]  /*8ad0*/  S2R R2, SR_LANEID ;  /* 0x0000000000027919 */ /* 0x000e620000000000 */
[----:B------:R-:W-:-:S04]  /*8ae0*/  LOP3.LUT R5, RZ, R5, RZ, 0x33, !PT ;  /* 0x00000005ff057212 */ /* 0x000fc800078e33ff */
[----:B------:R-:W2:Y:S07]  /*8af0*/  REDUX UR6, R5 ;  /* 0x00000000050673c4 */ /* 0x000eae0000000000 */
[----:B------:R-:W-:-:S03]  /*8b00*/  ULOP3.LUT UR5, URZ, UR4, URZ, 0x33, !UPT ;  /* 0x00000004ff057292 */ /* 0x000fc6000f8e33ff */
[----:B------:R-:W-:Y:S02]  /*8b10*/  VOTEU.ANY UR4, UPT, PT ;  /* 0x0000000000047886 */ /* 0x000fe400038e0100 */
[----:B------:R-:W-:Y:S01]  /*8b20*/  UFLO.U32 UR4, UR4 ;  /* 0x00000004000472bd */ /* 0x000fe200080e0000 */
[----:B------:R-:W-:-:S04]  /*8b30*/  IMAD.U32 R0, RZ, RZ, UR5 ;  /* 0x00000005ff007e24 */ /* 0x000fc8000f8e00ff */
[----:B------:R-:W3:Y:S02]  /*8b40*/  REDUX UR7, R0 ;  /* 0x00000000000773c4 */ /* 0x000ee40000000000 */
[----:B------:R4:W-:Y:S01]  /*8b50*/  UTCATOMSWS.AND URZ, UR5 ;  /* 0x0000000500ff79e3 */ /* 0x0009e20008000000 */
[----:B-1----:R-:W-:Y:S01]  /*8b60*/  ISETP.EQ.U32.AND P0, PT, R2, UR4, PT ;  /* 0x0000000402007c0c */ /* 0x002fe2000bf02070 */
[----:B--2---:R-:W-:Y:S02]  /*8b70*/  IMAD.U32 R2, RZ, RZ, UR6 ;  /* 0x00000006ff027e24 */ /* 0x004fe4000f8e00ff */
[----:B---3--:R-:W-:-:S10]  /*8b80*/  IMAD.U32 R3, RZ, RZ, UR7 ;  /* 0x00000007ff037e24 */ /* 0x008fd4000f8e00ff */
[----:B------:R4:W-:Y:S04]  /*8b90*/  @P0 ATOMS.AND RZ, [UR8+0x14], R3 ;  /* 0x00001403ffff098c */ /* 0x0009e8000a800008 */
[----:B------:R4:W-:Y:S01]  /*8ba0*/  @P0 ATOMS.AND RZ, [UR8+0x18], R2 ;  /* 0x00001802ffff098c */ /* 0x0009e2000a800008 */
[----:B------:R-:W-:Y:S05]  /*8bb0*/  BRA `(.L_x_77) ;  /* 0x0000000000147947 */ /* 0x000fea0003800000 */
.L_x_76:
[----:B------:R-:W-:Y:S02]  /*8bc0*/  MOV R2, 0x8be0 ;  /* 0x00008be000027802 */ /* 0x000fe40000000f00 */
[----:B-----5:R-:W-:Y:S05]  /*8bd0*/  CALL.REL.NOINC `($__internal_0_$__cuda_sm10x_tcgen05_guardrail_trap_col_being_dealloced_not_returned_by_alloc) ;  /* 0x0000005800447944 */ /* 0x020fea0003c00000 */
[----:B------:R-:W-:Y:S05]  /*8be0*/  BRA `(.L_x_77) ;  /* 0x0000000000087947 */ /* 0x000fea0003800000 */
.L_x_75:
[----:B------:R-:W-:Y:S02]  /*8bf0*/  MOV R2, 0x8c10 ;  /* 0x00008c1000027802 */ /* 0x000fe40000000f00 */
[----:B-----5:R-:W-:Y:S05]  /*8c00*/  CALL.REL.NOINC `($__internal_2_$__cuda_sm10x_tcgen05_guardrail_trap_unallocated_columns_being_dealloced) ;  /* 0x0000005800507944 */ /* 0x020fea0003c00000 */
.L_x_77:
[----:B------:R-:W-:Y:S01]  /*8c10*/  NOP ;  /* 0x0000000000007918 */ /* 0x000fe20000000000 */
[----:B----4-:R-:W-:Y:S05]  /*8c20*/  EXIT ;  /* 0x000000000000794d */ /* 0x010fea0003800000 */
.L_x_49:
[----:B------:R-:W-:-:S09]  /*8c30*/  UISETP.NE.OR UP0, UPT, UR18, 0x3, !UP3 ;  /* 0x000000031200788c */ /* 0x000fd2000df05670 */
[----:B------:R-:W-:Y:S05]  /*8c40*/  BRA.U UP0, `(.L_x_78) ;  /* 0x0000001100b07547 */ /* 0x000fea000b800000 */
[----:B------:R-:W2:Y:S01]  /*8c50*/  LDCU.64 UR4, c[0x0][0x888] ;  /* 0x00011100ff0477ac */ /* 0x000ea20008000a00 */
[----:B------:R-:W3:Y:S01]  /*8c60*/  S2UR UR10, SR_CgaCtaId ;  /* 0x00000000000a79c3 */ /* 0x000ee20000008800 */
[----:B------:R-:W-:Y:S01]  /*8c70*/  HFMA2 R10, -RZ, RZ, 0, 5.9604644775390625e-08 ;  /* 0x00000001ff0a7431 */ /* 0x000fe200000001ff */
[----:B------:R-:W-:Y:S01]  /*8c80*/  MOV R9, RZ ;  /* 0x000000ff00097202 */ /* 0x000fe20000000f00 */
[----:B------:R-:W4:Y:S01]  /*8c90*/  LDCU UR53, c[0x0][0x370] ;  /* 0x00006e00ff3577ac */ /* 0x000f220008000800 */
[----:B------:R-:W-:Y:S01]  /*8ca0*/  HFMA2 R0, -RZ, RZ, 0, 0.0078125 ;  /* 0x00002000ff007431 */ /* 0x000fe200000001ff */
[----:B------:R-:W4:Y:S03]  /*8cb0*/  LDCU.128 UR40, c[0x0][0xb10] ;  /* 0x00016200ff2877ac */ /* 0x000f260008000c00 */
[----:B------:R-:W1:Y:S01]  /*8cc0*/  LDC.64 R12, c[0x0][0x348] ;  /* 0x0000d200ff0c7b82 */ /* 0x000e620000000a00 */
[----:B------:R-:W3:Y:S01]  /*8cd0*/  LDCU UR52, c[0x0][0x374] ;  /* 0x00006e80ff3477ac */ /* 0x000ee20008000800 */
[----:B------:R-:W3:Y:S01]  /*8ce0*/  LDCU.64 UR38, c[0x0][0x890] ;  /* 0x00011200ff2677ac */ /* 0x000ee20008000a00 */
[----:B------:R-:W3:Y:S01]  /*8cf0*/  LDCU UR30, c[0x0][0xb0c] ;  /* 0x00016180ff1e77ac */ /* 0x000ee20008000800 */
[----:B--2---:R-:W-:Y:S01]  /*8d00*/  UISETP.NE.U32.AND UP0, UPT, UR4, URZ, UPT ;  /* 0x000000ff0400728c */ /* 0x004fe2000bf05070 */
[----:B------:R-:W2:Y:S01]  /*8d10*/  LDCU UR63, c[0x0][0xb20] ;  /* 0x00016400ff3f77ac */ /* 0x000ea20008000800 */
[----:B------:R-:W2:Y:S01]  /*8d20*/  LDCU UR4, c[0x0][0xb30] ;  /* 0x00016600ff0477ac */ /* 0x000ea20008000800 */
[----:B------:R-:W2:Y:S01]  /*8d30*/  LDCU.128 UR44, c[0x0][0x980] ;  /* 0x00013000ff2c77ac */ /* 0x000ea20008000c00 */
[----:B------:R-:W-:Y:S01]  /*8d40*/  UMOV UR31, 0x400 ;  /* 0x00000400001f7882 */ /* 0x000fe20000000000 */
[----:B----4-:R-:W-:-:S02]  /*8d50*/  UIMAD.WIDE.U32 UR6, UR53, UR40, URZ ;  /* 0x00000028350672a5 */ /* 0x010fc4000f8e00ff */
[----:B---3--:R-:W-:Y:S02]  /*8d60*/  UIMAD.WIDE.U32 UR8, UR52, UR43, URZ ;  /* 0x0000002b340872a5 */ /* 0x008fe4000f8e00ff */
[----:B------:R-:W-:Y:S02]  /*8d70*/  ULEA UR31, UR10, UR31, 0x18 ;  /* 0x0000001f0a1f7291 */ /* 0x000fe4000f8ec0ff */
[----:B------:R-:W-:Y:S02]  /*8d80*/  UISETP.NE.AND.EX UP5, UPT, UR5, URZ, UPT, UP0 ;  /* 0x000000ff0500728c */ /* 0x000fe4000bfa5300 */
[----:B------:R-:W-:Y:S02]  /*8d90*/  UISETP.NE.U32.AND UP6, UPT, UR38, URZ, UPT ;  /* 0x000000ff2600728c */ /* 0x000fe4000bfc5070 */
[----:B------:R-:W-:Y:S02]  /*8da0*/  UIADD3 UR56, UPT, UPT, UR31, 0x58, URZ ;  /* 0x000000581f387890 */ /* 0x000fe4000fffe0ff */
[----:B------:R-:W-:-:S02]  /*8db0*/  UIADD3 UR55, UPT, UPT, UR31, 0x98, URZ ;  /* 0x000000981f377890 */ /* 0x000fc4000fffe0ff */
[----:B------:R-:W-:Y:S02]  /*8dc0*/  UIADD3 UR33, UPT, UPT, UR31, 0x40, URZ ;  /* 0x000000401f217890 */ /* 0x000fe4000fffe0ff */
[----:B------:R-:W-:Y:S02]  /*8dd0*/  UIADD3 UR25, UPT, UPT, UR31, 0x48, URZ ;  /* 0x000000481f197890 */ /* 0x000fe4000fffe0ff */
[----:B------:R-:W-:Y:S02]  /*8de0*/  UIADD3 UR17, UPT, UPT, UR31, 0x50, URZ ;  /* 0x000000501f117890 */ /* 0x000fe4000fffe0ff */
[----:B------:R-:W-:Y:S02]  /*8df0*/  UISETP.NE.AND UP0, UPT, UR54, 0x1, UPT ;  /* 0x000000013600788c */ /* 0x000fe4000bf05270 */
[----:B------:R-:W-:Y:S01]  /*8e00*/  UISETP.NE.AND UP0, UPT, UR30, 0x1, UPT ;  /* 0x000000011e00788c */ /* 0x000fe2000bf05270 */
[----:B------:R-:W-:Y:S01]  /*8e10*/  UMOV UR61, UR7 ;  /* 0x00000007003d7c82 */ /* 0x000fe20008000000 */
[----:B------:R-:W-:Y:S01]  /*8e20*/  UMOV UR60, UR9 ;  /* 0x00000009003c7c82 */ /* 0x000fe20008000000 */
[----:B------:R-:W-:-:S02]  /*8e30*/  UISETP.GE.AND UP2, UPT, UR54, 0x1, UPT ;  /* 0x000000013600788c */ /* 0x000fc4000bf46270 */
[----:B------:R-:W-:Y:S02]  /*8e40*/  UISETP.NE.AND UP0, UPT, UR42, 0x1, UPT ;  /* 0x000000012a00788c */ /* 0x000fe4000bf05270 */
[----:B------:R-:W-:Y:S01]  /*8e50*/  UPLOP3.LUT UP4, UPT, UPT, UPT, UPT, 0x40, 0x4 ;  /* 0x000000000004789c */ /* 0x000fe20003f8e870 */
[----:B------:R-:W3:Y:S01]  /*8e60*/  LDCU.64 UR22, c[0x0][0xb28] ;  /* 0x00016500ff1677ac */ /* 0x000ee20008000a00 */
[----:B------:R-:W4:Y:S01]  /*8e70*/  LDCU.64 UR48, c[0x0][0x990] ;  /* 0x00013200ff3077ac */ /* 0x000f220008000a00 */
[----:B------:R-:W-:Y:S02]  /*8e80*/  UISETP.NE.AND.EX UP6, UPT, UR39, URZ, UPT, UP6 ;  /* 0x000000ff2700728c */ /* 0x000fe4000bfc5360 */
[----:B------:R-:W-:Y:S02]  /*8e90*/  UPRMT UR56, UR10, 0x654, UR56 ;  /* 0x000006540a387896 */ /* 0x000fe40008000038 */
[----:B------:R-:W-:Y:S02]  /*8ea0*/  UPRMT UR55, URZ, 0x654, UR55 ;  /* 0x00000654ff377896 */ /* 0x000fe40008000037 */
[----:B------:R-:W-:-:S02]  /*8eb0*/  UPRMT UR59, UR10, 0x654, UR33 ;  /* 0x000006540a3b7896 */ /* 0x000fc40008000021 */
[----:B------:R-:W-:Y:S02]  /*8ec0*/  UPRMT UR58, UR10, 0x654, UR25 ;  /* 0x000006540a3a7896 */ /* 0x000fe40008000019 */
[----:B------:R-:W-:Y:S02]  /*8ed0*/  UPRMT UR57, UR10, 0x654, UR17 ;  /* 0x000006540a397896 */ /* 0x000fe40008000011 */
[----:B------:R-:W-:Y:S02]  /*8ee0*/  USHF.R.U32.HI UR61, URZ, UR41, UR61 ;  /* 0x00000029ff3d7299 */ /* 0x000fe4000801163d */
[----:B--2---:R-:W-:Y:S02]  /*8ef0*/  USHF.R.U32.HI UR60, URZ, UR63, UR60 ;  /* 0x0000003fff3c7299 */ /* 0x004fe4000801163c */
[----:B------:R-:W-:Y:S02]  /*8f00*/  UISETP.NE.AND UP3, UPT, UR4, 0x1, UPT ;  /* 0x000000010400788c */ /* 0x000fe4000bf65270 */
[----:B------:R-:W-:-:S02]  /*8f10*/  UISETP.NE.AND UP2, UPT, UR44, 0x1, UPT ;  /* 0x000000012c00788c */ /* 0x000fc4000bf45270 */
[----:B-1-34-:R-:W-:-:S11]  /*8f20*/  UISETP.NE.AND UP0, UPT, UR47, 0x1, UPT ;  /* 0x000000012f00788c */ /* 0x01afd6000bf05270 */
.L_x_89:
[----:B------:R-:W-:Y:S04]  /*8f30*/  SHF.L.U32 R3, R9, 0x1f, RZ ;  /* 0x0000001f09037819 */ /* 0x000fe800000006ff */
[----:B-1----:R-:W1:Y:S02]  /*8f40*/  SYNCS.PHASECHK.TRANS64.TRYWAIT P0, [UR31+0x90], R3 ;  /* 0x00009003ff0075a7 */ /* 0x002e64000800111f */
[----:B-1----:R-:W-:Y:S05]  /*8f50*/  @!P0 BRA `(.L_x_79) ;  /* 0x00000050000c8947 */ /* 0x002fea0003800000 */
.L_x_162:
[----:B------:R-:W2:Y:S01]  /*8f60*/  LDS.128 R4, [UR31+0xd0] ;  /* 0x0000d01fff047984 */ /* 0x000ea20008000c00 */
[----:B------:R-:W-:Y:S01]  /*8f70*/  UISETP.GE.AND UP0, UPT, UR54, 0x1, UPT ;  /* 0x000000013600788c */ /* 0x000fe2000bf06270 */
[----:B------:R-:W-:Y:S01]  /*8f80*/  @!PT LDS RZ, [RZ] ;  /* 0x00000000fffff984 */ /* 0x000fe20000000800 */
[----:B------:R-:W-:Y:S01]  /*8f90*/  @!PT LDS RZ, [RZ] ;  /* 0x00000000fffff984 */ /* 0x000fe20000000800 */
[----:B------:R-:W-:Y:S01]  /*8fa0*/  @!PT LDS RZ, [RZ] ;  /* 0x00000000fffff984 */ /* 0x000fe20000000800 */
[----:B------:R-:W-:Y:S01]  /*8fb0*/  @!PT LDS RZ, [RZ] ;  /* 0x00000000fffff984 */ /* 0x000fe20000000800 */
[----:B------:R3:W-:Y:S06]  /*8fc0*/  MEMBAR.ALL.CTA ;  /* 0x0000000000007992 */ /* 0x0007ec0000008000 */
[----:B---3--:R-:W3:Y:S02]  /*8fd0*/  FENCE.VIEW.ASYNC.S ;  /* 0x00000000000073c6 */ /* 0x008ee40000000000 */
[----:B---3--:R-:W-:Y:S01]  /*8fe0*/  SYNCS.ARRIVE.TRANS64.RED.A1T0 RZ, [UR55], RZ ;  /* 0x000000ffffff79a7 */ /* 0x008fe20008100437 */
[----:B--2---:R-:W-:Y:S11]  /*8ff0*/  LOP3.LUT P0, RZ, R6, 0x1, RZ, 0xc0, !PT ;  /* 0x0000000106ff7812 */ /* 0x004ff6000780c0ff */
[----:B------:R-:W-:Y:S02]  /*9000*/  @!UPT UIADD3 URZ, UPT, UPT, URZ, URZ, URZ ;  /* 0x000000fffffff290 */ /* 0x000fe4000fffe0ff */
[----:B------:R-:W-:Y:S01]  /*9010*/  VOTEU.ANY UP2, P0 ;  /* 0x0000000000ff7886 */ /* 0x000fe20000040100 */
[----:B------:R-:W-:Y:S11]  /*9020*/  PLOP3.LUT P0, PT, PT, PT, UP2, 0x80, 0x8 ;  /* 0x000000000008781c */ /* 0x000ff60003f0f028 */
[----:B------:R-:W-:Y:S02]  /*9030*/  @!UPT UIADD3 URZ, UPT, UPT, URZ, URZ, URZ ;  /* 0x000000fffffff290 */ /* 0x000fe4000fffe0ff */
[----:B-1----:R-:W-:Y:S02]  /*9040*/  @P0 MOV R3, R4 ;  /* 0x0000000400030202 */ /* 0x002fe40000000f00 */
[----:B------:R-:W-:Y:S02]  /*9050*/  @P0 LOP3.LUT R2, R5, 0xffff, RZ, 0xc0, !PT ;  /* 0x0000ffff05020812 */ /* 0x000fe400078ec0ff */
[----:B------:R-:W-:Y:S02]  /*9060*/  @P0 R2UR UR5, R3 ;  /* 0x00000000030502ca */ /* 0x000fe400000e0000 */
[----:B------:R-:W-:Y:S11]  /*9070*/  @P0 R2UR UR4, R2 ;  /* 0x00000000020402ca */ /* 0x000ff600000e0000 */
[----:B------:R-:W-:Y:S02]  /*9080*/  @UP2 UMOV UR15, UR5 ;  /* 0x00000005000f2c82 */ /* 0x000fe40008000000 */
[----:B------:R-:W-:Y:S01]  /*9090*/  @UP2 UMOV UR14, UR4 ;  /* 0x00000004000e2c82 */ /* 0x000fe20008000000 */
[----:B------:R-:W-:Y:S05]  /*90a0*/  BRA.U !UP0, `(.L_x_80) ;  /* 0x0000000108c07547 */ /* 0x000fea000b800000 */
[----:B------:R-:W-:Y:S02]  /*90b0*/  UIMAD.WIDE.U32 UR8, UR14, UR43, URZ ;  /* 0x0000002b0e0872a5 */ /* 0x000fe4000f8e00ff */
[----:B------:R-:W-:Y:S02]  /*90c0*/  UP2UR UR16, UPR, URZ, 0x4 ;  /* 0x00000004ff107883 */ /* 0x000fe40008000000 */
[----:B------:R-:W-:Y:S02]  /*90d0*/  UISETP.NE.AND UP2, UPT, UR42, 0x1, UPT ;  /* 0x000000012a00788c */ /* 0x000fe4000bf45270 */
[----:B------:R-:W-:Y:S02]  /*90e0*/  UIMAD.WIDE.U32 UR10, UR15, UR40, URZ ;  /* 0x000000280f0a72a5 */ /* 0x000fe4000f8e00ff */
[----:B------:R-:W-:Y:S02]  /*90f0*/  USEL UR4, UR52, UR60, !UP2 ;  /* 0x0000003c34047287 */ /* 0x000fe4000d000000 */
[----:B------:R-:W-:Y:S02]  /*9100*/  UISETP.NE.AND UP0, UPT, UR30, 0x1, UPT ;  /* 0x000000011e00788c */ /* 0x000fe4000bf05270 */
[----:B------:R-:W-:Y:S02]  /*9110*/  UP2UR UR20, UPR, URZ, 0x2 ;  /* 0x00000002ff147883 */ /* 0x000fe40008000000 */
[----:B------:R-:W-:Y:S02]  /*9120*/  UISETP.NE.AND UP1, UPT, UR54, 0x1, UPT ;  /* 0x000000013600788c */ /* 0x000fe4000bf25270 */
[----:B------:R-:W-:Y:S02]  /*9130*/  UIMAD.WIDE.U32 UR12, UR4, UR22, URZ ;  /* 0x00000016040c72a5 */ /* 0x000fe4000f8e00ff */
[----:B------:R-:W-:Y:S01]  /*9140*/  USEL UR7, UR53, UR61, !UP0 ;  /* 0x0000003d35077287 */ /* 0x000fe2000c000000 */
[----:B------:R-:W-:Y:S02]  /*9150*/  UMOV UR5, UR9 ;  /* 0x0000000900057c82 */ /* 0x000fe40008000000 */
[----:B------:R-:W-:Y:S02]  /*9160*/  USHF.R.U32.HI UR6, URZ, UR63, UR5 ;  /* 0x0000003fff067299 */ /* 0x000fe40008011605 */
[----:B------:R-:W-:Y:S02]  /*9170*/  UIMAD.WIDE.U32 UR18, UR7, UR22, URZ ;  /* 0x00000016071272a5 */ /* 0x000fe4000f8e00ff */
[----:B------:R-:W-:Y:S02]  /*9180*/  USEL UR6, UR14, UR6, !UP2 ;  /* 0x000000060e067287 */ /* 0x000fe4000d000000 */
[----:B------:R-:W-:Y:S01]  /*9190*/  UISETP.NE.AND UP2, UPT, UR16, URZ, UPT ;  /* 0x000000ff1000728c */ /* 0x000fe2000bf45270 */
[----:B------:R-:W-:Y:S01]  /*91a0*/  UMOV UR5, UR11 ;  /* 0x0000000b00057c82 */ /* 0x000fe20008000000 */
[----:B------:R-:W-:Y:S02]  /*91b0*/  UIMAD.WIDE.U32 UR10, UR6, UR22, URZ ;  /* 0x00000016060a72a5 */ /* 0x000fe4000f8e00ff */
[----:B------:R-:W-:Y:S03]  /*91c0*/  USHF.R.U32.HI UR8, URZ, UR41, UR5 ;  /* 0x00000029ff087299 */ /* 0x000fe60008011605 */
[----:B------:R-:W-:Y:S02]  /*91d0*/  UMOV UR5, UR13 ;  /* 0x0000000d00057c82 */ /* 0x000fe40008000000 */
[----:B------:R-:W-:Y:S03]  /*91e0*/  @UP1 USHF.R.U32.HI UR4, URZ, UR23, UR5 ;  /* 0x00000017ff041299 */ /* 0x000fe60008011605 */
[----:B------:R-:W-:Y:S01]  /*91f0*/  UMOV UR5, UR19 ;  /* 0x0000001300057c82 */ /* 0x000fe20008000000 */
[----:B------:R-:W-:Y:S02]  /*9200*/  UIMAD UR4, UR54, UR4, URZ ;  /* 0x00000004360472a4 */ /* 0x000fe4000f8e02ff */
[----:B------:R-:W-:Y:S02]  /*9210*/  @UP1 USHF.R.U32.HI UR7, URZ, UR23, UR5 ;  /* 0x00000017ff071299 */ /* 0x000fe40008011605 */
[----:B------:R-:W-:Y:S02]  /*9220*/  USEL UR5, UR15, UR8, !UP0 ;  /* 0x000000080f057287 */ /* 0x000fe4000c000000 */
[----:B------:R-:W-:Y:S02]  /*9230*/  UIMAD UR8, UR54, UR7, URZ ;  /* 0x00000007360872a4 */ /* 0x000fe4000f8e02ff */
[----:B------:R-:W-:Y:S03]  /*9240*/  UISETP.GE.AND UP0, UPT, UR6, UR4, UPT ;  /* 0x000000040600728c */ /* 0x000fe6000bf06270 */
[----:B------:R-:W-:Y:S01]  /*9250*/  UMOV UR4, UR11 ;  /* 0x0000000b00047c82 */ /* 0x000fe20008000000 */
[----:B------:R-:W-:Y:S02]  /*9260*/  UISETP.GE.OR UP0, UPT, UR5, UR8, UP0 ;  /* 0x000000080500728c */ /* 0x000fe40008706670 */
[----:B------:R-:W-:Y:S02]  /*9270*/  USHF.R.U32.HI UR4, URZ, UR23, UR4 ;  /* 0x00000017ff047299 */ /* 0x000fe40008011604 */
[----:B------:R-:W-:Y:S02]  /*9280*/  UIMAD.WIDE.U32 UR8, UR5, UR22, URZ ;  /* 0x00000016050872a5 */ /* 0x000fe4000f8e00ff */
[----:B------:R-:W-:Y:S04]  /*9290*/  USEL UR10, UR6, UR4, !UP1 ;  /* 0x00000004060a7287 */ /* 0x000fe8000c800000 */
[----:B------:R-:W-:Y:S01]  /*92a0*/  UIADD3 UR11, UPT, UPT, -UR10, URZ, URZ ;  /* 0x000000ff0a0b7290 */ /* 0x000fe2000fffe1ff */
[----:B------:R-:W-:Y:S02]  /*92b0*/  @!UP0 UMOV UR4, UR9 ;  /* 0x0000000900048c82 */ /* 0x000fe40008000000 */
[----:B------:R-:W-:Y:S02]  /*92c0*/  @!UP0 USHF.R.U32.HI UR4, URZ, UR23, UR4 ;  /* 0x00000017ff048299 */ /* 0x000fe40008011604 */
[----:B------:R-:W-:Y:S02]  /*92d0*/  UIMAD UR8, UR54, UR11, UR6 ;  /* 0x0000000b360872a4 */ /* 0x000fe4000f8e0206 */
[----:B------:R-:W-:Y:S02]  /*92e0*/  @!UP0 USEL UR4, UR5, UR4, !UP1 ;  /* 0x0000000405048287 */ /* 0x000fe4000c800000 */
[----:B------:R-:W-:Y:S02]  /*92f0*/  UISETP.NE.AND UP1, UPT, UR20, URZ, UPT ;  /* 0x000000ff1400728c */ /* 0x000fe4000bf25270 */
[----:B------:R-:W-:Y:S02]  /*9300*/  @!UP0 UIMAD UR8, UR7, UR8, UR4 ;  /* 0x00000008070882a4 */ /* 0x000fe4000f8e0204 */
[----:B------:R-:W-:Y:S02]  /*9310*/  @!UP0 UIADD3 UR9, UPT, UPT, UR10, -UR4, URZ ;  /* 0x800000040a098290 */ /* 0x000fe4000fffe0ff */
[----:B------:R-:W-:Y:S02]  /*9320*/  UIADD3 UR4, UPT, UPT, -UR5, URZ, URZ ;  /* 0x000000ff05047290 */ /* 0x000fe4000fffe1ff */
[----:B------:R-:W-:Y:S02]  /*9330*/  UIADD3 UR7, UPT, UPT, -UR6, URZ, URZ ;  /* 0x000000ff06077290 */ /* 0x000fe4000fffe1ff */
[----:B------:R-:W-:Y:S02]  /*9340*/  @!UP0 UIMAD UR6, UR9, UR54, UR5 ;  /* 0x00000036090682a4 */ /* 0x000fe4000f8e0205 */
[----:B------:R-:W-:Y:S02]  /*9350*/  UIMAD UR15, UR30, UR4, UR15 ;  /* 0x000000041e0f72a4 */ /* 0x000fe4000f8e020f */
[----:B------:R-:W-:Y:S01]  /*9360*/  UIMAD UR4, UR42, UR7, UR14 ;  /* 0x000000072a0472a4 */ /* 0x000fe2000f8e020e */
[----:B------:R-:W-:Y:S02]  /*9370*/  @!UP0 UMOV UR5, UR8 ;  /* 0x0000000800058c82 */ /* 0x000fe40008000000 */
[----:B------:R-:W-:Y:S02]  /*9380*/  UIMAD UR15, UR5, UR30, UR15 ;  /* 0x0000001e050f72a4 */ /* 0x000fe4000f8e020f */
[----:B------:R-:W-:Y:S11]  /*9390*/  UIMAD UR14, UR6, UR42, UR4 ;  /* 0x0000002a060e72a4 */ /* 0x000ff6000f8e0204 */
[----:B------:R-:W-:Y:S01]  /*93a0*/  @!UPT UIADD3 URZ, UPT, UPT, URZ, URZ, URZ ;  /* 0x000000fffffff290 */ /* 0x000fe2000fffe0ff */
.L_x_80:
[----:B------:R-:W1:Y:S01]  /*93b0*/  @!UP3 LDCU.128 UR8, c[0x0][0xb10] ;  /* 0x00016200ff08b7ac */ /* 0x000e620008000c00 */
[----:B------:R-:W-:Y:S02]  /*93c0*/  ISETP.NE.U32.AND P1, PT, RZ, UR38, PT ;  /* 0x00000026ff007c0c */ /* 0x000fe4000bf25070 */
[----:B------:R-:W-:Y:S02]  /*93d0*/  SHF.L.U32 R8, R10, 0x1f, RZ ;  /* 0x0000001f0a087819 */ /* 0x000fe400000006ff */
[----:B------:R-:W-:Y:S01]  /*93e0*/  ISETP.NE.AND.EX P1, PT, RZ, UR39, PT, P1 ;  /* 0x00000027ff007c0c */ /* 0x000fe2000bf25310 */
[----:B------:R-:W2:Y:S01]  /*93f0*/  @!UP3 LDCU UR5, c[0x0][0xb0c] ;  /* 0x00016180ff05b7ac */ /* 0x000ea20008000800 */
[----:B------:R-:W-:Y:S02]  /*9400*/  USHF.L.U32 UR34, UR21, 0x6, URZ ;  /* 0x0000000615227899 */ /* 0x000fe400080006ff */
[----:B-1----:R-:W-:Y:S07]  /*9410*/  UIMAD.WIDE.U32 UR6, UR15, UR8, URZ ;  /* 0x000000080f0672a5 */ /* 0x002fee000f8e00ff */
[----:B------:R-:W-:Y:S01]  /*9420*/  @!UP3 UMOV UR4, UR7 ;  /* 0x000000070004bc82 */ /* 0x000fe20008000000 */
[----:B--2---:R-:W-:Y:S02]  /*9430*/  @!UP3 UISETP.NE.AND UP0, UPT, UR5, 0x1, UPT ;  /* 0x000000010500b88c */ /* 0x004fe4000bf05270 */
[----:B------:R-:W-:Y:S02]  /*9440*/  @!UP3 USHF.R.U32.HI UR4, URZ, UR9, UR4 ;  /* 0x00000009ff04b299 */ /* 0x000fe40008011604 */
[----:B------:R-:W-:Y:S02]  /*9450*/  UIMAD.WIDE.U32 UR6, UR14, UR11, URZ ;  /* 0x0000000b0e0672a5 */ /* 0x000fe4000f8e00ff */
[----:B------:R-:W-:Y:S02]  /*9460*/  @!UP3 USEL UR8, UR15, UR4, !UP0 ;  /* 0x000000040f08b287 */ /* 0x000fe4000c000000 */
[----:B------:R-:W-:Y:S03]  /*9470*/  @!UP3 UISETP.NE.AND UP0, UPT, UR10, 0x1, UPT ;  /* 0x000000010a00b88c */ /* 0x000fe6000bf05270 */
[----:B------:R-:W-:Y:S02]  /*9480*/  @!UP3 UMOV UR6, UR7 ;  /* 0x000000070006bc82 */ /* 0x000fe40008000000 */
[----:B------:R-:W1:Y:S02]  /*9490*/  @!UP3 LDCU UR4, c[0x0][0xb20] ;  /* 0x00016400ff04b7ac */ /* 0x000e640008000800 */
[----:B-1----:R-:W-:Y:S04]  /*94a0*/  @!UP3 USHF.R.U32.HI UR6, URZ, UR4, UR6 ;  /* 0x00000004ff06b299 */ /* 0x002fe80008011606 */
[----:B------:R-:W-:Y:S04]  /*94b0*/  @!UP3 USEL UR6, UR14, UR6, !UP0 ;  /* 0x000000060e06b287 */ /* 0x000fe8000c000000 */
[----:B------:R-:W-:Y:S02]  /*94c0*/  @!UP3 UIADD3 UR4, UPT, UPT, -UR8, UR6, URZ ;  /* 0x000000060804b290 */ /* 0x000fe4000fffe1ff */
[----:B------:R-:W-:Y:S02]  /*94d0*/  @!UP3 UIADD3 UR6, UPT, UPT, UR8, -UR6, URZ ;  /* 0x800000060806b290 */ /* 0x000fe4000fffe0ff */
[----:B------:R-:W-:Y:S02]  /*94e0*/  @!UP3 UIMAD UR15, UR4, UR5, UR15 ;  /* 0x00000005040fb2a4 */ /* 0x000fe4000f8e020f */
[----:B------:R-:W-:Y:S01]  /*94f0*/  @!UP3 UIMAD UR14, UR6, UR10, UR14 ;  /* 0x0000000a060eb2a4 */ /* 0x000fe2000f8e020e */
[----:B------:R-:W-:Y:S11]  /*9500*/  BRA.U UP4, `(.L_x_81) ;  /* 0x0000000104107547 */ /* 0x000ff6000b800000 */
[----:B------:R-:W-:Y:S04]  /*9510*/  MOV R2, UR62 ;  /* 0x0000003e00027c02 */ /* 0x000fe80008000f00 */
[----:B------:R-:W-:Y:S04]  /*9520*/  SHF.L.U32 R3, R2, 0x1f, RZ ;  /* 0x0000001f02037819 */ /* 0x000fe800000006ff */
[----:B------:R-:W1:Y:S02]  /*9530*/  SYNCS.PHASECHK.TRANS64.TRYWAIT P2, [UR31+0x88], R3 ;  /* 0x00008803ff0075a7 */ /* 0x000e64000804111f */
[----:B-1----:R-:W-:Y:S05]  /*9540*/  @!P2 BRA `(.L_x_82) ;  /* 0x0000004800a8a947 */ /* 0x002fea0003800000 */
.L_x_81:
[----:B------:R-:W-:Y:S05]  /*9550*/  BRA.U !UP6, `(.L_x_83) ;  /* 0x000000010e387547 */ /* 0x000fea000b800000 */
[----:B------:R-:W-:Y:S01]  /*9560*/  UPLOP3.LUT UP1, UPT, UPT, UPT, UP5, 0x80, 0x8 ;  /* 0x000000000008789c */ /* 0x000fe20003f2f050 */
[----:B-1----:R-:W-:Y:S01]  /*9570*/  HFMA2 R2, -RZ, RZ, 0, 5.9604644775390625e-08 ;  /* 0x00000001ff027431 */ /* 0x002fe200000001ff */
[----:B------:R-:W1:Y:S01]  /*9580*/  LDCU.64 UR8, c[0x0][0x358] ;  /* 0x00006b00ff0877ac */ /* 0x000e620008000a00 */
[----:B------:R-:W-:Y:S03]  /*9590*/  IMAD.MOV.U32 R69, RZ, RZ, 0x1 ;  /* 0x00000001ff457424 */ /* 0x000fe600078e00ff */
[----:B------:R-:W-:Y:S05]  /*95a0*/  PLOP3.LUT P2, PT, PT, PT, UP1, 0x80, 0x8 ;  /* 0x000000000008781c */ /* 0x000fea0003f4f018 */
[----:B------:R-:W2:Y:S01]  /*95b0*/  @UP1 LDCU.64 UR4, c[0x0][0x888] ;  /* 0x00011100ff0417ac */ /* 0x000ea20008000a00 */
[----:B------:R-:W-:Y:S07]  /*95c0*/  @UP1 UIMAD UR6, UR51, UR38, URZ ;  /* 0x00000026330612a4 */ /* 0x000fee000f8e02ff */
[----:B------:R-:W-:Y:S01]  /*95d0*/  @!P2 PRMT R69, R2, 0x7610, R69 ;  /* 0x000076100245a816 */ /* 0x000fe20000000045 */
[----:B--2---:R-:W-:Y:S06]  /*95e0*/  @UP1 UIMAD.WIDE UR4, UR6, 0x4, UR4 ;  /* 0x00000004060418a5 */ /* 0x004fec000f8e0204 */
[----:B------:R-:W-:Y:S01]  /*95f0*/  IMAD.U32 R14, RZ, RZ, UR4 ;  /* 0x00000004ff0e7e24 */ /* 0x000fe2000f8e00ff */
[----:B------:R-:W-:Y:S04]  /*9600*/  MOV R15, UR5 ;  /* 0x00000005000f7c02 */ /* 0x000fe80008000f00 */
[----:B------:R-:W2:Y:S01]  /*9610*/  @!UP1 LDCU UR4, c[0x0][0x880] ;  /* 0x00011000ff0497ac */ /* 0x000ea20008000800 */
[----:B-1---5:R3:W5:Y:S02]  /*9620*/  @P2 LDG.E R27, desc[UR8][R14.64] ;  /* 0x000000080e1b2981 */ /* 0x022764000c1e1900 */
[----:B--23--:R-:W-:Y:S07]  /*9630*/  @!P2 IMAD.U32 R27, RZ, RZ, UR4 ;  /* 0x00000004ff1bae24 */ /* 0x00cfee000f8e00ff */
.L_x_83:
[----:B-----5:R-:W-:Y:S01]  /*9640*/  @!P1 FSETP.EQ.AND P3, PT, R27, RZ, PT ;  /* 0x000000ff1b00920b */ /* 0x020fe20003f62000 */
[----:B------:R-:W-:Y:S01]  /*9650*/  @!UPT UIADD3 URZ, UPT, UPT, URZ, URZ, URZ ;  /* 0x000000fffffff290 */ /* 0x000fe2000fffe0ff */
[----:B------:R-:W-:Y:S11]  /*9660*/  @!P1 BRA `(.L_x_84) ;  /* 0x0000000000149947 */ /* 0x000ff60003800000 */
[----:B------:R-:W-:Y:S02]  /*9670*/  LOP3.LUT P1, RZ, R69, 0xff, RZ, 0xc0, !PT ;  /* 0x000000ff45ff7812 */ /* 0x000fe4000782c0ff */
[----:B------:R-:W-:Y:S04]  /*9680*/  PLOP3.LUT P3, PT, PT, PT, UP1, 0x80, 0x8 ;  /* 0x000000000008781c */ /* 0x000fe80003f6f018 */
[----:B------:R-:W-:Y:S07]  /*9690*/  PLOP3.LUT P3, PT, P3, PT, PT, 0x8, 0x80 ;  /* 0x000000000080781c */ /* 0x000fee0001f6e170 */
[----:B------:R-:W-:Y:S11]  /*96a0*/  @P1 FSETP.EQ.AND P3, PT, R27, RZ, PT ;  /* 0x000000ff1b00120b */ /* 0x000ff60003f62000 */
[----:B------:R-:W-:Y:S02]  /*96b0*/  @!UPT UIADD3 URZ, UPT, UPT, URZ, URZ, URZ ;  /* 0x000000fffffff290 */ /* 0x000fe4000fffe0ff */
.L_x_84:
[----:B------:R-:W-:Y:S01]  /*96c0*/  USHF.L.U32 UR35, UR50, 0x7, URZ ;  /* 0x0000000732237899 */ /* 0x000fe200080006ff */
[----:B------:R-:W2:Y:S01]  /*96d0*/  SYNCS.PHASECHK.TRANS64.TRYWAIT P1, [UR31+0x60], R8 ;  /* 0x00006008ff0075a7 */ /* 0x000ea2000802111f */
[----:B------:R-:W-:Y:S02]  /*96e0*/  UISETP.NE.AND UP0, UPT, UR44, 0x1, UPT ;  /* 0x000000012c00788c */ /* 0x000fe4000bf05270 */
[----:B------:R-:W-:Y:S01]  /*96f0*/  UIMAD.WIDE.U32 UR4, UR35, UR45, URZ ;  /* 0x0000002d230472a5 */ /* 0x000fe2000f8e00ff */
[----:B------:R-:W-:Y:S04]  /*9700*/  ELECT P2, URZ, PT ;  /* 0x0000000000ff782f */ /* 0x000fe80003840000 */
[----:B------:R-:W-:Y:S02]  /*9710*/  PLOP3.LUT P2, PT, P3, P2, PT, 0xf2, 0x2f ;  /* 0x00000000002f781c */ /* 0x000fe40001f45e72 */
[----:B------:R-:W-:Y:S02]  /*9720*/  UMOV UR4, UR5 ;  /* 0x0000000500047c82 */ /* 0x000fe40008000000 */
[----:B------:R-:W-:Y:S04]  /*9730*/  USHF.R.U32.HI UR4, URZ, UR46, UR4 ;  /* 0x0000002eff047299 */ /* 0x000fe80008011604 */
[----:B------:R-:W-:Y:S02]  /*9740*/  USEL UR36, UR35, UR4, !UP0 ;  /* 0x0000000423247287 */ /* 0x000fe4000c000000 */
[----:B------:R-:W-:Y:S02]  /*9750*/  UISETP.NE.AND UP0, UPT, UR47, 0x1, UPT ;  /* 0x000000012f00788c */ /* 0x000fe4000bf05270 */
[----:B------:R-:W-:Y:S07]  /*9760*/  UIMAD.WIDE.U32 UR4, UR36, UR48, URZ ;  /* 0x00000030240472a5 */ /* 0x000fee000f8e00ff */
[----:B------:R-:W-:Y:S02]  /*9770*/  UMOV UR4, UR5 ;  /* 0x0000000500047c82 */ /* 0x000fe40008000000 */
[----:B------:R-:W-:Y:S04]  /*9780*/  USHF.R.U32.HI UR4, URZ, UR49, UR4 ;  /* 0x00000031ff047299 */ /* 0x000fe80008011604 */
[----:B------:R-:W-:Y:S02]  /*9790*/  USEL UR37, UR36, UR4, !UP0 ;  /* 0x0000000424257287 */ /* 0x000fe4000c000000 */
[----:B------:R-:W-:Y:S02]  /*97a0*/  UIADD3 UR4, UPT, UPT, -UR36, URZ, URZ ;  /* 0x000000ff24047290 */ /* 0x000fe4000fffe1ff */
[----:B------:R-:W-:Y:S02]  /*97b0*/  UIADD3 UR5, UPT, UPT, -UR37, URZ, URZ ;  /* 0x000000ff25057290 */ /* 0x000fe4000fffe1ff */
[----:B------:R-:W-:Y:S02]  /*97c0*/  UIMAD UR35, UR44, UR4, UR35 ;  /* 0x000000042c2372a4 */ /* 0x000fe4000f8e0223 */
[----:B------:R-:W-:Y:S01]  /*97d0*/  UIMAD UR36, UR47, UR5, UR36 ;  /* 0x000000052f2472a4 */ /* 0x000fe2000f8e0224 */
[----:B--2---:R-:W-:Y:S11]  /*97e0*/  @!P1 BRA `(.L_x_85) ;  /* 0x0000004800189947 */ /* 0x004ff60003800000 */
.L_x_165:
[----:B------:R-:W-:Y:S01]  /*97f0*/  VOTEU.ALL UP0, P2 ;  /* 0x0000000000ff7886 */ /* 0x000fe20001000000 */
[----:B-1----:R-:W-:Y:S04]  /*9800*/  @!P2 IADD3 R3, P1, PT, R12, 0x580, RZ ;  /* 0x000005800c03a810 */ /* 0x002fe80007f3e0ff */
[----:B------:R-:W-:Y:S01]  /*9810*/  @!UP0 UPRMT UR4, URZ, 0x40, URZ ;  /* 0x00000040ff048896 */ /* 0x000fe200080000ff */
[----:B------:R-:W-:Y:S01]  /*9820*/  @!P2 IMAD.X R2, RZ, RZ, R13, P1 ;  /* 0x000000ffff02a224 */ /* 0x000fe200008e060d */
[----:B------:R-:W-:Y:S01]  /*9830*/  @!P2 R2UR UR5, R3 ;  /* 0x000000000305a2ca */ /* 0x000fe200000e0000 */
[----:B------:R-:W-:Y:S02]  /*9840*/  @!UP0 UIADD3 UR32, UPT, UPT, UR31, 0x200, URZ ;  /* 0x000002001f208890 */ /* 0x000fe4000fffe0ff */
[----:B------:R-:W-:Y:S02]  /*9850*/  @!UP0 UPRMT UR6, UR4, 0x5410, URZ ;  /* 0x0000541004068896 */ /* 0x000fe400080000ff */
[----:B------:R-:W-:Y:S01]  /*9860*/  @!P2 R2UR UR4, R2 ;  /* 0x000000000204a2ca */ /* 0x000fe200000e0000 */
[----:B------:R-:W-:Y:S07]  /*9870*/  VOTEU.ALL UP0, P2 ;  /* 0x0000000000ff7886 */ /* 0x000fee0001000000 */
[----:B------:R-:W-:Y:S05]  /*9880*/  IMAD.U32 R2, RZ, RZ, UR5 ;  /* 0x00000005ff027e24 */ /* 0x000fea000f8e00ff */
[----:B------:R-:W-:Y:S01]  /*9890*/  IMAD.U32 R3, RZ, RZ, UR4 ;  /* 0x00000004ff037e24 */ /* 0x000fe2000f8e00ff */
[----:B------:R-:W-:Y:S01]  /*98a0*/  @!P2 R2UR UR4, R2 ;  /* 0x000000000204a2ca */ /* 0x000fe200000e0000 */
[----:B------:R-:W-:Y:S03]  /*98b0*/  @!P2 IMAD.MOV.U32 R2, RZ, RZ, 0x2000 ;  /* 0x00002000ff02a424 */ /* 0x000fe600078e00ff */
[----:B------:R-:W-:Y:S11]  /*98c0*/  @!P2 R2UR UR5, R3 ;  /* 0x000000000305a2ca */ /* 0x000ff600000e0000 */
[----:B------:R-:W-:Y:S02]  /*98d0*/  @!UPT UIADD3 URZ, UPT, UPT, URZ, URZ, URZ ;  /* 0x000000fffffff290 */ /* 0x000fe4000fffe0ff */
[----:B------:R1:W-:Y:S01]  /*98e0*/  @!UP0 UTMALDG.4D.IM2COL [UR32], [UR4], UR6 ;  /* 0x00000020040083b4 */ /* 0x0003e20008058006 */
[----:B------:R1:W-:Y:S01]  /*98f0*/  @!P2 SYNCS.ARRIVE.TRANS64.RED.A0TR RZ, [UR31+0x40], R2 ;  /* 0x00004002ffffa9a7 */ /* 0x0003e2000830041f */
[----:B------:R-:W-:Y:S01]  /*9900*/  SYNCS.ARRIVE.TRANS64.RED.A1T0 RZ, [UR59], RZ ;  /* 0x000000ffffff79a7 */ /* 0x000fe2000810043b */
[----:B------:R-:W2:Y:S02]  /*9910*/  SYNCS.PHASECHK.TRANS64.TRYWAIT P1, [UR31+0x68], R8 ;  /* 0x00006808ff0075a7 */ /* 0x000ea4000802111f */
[----:B-12---:R-:W-:Y:S05]  /*9920*/  @!P1 BRA `(.L_x_86) ;  /* 0x0000004400e09947 */ /* 0x006fea0003800000 */
.L_x_167:
[----:B------:R-:W-:Y:S01]  /*9930*/  VOTEU.ALL UP0, P2 ;  /* 0x0000000000ff7886 */ /* 0x000fe20001000000 */
[----:B-1----:R-:W-:Y:S01]  /*9940*/  @!P2 IADD3 R3, P1, PT, R12, 0x580, RZ ;  /* 0x000005800c03a810 */ /* 0x002fe20007f3e0ff */
[----:B------:R-:W-:Y:S01]  /*9950*/  UMOV UR27, UR35 ;  /* 0x00000023001b7c82 */ /* 0x000fe20008000000 */
[----:B------:R-:W-:Y:S01]  /*9960*/  UMOV UR28, UR36 ;  /* 0x00000024001c7c82 */ /* 0x000fe20008000000 */
[----:B------:R-:W-:Y:S01]  /*9970*/  UMOV UR29, UR37 ;  /* 0x00000025001d7c82 */ /* 0x000fe20008000000 */
[----:B------:R-:W-:Y:S01]  /*9980*/  @!UP0 UPRMT UR4, URZ, 0x40, URZ ;  /* 0x00000040ff048896 */ /* 0x000fe200080000ff */
[----:B------:R-:W-:Y:S01]  /*9990*/  @!P2 IMAD.X R2, RZ, RZ, R13, P1 ;  /* 0x000000ffff02a224 */ /* 0x000fe200008e060d */
[----:B------:R-:W-:Y:S01]  /*99a0*/  @!P2 R2UR UR5, R3 ;  /* 0x000000000305a2ca */ /* 0x000fe200000e0000 */
[----:B------:R-:W-:Y:S02]  /*99b0*/  @!UP0 UIADD3 UR26, UPT, UPT, UR34, 0x10, URZ ;  /* 0x00000010221a8890 */ /* 0x000fe4000fffe0ff */
[----:B------:R-:W-:Y:S02]  /*99c0*/  @!UP0 UPRMT UR6, UR4, 0x5410, URZ ;  /* 0x0000541004068896 */ /* 0x000fe400080000ff */
[----:B------:R-:W-:Y:S01]  /*99d0*/  @!P2 R2UR UR4, R2 ;  /* 0x000000000204a2ca */ /* 0x000fe200000e0000 */
[----:B------:R-:W-:Y:S01]  /*99e0*/  @!UP0 UIADD3 UR24, UPT, UPT, UR31, 0x2200, URZ ;  /* 0x000022001f188890 */ /* 0x000fe2000fffe0ff */
[----:B------:R-:W-:Y:S06]  /*99f0*/  VOTEU.ALL UP0, P2 ;  /* 0x0000000000ff7886 */ /* 0x000fec0001000000 */
        /* <DEDUP_REMOVED lines=11> */
.L_x_169:
        /* <DEDUP_REMOVED lines=8> */
[----:B------:R-:W-:Y:S01]  /*9b30*/  @!UP0 UIADD3 UR18, UPT, UPT, UR34, 0x20, URZ ;  /* 0x0000002022128890 */ /* 0x000fe2000fffe0ff */
[----:B------:R-:W-:Y:S01]  /*9b40*/  @P0 SHF.R.U32.HI R4, RZ, 0x10, R5 ;  /* 0x00000010ff040819 */ /* 0x000fe20000011605 */
[----:B------:R-:W-:Y:S02]  /*9b50*/  @!UP0 UPRMT UR6, UR4, 0x5410, URZ ;  /* 0x0000541004068896 */ /* 0x000fe400080000ff */
[----:B------:R-:W-:Y:S01]  /*9b60*/  @!P2 R2UR UR4, R2 ;  /* 0x000000000204a2ca */ /* 0x000fe200000e0000 */
[----:B------:R-:W-:Y:S01]  /*9b70*/  @!UP0 UIADD3 UR16, UPT, UPT, UR31, 0x4200, URZ ;  /* 0x000042001f108890 */ /* 0x000fe2000fffe0ff */
[----:B------:R-:W-:Y:S01]  /*9b80*/  @P0 R2UR UR51, R4 ;  /* 0x00000000043302ca */ /* 0x000fe200000e0000 */
[----:B------:R-:W-:Y:S05]  /*9b90*/  VOTEU.ALL UP0, P2 ;  /* 0x0000000000ff7886 */ /* 0x000fea0001000000 */
        /* <DEDUP_REMOVED lines=11> */
.L_x_171:
        /* <DEDUP_REMOVED lines=9> */
[----:B------:R-:W-:Y:S01]  /*9ce0*/  R2UR UR16, R77 ;  /* 0x000000004d1072ca */ /* 0x000fe200000e0000 */
[----:B------:R-:W-:Y:S01]  /*9cf0*/  @!UP0 UPRMT UR6, UR4, 0x5410, URZ ;  /* 0x0000541004068896 */ /* 0x000fe200080000ff */
[----:B------:R-:W-:Y:S01]  /*9d00*/  R2UR UR7, R78 ;  /* 0x000000004e0772ca */ /* 0x000fe200000e0000 */
[----:B------:R-:W-:Y:S01]  /*9d10*/  @!UP0 UIADD3 UR8, UPT, UPT, UR31, 0x6200, URZ ;  /* 0x000062001f088890 */ /* 0x000fe2000fffe0ff */
[----:B------:R-:W-:Y:S01]  /*9d20*/  @!P2 R2UR UR4, R2 ;  /* 0x000000000204a2ca */ /* 0x000fe200000e0000 */
[----:B------:R-:W-:Y:S01]  /*9d30*/  @!UP0 UIADD3 UR9, UPT, UPT, UR31, 0x58, URZ ;  /* 0x000000581f098890 */ /* 0x000fe2000fffe0ff */
[----:B------:R-:W-:Y:S01]  /*9d40*/  LOP3.LUT R10, R10, 0x1, RZ, 0x3c, !PT ;  /* 0x000000010a0a7812 */ /* 0x000fe200078e3cff */
[----:B------:R-:W-:Y:S01]  /*9d50*/  VOTEU.ALL UP0, P2 ;  /* 0x0000000000ff7886 */ /* 0x000fe20001000000 */
[----:B------:R-:W-:Y:S01]  /*9d60*/  LOP3.LUT R9, R9, 0x1, RZ, 0x3c, !PT ;  /* 0x0000000109097812 */ /* 0x000fe200078e3cff */
[----:B------:R-:W-:Y:S02]  /*9d70*/  UPLOP3.LUT UP4, UPT, UPT, UPT, UPT, 0x80, 0x8 ;  /* 0x000000000008789c */ /* 0x000fe40003f8f070 */
[----:B------:R-:W-:Y:S02]  /*9d80*/  IMAD.U32 R2, RZ, RZ, UR5 ;  /* 0x00000005ff027e24 */ /* 0x000fe4000f8e00ff */
[----:B------:R-:W-:Y:S02]  /*9d90*/  UIADD3 UR21, UPT, UPT, UR14, UR16, URZ ;  /* 0x000000100e157290 */ /* 0x000fe4000fffe0ff */
[----:B------:R-:W-:Y:S02]  /*9da0*/  UIADD3 UR50, UPT, UPT, UR15, UR7, URZ ;  /* 0x000000070f327290 */ /* 0x000fe4000fffe0ff */
[----:B------:R-:W-:Y:S01]  /*9db0*/  IMAD.U32 R3, RZ, RZ, UR4 ;  /* 0x00000004ff037e24 */ /* 0x000fe2000f8e00ff */
[----:B------:R-:W-:Y:S04]  /*9dc0*/  @!P2 R2UR UR4, R2 ;  /* 0x000000000204a2ca */ /* 0x000fe800000e0000 */
[----:B------:R-:W-:Y:S11]  /*9dd0*/  @!P2 R2UR UR5, R3 ;  /* 0x000000000305a2ca */ /* 0x000ff600000e0000 */
[----:B------:R-:W-:Y:S02]  /*9de0*/  @!UPT UIADD3 URZ, UPT, UPT, URZ, URZ, URZ ;  /* 0x000000fffffff290 */ /* 0x000fe4000fffe0ff */
[----:B------:R1:W-:Y:S01]  /*9df0*/  @!UP0 UTMALDG.4D.IM2COL [UR8], [UR4], UR6 ;  /* 0x00000008040083b4 */ /* 0x0003e20008058006 */
[----:B------:R1:W-:Y:S01]  /*9e00*/  @!P2 SYNCS.ARRIVE.TRANS64.RED.A0TR RZ, [UR31+0x58], R0 ;  /* 0x00005800ffffa9a7 */ /* 0x0003e2000830041f */
[----:B------:R-:W-:Y:S01]  /*9e10*/  SYNCS.ARRIVE.TRANS64.RED.A1T0 RZ, [UR56], RZ ;  /* 0x000000ffffff79a7 */ /* 0x000fe20008100438 */
[----:B------:R-:W-:Y:S05]  /*9e20*/  BRA.U UP2, `(.L_x_89) ;  /* 0xfffffff102407547 */ /* 0x000fea000b83ffff */
[----:B------:R-:W-:-:S04]  /*9e30*/  SHF.L.U32 R3, R10, 0x1f, RZ ;  /* 0x0000001f0a037819 */ /* 0x000fc800000006ff */
[----:B------:R-:W2:Y:S02]  /*9e40*/  SYNCS.PHASECHK.TRANS64.TRYWAIT P0, [UR31+0x60], R3 ;  /* 0x00006003ff0075a7 */ /* 0x000ea4000800111f */
[----:B--2---:R-:W-:Y:S05]  /*9e50*/  @!P0 BRA `(.L_x_90) ;  /* 0x0000004000dc8947 */ /* 0x004fea0003800000 */
.L_x_173:
[----:B------:R-:W2:Y:S02]  /*9e60*/  SYNCS.PHASECHK.TRANS64.TRYWAIT P0, [UR31+0x68], R3 ;  /* 0x00006803ff0075a7 */ /* 0x000ea4000800111f */
[----:B--2---:R-:W-:Y:S05]  /*9e70*/  @!P0 BRA `(.L_x_91) ;  /* 0x0000004000ec8947 */ /* 0x004fea0003800000 */
.L_x_175:
[----:B------:R-:W2:Y:S02]  /*9e80*/  SYNCS.PHASECHK.TRANS64.TRYWAIT P0, [UR31+0x70], R3 ;  /* 0x00007003ff0075a7 */ /* 0x000ea4000800111f */
[----:B--2---:R-:W-:Y:S05]  /*9e90*/  @!P0 BRA `(.L_x_92) ;  /* 0x0000004000fc8947 */ /* 0x004fea0003800000 */
.L_x_177:
[----:B-1----:R-:W-:-:S07]  /*9ea0*/  MOV R0, UR31 ;  /* 0x0000001f00007c02 */ /* 0x002fce0008000f00 */
.L_x_93:
[----:B-1----:R-:W-:-:S04]  /*9eb0*/  SHF.L.U32 R3, R10, 0x1f, RZ ;  /* 0x0000001f0a037819 */ /* 0x002fc800000006ff */
[----:B------:R1:W2:Y:S03]  /*9ec0*/  SYNCS.PHASECHK.TRANS64.TRYWAIT P0, [R0+URZ+0x78], R3 ;  /* 0x00007803000075a7 */ /* 0x0002a600080011ff */
[----:B--2---:R-:W-:Y:S05]  /*9ed0*/  @!P0 NANOSLEEP.SYNCS 0x989680 ;  /* 0x009896800000895d */ /* 0x004fea0003900000 */
[----:B------:R-:W2:Y:S02]  /*9ee0*/  @!P0 SYNCS.PHASECHK.TRANS64 P0, [R0+URZ+0x78], R3 ;  /* 0x00007803000085a7 */ /* 0x000ea400080010ff */
[----:B--2---:R-:W-:Y:S05]  /*9ef0*/  @P0 EXIT ;  /* 0x000000000000094d */ /* 0x004fea0003800000 */
[----:B------:R-:W-:Y:S05]  /*9f00*/  BRA `(.L_x_93) ;  /* 0xfffffffc00e87947 */ /* 0x000fea000383ffff */
.L_x_78:
[----:B------:R-:W-:-:S06]  /*9f10*/  UISETP.GE.AND UP0, UPT, UR18, 0x4, UPT ;  /* 0x000000041200788c */ /* 0x000fcc000bf06270 */
[----:B------:R-:W-:-:S13]  /*9f20*/  PLOP3.LUT P0, PT, PT, PT, UP0, 0x80, 0x8 ;  /* 0x000000000008781c */ /* 0x000fda0003f0f008 */
[----:B-1----:R-:W-:Y:S05]  /*9f30*/  @!P0 EXIT ;  /* 0x000000000000894d */ /* 0x002fea0003800000 */
[----:B------:R-:W1:Y:S08]  /*9f40*/  S2UR UR4, SR_CgaCtaId ;  /* 0x00000000000479c3 */ /* 0x000e700000008800 */
[----:B------:R-:W-:Y:S01]  /*9f50*/  BAR.SYNC.DEFER_BLOCKING 0x6, 0xa0 ;  /* 0x0182800000007b1d */ /* 0x000fe20000010000 */
[C---:B------:R-:W-:Y:S01]  /*9f60*/  IMAD.SHL.U32 R0, R67.reuse, 0x10, RZ ;  /* 0x0000001043007824 */ /* 0x040fe200078e00ff */
[C---:B------:R-:W-:Y:S01]  /*9f70*/  SHF.L.U32 R23, R67.reuse, 0x10, RZ ;  /* 0x0000001043177819 */ /* 0x040fe200000006ff */
[C---:B------:R-:W-:Y:S01]  /*9f80*/  IMAD.SHL.U32 R5, R67.reuse, 0x2, RZ ;  /* 0x0000000243057824 */ /* 0x040fe200078e00ff */
[----:B------:R-:W-:Y:S01]  /*9f90*/  LOP3.LUT R68, R67, 0x60, RZ, 0xc0, !PT ;  /* 0x0000006043447812 */ /* 0x000fe200078ec0ff */
[----:B------:R-:W-:Y:S01]  /*9fa0*/  HFMA2 R65, -RZ, RZ, 0, 5.9604644775390625e-08 ;  /* 0x00000001ff417431 */ /* 0x000fe200000001ff */
[----:B------:R-:W-:-:S02]  /*9fb0*/  UMOV UR48, 0x400 ;  /* 0x0000040000307882 */ /* 0x000fc40000000000 */
[----:B------:R-:W2:Y:S01]  /*9fc0*/  LDC.64 R60, c[0x0][0x8b0] ;  /* 0x00022c00ff3c7b82 */ /* 0x000ea20000000a00 */
[----:B------:R-:W3:Y:S01]  /*9fd0*/  LDCU.128 UR8, c[0x0][0xa80] ;  /* 0x00015000ff0877ac */ /* 0x000ee20008000c00 */
[----:B------:R-:W-:Y:S01]  /*9fe0*/  LOP3.LUT R4, R0, 0x60, RZ, 0xc0, !PT ;  /* 0x0000006000047812 */ /* 0x000fe200078ec0ff */
[----:B------:R-:W-:Y:S01]  /*9ff0*/  HFMA2 R63, -RZ, RZ, 0, 0 ;  /* 0x00000000ff3f7431 */ /* 0x000fe200000001ff */
[----:B------:R-:W-:Y:S01]  /*a000*/  MOV R22, RZ ;  /* 0x000000ff00167202 */ /* 0x000fe20000000f00 */
[----:B------:R-:W-:Y:S01]  /*a010*/  IMAD.MOV.U32 R64, RZ, RZ, RZ ;  /* 0x000000ffff407224 */ /* 0x000fe200078e00ff */
[----:B------:R-:W-:Y:S01]  /*a020*/  LOP3.LUT R5, R4, 0xc, R5, 0xf8, !PT ;  /* 0x0000000c04057812 */ /* 0x000fe200078ef805 */
[----:B------:R-:W4:Y:S01]  /*a030*/  LDCU UR55, c[0x0][0x370] ;  /* 0x00006e00ff3777ac */ /* 0x000f220008000800 */
[----:B------:R-:W2:Y:S01]  /*a040*/  LDC.64 R42, c[0x0][0x8a8] ;  /* 0x00022a00ff2a7b82 */ /* 0x000ea20000000a00 */
[----:B------:R-:W-:Y:S02]  /*a050*/  LOP3.LUT R23, R23, 0x600000, RZ, 0xc0, !PT ;  /* 0x0060000017177812 */ /* 0x000fe400078ec0ff */
[----:B------:R-:W-:Y:S01]  /*a060*/  LOP3.LUT R5, R5, 0x790, R0, 0xf8, !PT ;  /* 0x0000079005057812 */ /* 0x000fe200078ef800 */
[----:B------:R-:W2:Y:S01]  /*a070*/  LDCU UR39, c[0x0][0xb0c] ;  /* 0x00016180ff2777ac */ /* 0x000ea20008000800 */
[----:B-1----:R-:W-:Y:S01]  /*a080*/  ULEA UR48, UR4, UR48, 0x18 ;  /* 0x0000003004307291 */ /* 0x002fe2000f8ec0ff */
[----:B------:R-:W1:Y:S01]  /*a090*/  LDCU.64 UR4, c[0x0][0x890] ;  /* 0x00011200ff0477ac */ /* 0x000e620008000a00 */
[----:B---3--:R-:W-:Y:S01]  /*a0a0*/  IMAD.U32 R76, RZ, RZ, UR8 ;  /* 0x00000008ff4c7e24 */ /* 0x008fe2000f8e00ff */
[----:B------:R-:W-:Y:S01]  /*a0b0*/  MOV R74, UR10 ;  /* 0x0000000a004a7c02 */ /* 0x000fe20008000f00 */
[----:B------:R-:W-:Y:S01]  /*a0c0*/  IMAD.U32 R75, RZ, RZ, UR9 ;  /* 0x00000009ff4b7e24 */ /* 0x000fe2000f8e00ff */
[----:B------:R-:W3:Y:S01]  /*a0d0*/  LDCU UR38, c[0x0][0xb30] ;  /* 0x00016600ff2677ac */ /* 0x000ee20008000800 */
[----:B------:R-:W-:-:S03]  /*a0e0*/  IMAD.U32 R73, RZ, RZ, UR11 ;  /* 0x0000000bff497e24 */ /* 0x000fc6000f8e00ff */
[----:B------:R-:W4:Y:S01]  /*a0f0*/  LDS R2, [UR48+0xe0] ;  /* 0x0000e030ff027984 */ /* 0x000f220008000800 */
[----:B------:R-:W2:Y:S01]  /*a100*/  LDCU.64 UR60, c[0x0][0x888] ;  /* 0x00011100ff3c77ac */ /* 0x000ea20008000a00 */
[----:B------:R-:W2:Y:S01]  /*a110*/  LDCU.64 UR46, c[0x0][0xb28] ;  /* 0x00016500ff2e77ac */ /* 0x000ea20008000a00 */
[----:B------:R-:W2:Y:S01]  /*a120*/  LDCU.128 UR56, c[0x0][0xb10] ;  /* 0x00016200ff3877ac */ /* 0x000ea20008000c00 */
[----:B-1----:R-:W-:Y:S01]  /*a130*/  IMAD.U32 R72, RZ, RZ, UR4 ;  /* 0x00000004ff487e24 */ /* 0x002fe2000f8e00ff */
[----:B------:R-:W-:Y:S01]  /*a140*/  UIADD3 UR4, UPT, UPT, UR48, 0x200, URZ ;  /* 0x0000020030047890 */ /* 0x000fe2000fffe0ff */
[----:B------:R-:W-:Y:S01]  /*a150*/  IMAD.U32 R71, RZ, RZ, UR5 ;  /* 0x00000005ff477e24 */ /* 0x000fe2000f8e00ff */
[----:B------:R-:W1:Y:S04]  /*a160*/  LDCU UR53, c[0x0][0x374] ;  /* 0x00006e80ff3577ac */ /* 0x000e680008000800 */
[----:B------:R-:W-:Y:S01]  /*a170*/  IMAD.U32 R62, RZ, RZ, UR4 ;  /* 0x00000004ff3e7e24 */ /* 0x000fe2000f8e00ff */
[----:B------:R-:W-:Y:S01]  /*a180*/  UMOV UR52, URZ ;  /* 0x000000ff00347c82 */ /* 0x000fe20008000000 */
[----:B------:R-:W-:-:S02]  /*a190*/  UMOV UR49, URZ ;  /* 0x000000ff00317c82 */ /* 0x000fc40008000000 */
[----:B------:R-:W-:Y:S01]  /*a1a0*/  IMAD R66, R5, 0x4, R62 ;  /* 0x0000000405427824 */ /* 0x000fe200078e023e */
[C---:B----4-:R-:W-:Y:S02]  /*a1b0*/  IADD3 R3, PT, PT, R2.reuse, 0x40, RZ ;  /* 0x0000004002037810 */ /* 0x050fe40007ffe0ff */
[----:B------:R-:W-:Y:S02]  /*a1c0*/  LOP3.LUT R2, R2, 0xffff, RZ, 0xc0, !PT ;  /* 0x0000ffff02027812 */ /* 0x000fe400078ec0ff */
[----:B------:R-:W-:-:S05]  /*a1d0*/  LOP3.LUT R3, R3, 0xffff, RZ, 0xc0, !PT ;  /* 0x0000ffff03037812 */ /* 0x000fca00078ec0ff */
[----:B------:R4:W-:Y:S02]  /*a1e0*/  STL.64 [R1], R2 ;  /* 0x0000000201007387 */ /* 0x0009e40000100a00 */
[C---:B----4-:R-:W-:Y:S02]  /*a1f0*/  LOP3.LUT R3, R67.reuse, 0x2, RZ, 0xc0, !PT ;  /* 0x0000000243037812 */ /* 0x050fe400078ec0ff */
[----:B------:R-:W-:-:S03]  /*a200*/  LOP3.LUT R67, R67, 0x4, RZ, 0xc0, !PT ;  /* 0x0000000443437812 */ /* 0x000fc600078ec0ff */
[--C-:B------:R-:W-:Y:S02]  /*a210*/  IMAD R82, R3, -0x10, R66.reuse ;  /* 0xfffffff003527824 */ /* 0x100fe400078e0242 */
[----:B-123--:R-:W-:-:S07]  /*a220*/  IMAD R80, R67, -0x10, R66 ;  /* 0xfffffff043507824 */ /* 0x00efce00078e0242 */
.L_x_137:
[----:B------:R-:W-:Y:S04]  /*a230*/  SHF.L.U32 R3, R63, 0x1f, RZ ;  /* 0x0000001f3f037819 */ /* 0x000fe800000006ff */
[----:B-1----:R-:W1:Y:S02]  /*a240*/  SYNCS.PHASECHK.TRANS64.TRYWAIT P0, [UR48+0x90], R3 ;  /* 0x00009003ff0075a7 */ /* 0x002e640008001130 */
[----:B-12---:R-:W-:Y:S05]  /*a250*/  @!P0 BRA `(.L_x_94) ;  /* 0x0000004000248947 */ /* 0x006fea0003800000 */
.L_x_179:
[----:B------:R-:W-:Y:S01]  /*a260*/  LEA R2, R22, UR45, 0x2 ;  /* 0x0000002d16027c11 */ /* 0x000fe2000f8e10ff */
[----:B------:R-:W2:Y:S01]  /*a270*/  LDS.128 R4, [UR48+0xd0] ;  /* 0x0000d030ff047984 */ /* 0x000ea20008000c00 */
[----:B------:R-:W-:Y:S02]  /*a280*/  UIADD3 UR4, UPT, UPT, UR48, 0x98, URZ ;  /* 0x0000009830047890 */ /* 0x000fe4000fffe0ff */
[----:B------:R-:W-:Y:S01]  /*a290*/  UISETP.GE.AND UP0, UPT, UR54, 0x1, UPT ;  /* 0x000000013600788c */ /* 0x000fe2000bf06270 */
[----:B------:R-:W-:Y:S01]  /*a2a0*/  @!PT LDS RZ, [RZ] ;  /* 0x00000000fffff984 */ /* 0x000fe20000000800 */
[----:B------:R-:W-:Y:S01]  /*a2b0*/  @!PT LDS RZ, [RZ] ;  /* 0x00000000fffff984 */ /* 0x000fe20000000800 */
[----:B------:R-:W-:Y:S01]  /*a2c0*/  @!PT LDS RZ, [RZ] ;  /* 0x00000000fffff984 */ /* 0x000fe20000000800 */
[----:B------:R-:W-:Y:S01]  /*a2d0*/  @!PT LDS RZ, [RZ] ;  /* 0x00000000fffff984 */ /* 0x000fe20000000800 */
[----:B------:R3:W-:Y:S06]  /*a2e0*/  MEMBAR.ALL.CTA ;  /* 0x0000000000007992 */ /* 0x0007ec0000008000 */
[----:B---3--:R-:W3:Y:S01]  /*a2f0*/  FENCE.VIEW.ASYNC.S ;  /* 0x00000000000073c6 */ /* 0x008ee20000000000 */
[----:B------:R-:W-:Y:S09]  /*a300*/  UPRMT UR4, URZ, 0x654, UR4 ;  /* 0x00000654ff047896 */ /* 0x000ff20008000004 */
[----:B---3--:R-:W-:Y:S01]  /*a310*/  SYNCS.ARRIVE.TRANS64.RED.A1T0 RZ, [UR4], RZ ;  /* 0x000000ffffff79a7 */ /* 0x008fe20008100404 */
[----:B------:R-:W5:Y:S01]  /*a320*/  LDL R2, [R2] ;  /* 0x0000000002027983 */ /* 0x000f620000100800 */
[----:B--2---:R-:W-:Y:S11]  /*a330*/  LOP3.LUT P0, RZ, R6, 0x1, RZ, 0xc0, !PT ;  /* 0x0000000106ff7812 */ /* 0x004ff6000780c0ff */
[----:B------:R-:W-:Y:S02]  /*a340*/  @!UPT UIADD3 URZ, UPT, UPT, URZ, URZ, URZ ;  /* 0x000000fffffff290 */ /* 0x000fe4000fffe0ff */
[----:B------:R-:W-:Y:S01]  /*a350*/  VOTEU.ANY UP1, P0 ;  /* 0x0000000000ff7886 */ /* 0x000fe20000020100 */
[----:B------:R-:W-:Y:S01]  /*a360*/  PLOP3.LUT P0, PT, PT, PT, UP1, 0x80, 0x8 ;  /* 0x000000000008781c */ /* 0x000fe20003f0f018 */
[----:B------:R-:W-:Y:S11]  /*a370*/  UP2UR UR62, UPR, URZ, 0x2 ;  /* 0x00000002ff3e7883 */ /* 0x000ff60008000000 */
[----:B------:R-:W-:Y:S01]  /*a380*/  @!UPT UIADD3 URZ, UPT, UPT, URZ, URZ, URZ ;  /* 0x000000fffffff290 */ /* 0x000fe2000fffe0ff */
[----:B-1----:R-:W-:Y:S02]  /*a390*/  @P0 MOV R3, R4 ;  /* 0x0000000400030202 */ /* 0x002fe40000000f00 */
[----:B------:R-:W-:Y:S02]  /*a3a0*/  @P0 LOP3.LUT R0, R5, 0xffff, RZ, 0xc0, !PT ;  /* 0x0000ffff05000812 */ /* 0x000fe400078ec0ff */
[----:B------:R-:W-:Y:S02]  /*a3b0*/  @P0 R2UR UR5, R3 ;  /* 0x00000000030502ca */ /* 0x000fe400000e0000 */
[----:B------:R-:W-:Y:S11]  /*a3c0*/  @P0 R2UR UR4, R0 ;  /* 0x00000000000402ca */ /* 0x000ff600000e0000 */
[----:B------:R-:W-:Y:S02]  /*a3d0*/  @UP1 UMOV UR37, UR5 ;  /* 0x0000000500251c82 */ /* 0x000fe40008000000 */
[----:B------:R-:W-:Y:S01]  /*a3e0*/  @UP1 UMOV UR36, UR4 ;  /* 0x0000000400241c82 */ /* 0x000fe20008000000 */
[----:B------:R-:W-:Y:S05]  /*a3f0*/  BRA.U !UP0, `(.L_x_95) ;  /* 0x0000000108cc7547 */ /* 0x000fea000b800000 */
[----:B------:R-:W1:Y:S01]  /*a400*/  LDCU UR9, c[0x0][0xb20] ;  /* 0x00016400ff0977ac */ /* 0x000e620008000800 */
[----:B------:R-:W-:Y:S02]  /*a410*/  UIMAD.WIDE.U32 UR4, UR53, UR59, URZ ;  /* 0x0000003b350472a5 */ /* 0x000fe4000f8e00ff */
[----:B------:R-:W-:Y:S02]  /*a420*/  UIMAD.WIDE.U32 UR6, UR55, UR56, URZ ;  /* 0x00000038370672a5 */ /* 0x000fe4000f8e00ff */
[----:B------:R-:W-:Y:S02]  /*a430*/  UIMAD.WIDE.U32 UR10, UR36, UR59, URZ ;  /* 0x0000003b240a72a5 */ /* 0x000fe4000f8e00ff */
[----:B------:R-:W-:Y:S02]  /*a440*/  UISETP.NE.AND UP0, UPT, UR58, 0x1, UPT ;  /* 0x000000013a00788c */ /* 0x000fe4000bf05270 */
[----:B------:R-:W-:Y:S02]  /*a450*/  UISETP.NE.AND UP1, UPT, UR39, 0x1, UPT ;  /* 0x000000012700788c */ /* 0x000fe4000bf25270 */
[----:B------:R-:W-:Y:S02]  /*a460*/  UISETP.NE.AND UP2, UPT, UR54, 0x1, UPT ;  /* 0x000000013600788c */ /* 0x000fe4000bf45270 */
[----:B------:R-:W-:Y:S01]  /*a470*/  UIMAD.WIDE.U32 UR12, UR37, UR56, URZ ;  /* 0x00000038250c72a5 */ /* 0x000fe2000f8e00ff */
[----:B------:R-:W-:Y:S01]  /*a480*/  UMOV UR4, UR5 ;  /* 0x0000000500047c82 */ /* 0x000fe20008000000 */
[----:B------:R-:W-:Y:S01]  /*a490*/  UMOV UR6, UR11 ;  /* 0x0000000b00067c82 */ /* 0x000fe20008000000 */
[----:B-1----:R-:W-:Y:S03]  /*a4a0*/  USHF.R.U32.HI UR8, URZ, UR9, UR4 ;  /* 0x00000009ff087299 */ /* 0x002fe60008011604 */
[----:B------:R-:W-:Y:S02]  /*a4b0*/  UMOV UR4, UR7 ;  /* 0x0000000700047c82 */ /* 0x000fe40008000000 */
[----:B------:R-:W-:Y:S02]  /*a4c0*/  USHF.R.U32.HI UR5, URZ, UR57, UR4 ;  /* 0x00000039ff057299 */ /* 0x000fe40008011604 */
[----:B------:R-:W-:Y:S02]  /*a4d0*/  USEL UR4, UR53, UR8, !UP0 ;  /* 0x0000000835047287 */ /* 0x000fe4000c000000 */
[----:B------:R-:W-:Y:S02]  /*a4e0*/  USHF.R.U32.HI UR8, URZ, UR9, UR6 ;  /* 0x00000009ff087299 */ /* 0x000fe40008011606 */
[----:B------:R-:W-:Y:S02]  /*a4f0*/  UIMAD.WIDE.U32 UR6, UR4, UR46, URZ ;  /* 0x0000002e040672a5 */ /* 0x000fe4000f8e00ff */
[----:B------:R-:W-:Y:S02]  /*a500*/  USEL UR9, UR55, UR5, !UP1 ;  /* 0x0000000537097287 */ /* 0x000fe4000c800000 */
[----:B------:R-:W-:Y:S02]  /*a510*/  USEL UR8, UR36, UR8, !UP0 ;  /* 0x0000000824087287 */ /* 0x000fe4000c000000 */
[----:B------:R-:W-:Y:S01]  /*a520*/  UIMAD.WIDE.U32 UR10, UR9, UR46, URZ ;  /* 0x0000002e090a72a5 */ /* 0x000fe2000f8e00ff */
[----:B------:R-:W-:Y:S01]  /*a530*/  UMOV UR6, UR7 ;  /* 0x0000000700067c82 */ /* 0x000fe20008000000 */
[----:B------:R-:W-:Y:S01]  /*a540*/  UMOV UR5, UR13 ;  /* 0x0000000d00057c82 */ /* 0x000fe20008000000 */
[----:B------:R-:W-:Y:S02]  /*a550*/  @UP2 USHF.R.U32.HI UR4, URZ, UR47, UR6 ;  /* 0x0000002fff042299 */ /* 0x000fe40008011606 */
[----:B------:R-:W-:Y:S02]  /*a560*/  USHF.R.U32.HI UR5, URZ, UR57, UR5 ;  /* 0x00000039ff057299 */ /* 0x000fe40008011605 */
[----:B------:R-:W-:Y:S02]  /*a570*/  UIMAD UR4, UR54, UR4, URZ ;  /* 0x00000004360472a4 */ /* 0x000fe4000f8e02ff */
[----:B------:R-:W-:Y:S02]  /*a580*/  USEL UR5, UR37, UR5, !UP1 ;  /* 0x0000000525057287 */ /* 0x000fe4000c800000 */
[----:B------:R-:W-:Y:S01]  /*a590*/  UISETP.GE.AND UP0, UPT, UR8, UR4, UPT ;  /* 0x000000040800728c */ /* 0x000fe2000bf06270 */
[----:B------:R-:W-:Y:S01]  /*a5a0*/  UMOV UR6, UR11 ;  /* 0x0000000b00067c82 */ /* 0x000fe20008000000 */
[----:B------:R-:W-:Y:S02]  /*a5b0*/  UIMAD.WIDE.U32 UR10, UR8, UR46, URZ ;  /* 0x0000002e080a72a5 */ /* 0x000fe4000f8e00ff */
[----:B------:R-:W-:Y:S04]  /*a5c0*/  @UP2 USHF.R.U32.HI UR9, URZ, UR47, UR6 ;  /* 0x0000002fff092299 */ /* 0x000fe80008011606 */
[----:B------:R-:W-:Y:S01]  /*a5d0*/  UIMAD UR6, UR54, UR9, URZ ;  /* 0x00000009360672a4 */ /* 0x000fe2000f8e02ff */
[----:B------:R-:W-:Y:S03]  /*a5e0*/  UMOV UR4, UR11 ;  /* 0x0000000b00047c82 */ /* 0x000fe60008000000 */
[----:B------:R-:W-:Y:S02]  /*a5f0*/  UISETP.GE.OR UP0, UPT, UR5, UR6, UP0 ;  /* 0x000000060500728c */ /* 0x000fe40008706670 */
[----:B------:R-:W-:Y:S02]  /*a600*/  USHF.R.U32.HI UR4, URZ, UR47, UR4 ;  /* 0x0000002fff047299 */ /* 0x000fe40008011604 */
[----:B------:R-:W-:Y:S02]  /*a610*/  UIMAD.WIDE.U32 UR6, UR5, UR46, URZ ;  /* 0x0000002e050672a5 */ /* 0x000fe4000f8e00ff */
[----:B------:R-:W-:Y:S02]  /*a620*/  USEL UR11, UR8, UR4, !UP2 ;  /* 0x00000004080b7287 */ /* 0x000fe4000d000000 */
[----:B------:R-:W-:Y:S02]  /*a630*/  UIADD3 UR6, UPT, UPT, -UR5, URZ, URZ ;  /* 0x000000ff05067290 */ /* 0x000fe4000fffe1ff */
[----:B------:R-:W-:Y:S02]  /*a640*/  UIADD3 UR10, UPT, UPT, -UR11, URZ, URZ ;  /* 0x000000ff0b0a7290 */ /* 0x000fe4000fffe1ff */
[----:B------:R-:W-:Y:S02]  /*a650*/  UIMAD UR6, UR39, UR6, UR37 ;  /* 0x00000006270672a4 */ /* 0x000fe4000f8e0225 */
[----:B------:R-:W-:Y:S01]  /*a660*/  UIMAD UR10, UR54, UR10, UR8 ;  /* 0x0000000a360a72a4 */ /* 0x000fe2000f8e0208 */
[----:B------:R-:W-:Y:S01]  /*a670*/  @!UP0 UMOV UR4, UR7 ;  /* 0x0000000700048c82 */ /* 0x000fe20008000000 */
[----:B------:R-:W-:Y:S02]  /*a680*/  UIADD3 UR7, UPT, UPT, -UR8, URZ, URZ ;  /* 0x000000ff08077290 */ /* 0x000fe4000fffe1ff */
[----:B------:R-:W-:Y:S04]  /*a690*/  @!UP0 USHF.R.U32.HI UR4, URZ, UR47, UR4 ;  /* 0x0000002fff048299 */ /* 0x000fe80008011604 */
[----:B------:R-:W-:Y:S04]  /*a6a0*/  @!UP0 USEL UR4, UR5, UR4, !UP2 ;  /* 0x0000000405048287 */ /* 0x000fe8000d000000 */
[----:B------:R-:W-:Y:S02]  /*a6b0*/  @!UP0 UIMAD UR9, UR9, UR10, UR4 ;  /* 0x0000000a090982a4 */ /* 0x000fe4000f8e0204 */
[----:B------:R-:W-:Y:S02]  /*a6c0*/  @!UP0 UIADD3 UR10, UPT, UPT, UR11, -UR4, URZ ;  /* 0x800000040b0a8290 */ /* 0x000fe4000fffe0ff */
[----:B------:R-:W-:Y:S02]  /*a6d0*/  UIMAD UR4, UR58, UR7, UR36 ;  /* 0x000000073a0472a4 */ /* 0x000fe4000f8e0224 */
[----:B------:R-:W-:Y:S03]  /*a6e0*/  @!UP0 UIMAD UR8, UR10, UR54, UR5 ;  /* 0x000000360a0882a4 */ /* 0x000fe6000f8e0205 */
[----:B------:R-:W-:Y:S02]  /*a6f0*/  @!UP0 UMOV UR5, UR9 ;  /* 0x0000000900058c82 */ /* 0x000fe40008000000 */
[----:B------:R-:W-:Y:S02]  /*a700*/  UIMAD UR37, UR5, UR39, UR6 ;  /* 0x00000027052572a4 */ /* 0x000fe4000f8e0206 */
[----:B------:R-:W-:Y:S11]  /*a710*/  UIMAD UR36, UR8, UR58, UR4 ;  /* 0x0000003a082472a4 */ /* 0x000ff6000f8e0204 */
[----:B------:R-:W-:Y:S01]  /*a720*/  @!UPT UIADD3 URZ, UPT, UPT, URZ, URZ, URZ ;  /* 0x000000fffffff290 */ /* 0x000fe2000fffe0ff */
.L_x_95:
[----:B------:R-:W-:Y:S01]  /*a730*/  UISETP.NE.AND UP0, UPT, UR38, 0x1, UPT ;  /* 0x000000012600788c */ /* 0x000fe2000bf05270 */
[----:B------:R-:W-:Y:S01]  /*a740*/  @P0 SHF.R.U32.HI R4, RZ, 0x10, R5 ;  /* 0x00000010ff040819 */ /* 0x000fe20000011605 */
[----:B------:R-:W-:Y:S01]  /*a750*/  USHF.L.U32 UR41, UR21, 0x6, URZ ;  /* 0x0000000615297899 */ /* 0x000fe200080006ff */
[----:B------:R-:W-:Y:S02]  /*a760*/  BSSY.RECONVERGENT B6, `(.L_x_96) ;  /* 0x0000034000067945 */ /* 0x000fe40003800200 */
[----:B------:R-:W-:Y:S02]  /*a770*/  @P0 R2UR UR63, R4 ;  /* 0x00000000043f02ca */ /* 0x000fe400000e0000 */
[----:B------:R-:W-:Y:S04]  /*a780*/  LOP3.LUT P0, RZ, R62, 0x1b0, RZ, 0xc0, !PT ;  /* 0x000001b03eff7812 */ /* 0x000fe8000780c0ff */
[----:B------:R-:W1:Y:S01]  /*a790*/  @!UP0 LDCU.128 UR12, c[0x0][0xb10] ;  /* 0x00016200ff0c87ac */ /* 0x000e620008000c00 */
[----:B------:R-:W2:Y:S01]  /*a7a0*/  @!UP0 LDCU UR5, c[0x0][0xb0c] ;  /* 0x00016180ff0587ac */ /* 0x000ea20008000800 */
[----:B------:R-:W3:Y:S01]  /*a7b0*/  @!UP0 LDCU UR10, c[0x0][0xb20] ;  /* 0x00016400ff0a87ac */ /* 0x000ee20008000800 */
[----:B-1----:R-:W-:Y:S02]  /*a7c0*/  UIMAD.WIDE.U32 UR8, UR37, UR12, URZ ;  /* 0x0000000c250872a5 */ /* 0x002fe4000f8e00ff */
[----:B------:R-:W-:Y:S02]  /*a7d0*/  UIMAD.WIDE.U32 UR6, UR36, UR15, URZ ;  /* 0x0000000f240672a5 */ /* 0x000fe4000f8e00ff */
[----:B------:R-:W-:Y:S03]  /*a7e0*/  @!UP0 UISETP.NE.AND UP1, UPT, UR14, 0x1, UPT ;  /* 0x000000010e00888c */ /* 0x000fe6000bf25270 */
[----:B------:R-:W-:Y:S01]  /*a7f0*/  @!UP0 UMOV UR4, UR9 ;  /* 0x0000000900048c82 */ /* 0x000fe20008000000 */
[----:B--2---:R-:W-:Y:S02]  /*a800*/  @!UP0 UISETP.NE.AND UP2, UPT, UR5, 0x1, UPT ;  /* 0x000000010500888c */ /* 0x004fe4000bf45270 */
[----:B------:R-:W-:Y:S01]  /*a810*/  @!UP0 USHF.R.U32.HI UR4, URZ, UR13, UR4 ;  /* 0x0000000dff048299 */ /* 0x000fe20008011604 */
[----:B------:R-:W-:Y:S02]  /*a820*/  @!UP0 UMOV UR6, UR7 ;  /* 0x0000000700068c82 */ /* 0x000fe40008000000 */
[----:B---3--:R-:W-:Y:S02]  /*a830*/  @!UP0 USHF.R.U32.HI UR6, URZ, UR10, UR6 ;  /* 0x0000000aff068299 */ /* 0x008fe40008011606 */
[----:B------:R-:W-:Y:S02]  /*a840*/  @!UP0 USEL UR7, UR37, UR4, !UP2 ;  /* 0x0000000425078287 */ /* 0x000fe4000d000000 */
[----:B------:R-:W-:Y:S04]  /*a850*/  @!UP0 USEL UR6, UR36, UR6, !UP1 ;  /* 0x0000000624068287 */ /* 0x000fe8000c800000 */
[----:B------:R-:W-:Y:S02]  /*a860*/  @!UP0 UIADD3 UR4, UPT, UPT, -UR7, UR6, URZ ;  /* 0x0000000607048290 */ /* 0x000fe4000fffe1ff */
[----:B------:R-:W-:Y:S02]  /*a870*/  @!UP0 UIADD3 UR6, UPT, UPT, UR7, -UR6, URZ ;  /* 0x8000000607068290 */ /* 0x000fe4000fffe0ff */
[----:B------:R-:W-:Y:S02]  /*a880*/  @!UP0 UIMAD UR37, UR4, UR5, UR37 ;  /* 0x00000005042582a4 */ /* 0x000fe4000f8e0225 */
[----:B------:R-:W-:Y:S01]  /*a890*/  @!UP0 UIMAD UR36, UR6, UR14, UR36 ;  /* 0x0000000e062482a4 */ /* 0x000fe2000f8e0224 */
[----:B------:R-:W-:Y:S11]  /*a8a0*/  @!P0 BRA `(.L_x_97) ;  /* 0x00000000007c8947 */ /* 0x000ff60003800000 */
[----:B------:R-:W1:Y:S01]  /*a8b0*/  LDCU.64 UR8, c[0x4][0x80] ;  /* 0x01001000ff0877ac */ /* 0x000e620008000a00 */
[----:B------:R-:W-:Y:S01]  /*a8c0*/  MOV R16, 0x0 ;  /* 0x0000000000107802 */ /* 0x000fe20000000f00 */
[----:B------:R-:W-:Y:S02]  /*a8d0*/  HFMA2 R12, -RZ, RZ, 0, 5.9604644775390625e-08 ;  /* 0x00000001ff0c7431 */ /* 0x000fe400000001ff */
[----:B------:R-:W-:Y:S01]  /*a8e0*/  IMAD.MOV.U32 R8, RZ, RZ, 0x70 ;  /* 0x00000070ff087424 */ /* 0x000fe200078e00ff */
[----:B------:R2:W3:Y:S01]  /*a8f0*/  LDC.64 R14, c[0x4][R16] ;  /* 0x01000000100e7b82 */ /* 0x0004e20000000a00 */
[----:B------:R-:W4:Y:S01]  /*a900*/  LDCU.64 UR6, c[0x4][0x88] ;  /* 0x01001100ff0677ac */ /* 0x000f220008000a00 */
[----:B------:R-:W-:Y:S01]  /*a910*/  IMAD.MOV.U32 R13, RZ, RZ, RZ ;  /* 0x000000ffff0d7224 */ /* 0x000fe200078e00ff */
[----:B------:R-:W2:Y:S01]  /*a920*/  LDCU.64 UR4, c[0x4][0x8] ;  /* 0x01000100ff0477ac */ /* 0x000ea20008000a00 */
[----:B-1----:R-:W-:Y:S01]  /*a930*/  MOV R5, UR9 ;  /* 0x0000000900057c02 */ /* 0x002fe20008000f00 */
[----:B------:R-:W-:Y:S01]  /*a940*/  IMAD.U32 R4, RZ, RZ, UR8 ;  /* 0x00000008ff047e24 */ /* 0x000fe2000f8e00ff */
[----:B----4-:R-:W-:Y:S01]  /*a950*/  MOV R7, UR7 ;  /* 0x0000000700077c02 */ /* 0x010fe20008000f00 */
[----:B------:R-:W-:Y:S01]  /*a960*/  IMAD.U32 R6, RZ, RZ, UR6 ;  /* 0x00000006ff067e24 */ /* 0x000fe2000f8e00ff */
[----:B--2---:R-:W-:Y:S01]  /*a970*/  MOV R11, UR5 ;  /* 0x00000005000b7c02 */ /* 0x004fe20008000f00 */
[----:B------:R-:W-:Y:S02]  /*a980*/  IMAD.U32 R10, RZ, RZ, UR4 ;  /* 0x00000004ff0a7e24 */ /* 0x000fe4000f8e00ff */
[----:B------:R-:W-:Y:S07]  /*a990*/  LEPC R20, `(.L_x_98) ;  /* 0x000000001014794e */ /* 0x000fee0000000000 */
[----:B---3-5:R-:W-:Y:S05]  /*a9a0*/  CALL.ABS.NOINC R14 ;  /* 0x000000000e007343 */ /* 0x028fea0003c00000 */
.L_x_98:
[----:B------:R-:W1:Y:S01]  /*a9b0*/  LDCU.64 UR8, c[0x4][0x80] ;  /* 0x01001000ff0877ac */ /* 0x000e620008000a00 */
[----:B------:R-:W2:Y:S01]  /*a9c0*/  LDC.64 R16, c[0x4][R16] ;  /* 0x0100000010107b82 */ /* 0x000ea20000000a00 */
[----:B------:R-:W-:Y:S02]  /*a9d0*/  HFMA2 R12, -RZ, RZ, 0, 5.9604644775390625e-08 ;  /* 0x00000001ff0c7431 */ /* 0x000fe400000001ff */
[----:B------:R-:W-:Y:S02]  /*a9e0*/  IMAD.MOV.U32 R8, RZ, RZ, 0x70 ;  /* 0x00000070ff087424 */ /* 0x000fe400078e00ff */
[----:B------:R-:W-:Y:S01]  /*a9f0*/  IMAD.MOV.U32 R13, RZ, RZ, RZ ;  /* 0x000000ffff0d7224 */ /* 0x000fe200078e00ff */
[----:B------:R-:W3:Y:S01]  /*aa00*/  LDCU.64 UR6, c[0x4][0x88] ;  /* 0x01001100ff0677ac */ /* 0x000ee20008000a00 */
[----:B------:R-:W4:Y:S01]  /*aa10*/  LDCU.64 UR4, c[0x4][0x8] ;  /* 0x01000100ff0477ac */ /* 0x000f220008000a00 */
[----:B-1----:R-:W-:Y:S02]  /*aa20*/  MOV R4, UR8 ;  /* 0x0000000800047c02 */ /* 0x002fe40008000f00 */
[----:B------:R-:W-:Y:S02]  /*aa30*/  MOV R5, UR9 ;  /* 0x0000000900057c02 */ /* 0x000fe40008000f00 */
[----:B---3--:R-:W-:Y:S01]  /*aa40*/  MOV R7, UR7 ;  /* 0x0000000700077c02 */ /* 0x008fe20008000f00 */
[----:B------:R-:W-:Y:S01]  /*aa50*/  IMAD.U32 R6, RZ, RZ, UR6 ;  /* 0x00000006ff067e24 */ /* 0x000fe2000f8e00ff */
[----:B----4-:R-:W-:Y:S01]  /*aa60*/  MOV R11, UR5 ;  /* 0x00000005000b7c02 */ /* 0x010fe20008000f00 */
[----:B------:R-:W-:Y:S02]  /*aa70*/  IMAD.U32 R10, RZ, RZ, UR4 ;  /* 0x00000004ff0a7e24 */ /* 0x000fe4000f8e00ff */
[----:B------:R-:W-:Y:S07]  /*aa80*/  LEPC R20, `(.L_x_97) ;  /* 0x000000001014794e */ /* 0x000fee0000000000 */
[----:B--2---:R-:W-:Y:S05]  /*aa90*/  CALL.ABS.NOINC R16 ;  /* 0x0000000010007343 */ /* 0x004fea0003c00000 */
.L_x_97:
[----:B------:R-:W-:Y:S05]  /*aaa0*/  BSYNC.RECONVERGENT B6 ;  /* 0x0000000000067941 */ /* 0x000fea0003800200 */
.L_x_96:
[----:B------:R-:W-:Y:S02]  /*aab0*/  R2UR UR6, R79 ;  /* 0x000000004f0672ca */ /* 0x000fe400000e0000 */
[----:B------:R-:W-:Y:S02]  /*aac0*/  R2UR UR5, R72 ;  /* 0x00000000480572ca */ /* 0x000fe400000e0000 */
[----:B------:R-:W-:Y:S02]  /*aad0*/  R2UR UR4, R71 ;  /* 0x00000000470472ca */ /* 0x000fe400000e0000 */
[----:B------:R-:W-:Y:S02]  /*aae0*/  ISETP.NE.U32.AND P4, PT, R60, RZ, PT ;  /* 0x000000ff3c00720c */ /* 0x000fe40003f85070 */
[----:B------:R-:W-:Y:S02]  /*aaf0*/  ISETP.NE.U32.AND P2, PT, RZ, UR60, PT ;  /* 0x0000003cff007c0c */ /* 0x000fe4000bf45070 */
[----:B------:R-:W-:Y:S02]  /*ab00*/  ISETP.NE.AND.EX P4, PT, R61, RZ, PT, P4 ;  /* 0x000000ff3d00720c */ /* 0x000fe40003f85340 */
[----:B------:R-:W-:Y:S01]  /*ab10*/  ISETP.NE.AND.EX P2, PT, RZ, UR61, PT, P2 ;  /* 0x0000003dff007c0c */ /* 0x000fe2000bf45320 */
[----:B------:R-:W-:Y:S02]  /*ab20*/  UISETP.NE.AND UP2, UPT, UR6, URZ, UPT ;  /* 0x000000ff0600728c */ /* 0x000fe4000bf45270 */
[----:B------:R-:W-:Y:S04]  /*ab30*/  UISETP.NE.U32.AND UP0, UPT, UR5, URZ, UPT ;  /* 0x000000ff0500728c */ /* 0x000fe8000bf05070 */
[----:B------:R-:W-:Y:S01]  /*ab40*/  UISETP.NE.AND.EX UP1, UPT, UR4, URZ, UPT, UP0 ;  /* 0x000000ff0400728c */ /* 0x000fe2000bf25300 */
[----:B------:R-:W-:Y:S01]  /*ab50*/  PLOP3.LUT P1, PT, PT, PT, UP2, 0x80, 0x8 ;  /* 0x000000000008781c */ /* 0x000fe20003f2f028 */
[----:B------:R-:W-:Y:S03]  /*ab60*/  UPLOP3.LUT UP0, UPT, UPT, UPT, UPT, 0x40, 0x4 ;  /* 0x000000000004789c */ /* 0x000fe60003f0e870 */
[----:B------:R-:W-:Y:S06]  /*ab70*/  @UP2 UPLOP3.LUT UP0, UPT, UPT, UPT, UP1, 0x80, 0x8 ;  /* 0x000000000008289c */ /* 0x000fec0003f0f010 */
[----:B------:R-:W-:Y:S01]  /*ab80*/  PLOP3.LUT P0, PT, PT, PT, UP0, 0x80, 0x8 ;  /* 0x000000000008781c */ /* 0x000fe20003f0f008 */
[----:B------:R-:W-:Y:S01]  /*ab90*/  @!UPT UIADD3 URZ, UPT, UPT, URZ, URZ, URZ ;  /* 0x000000fffffff290 */ /* 0x000fe2000fffe0ff */
[----:B------:R-:W-:Y:S11]  /*aba0*/  BRA.U !UP1, `(.L_x_99) ;  /* 0x0000000109407547 */ /* 0x000ff6000b800000 */
[----:B------:R-:W-:Y:S01]  /*abb0*/  UISETP.NE.U32.AND UP0, UPT, UR60, URZ, UPT ;  /* 0x000000ff3c00728c */ /* 0x000fe2000bf05070 */
[----:B------:R-:W-:Y:S01]  /*abc0*/  R2UR UR6, R72 ;  /* 0x00000000480672ca */ /* 0x000fe200000e0000 */
[----:B------:R-:W1:Y:S01]  /*abd0*/  LDCU.64 UR8, c[0x0][0x358] ;  /* 0x00006b00ff0877ac */ /* 0x000e620008000a00 */
[----:B------:R-:W-:Y:S02]  /*abe0*/  HFMA2 R69, -RZ, RZ, 0, 5.9604644775390625e-08 ;  /* 0x00000001ff457431 */ /* 0x000fe400000001ff */
[----:B------:R-:W-:Y:S01]  /*abf0*/  IMAD.MOV.U32 R0, RZ, RZ, 0x1 ;  /* 0x00000001ff007424 */ /* 0x000fe200078e00ff */
[----:B------:R-:W-:Y:S06]  /*ac00*/  UISETP.NE.AND.EX UP0, UPT, UR61, URZ, UPT, UP0 ;  /* 0x000000ff3d00728c */ /* 0x000fec000bf05300 */
[----:B------:R-:W-:Y:S05]  /*ac10*/  PLOP3.LUT P3, PT, PT, PT, UP0, 0x80, 0x8 ;  /* 0x000000000008781c */ /* 0x000fea0003f6f008 */
[----:B------:R-:W2:Y:S01]  /*ac20*/  @UP0 LDCU.64 UR4, c[0x0][0x888] ;  /* 0x00011100ff0407ac */ /* 0x000ea20008000a00 */
[----:B------:R-:W-:Y:S07]  /*ac30*/  @UP0 UIMAD UR6, UR51, UR6, URZ ;  /* 0x00000006330602a4 */ /* 0x000fee000f8e02ff */
[----:B------:R-:W-:Y:S01]  /*ac40*/  @!P3 PRMT R69, R0, 0x7610, R69 ;  /* 0x000076100045b816 */ /* 0x000fe20000000045 */
[----:B--2---:R-:W-:Y:S06]  /*ac50*/  @UP0 UIMAD.WIDE UR4, UR6, 0x4, UR4 ;  /* 0x00000004060408a5 */ /* 0x004fec000f8e0204 */
[----:B------:R-:W-:Y:S02]  /*ac60*/  IMAD.U32 R4, RZ, RZ, UR4 ;  /* 0x00000004ff047e24 */ /* 0x000fe4000f8e00ff */
[----:B------:R-:W-:Y:S03]  /*ac70*/  IMAD.U32 R5, RZ, RZ, UR5 ;  /* 0x00000005ff057e24 */ /* 0x000fe6000f8e00ff */
[----:B------:R-:W2:Y:S02]  /*ac80*/  @!UP0 LDCU UR4, c[0x0][0x880] ;  /* 0x00011000ff0487ac */ /* 0x000ea40008000800 */
[----:B-1---5:R1:W5:Y:S02]  /*ac90*/  @P3 LDG.E R27, desc[UR8][R4.64] ;  /* 0x00000008041b3981 */ /* 0x022364000c1e1900 */
[----:B-12---:R-:W-:Y:S02]  /*aca0*/  @!P3 MOV R27, UR4 ;  /* 0x00000004001bbc02 */ /* 0x006fe40008000f00 */
.L_x_99:
[----:B------:R-:W-:Y:S05]  /*acb0*/  @!P4 BRA `(.L_x_100) ;  /* 0x000000000024c947 */ /* 0x000fea0003800000 */
[----:B------:R-:W-:Y:S01]  /*acc0*/  ISETP.NE.U32.AND P3, PT, R42, RZ, PT ;  /* 0x000000ff2a00720c */ /* 0x000fe20003f65070 */
[----:B------:R-:W1:Y:S03]  /*acd0*/  LDCU.64 UR4, c[0x0][0x358] ;  /* 0x00006b00ff0477ac */ /* 0x000e660008000a00 */
[----:B------:R-:W-:Y:S11]  /*ace0*/  ISETP.NE.AND.EX P3, PT, R43, RZ, PT, P3 ;  /* 0x000000ff2b00720c */ /* 0x000ff60003f65330 */
[----:B------:R-:W-:Y:S02]  /*acf0*/  @!UPT UIADD3 URZ, UPT, UPT, URZ, URZ, URZ ;  /* 0x000000fffffff290 */ /* 0x000fe4000fffe0ff */
[----:B------:R-:W2:Y:S01]  /*ad00*/  @P3 LDC.64 R4, c[0x0][0x8a8] ;  /* 0x00022a00ff043b82 */ /* 0x000ea20000000a00 */
[----:B------:R-:W-:Y:S04]  /*ad10*/  @P3 IMAD R0, R60, UR51, RZ ;  /* 0x000000333c003c24 */ /* 0x000fe8000f8e02ff */
[----:B--2---:R-:W-:Y:S05]  /*ad20*/  @P3 IMAD.WIDE R4, R0, 0x4, R4 ;  /* 0x0000000400043825 */ /* 0x004fea00078e0204 */
[----:B-1---5:R1:W5:Y:S02]  /*ad30*/  @P3 LDG.E R24, desc[UR4][R4.64] ;  /* 0x0000000404183981 */ /* 0x022364000c1e1900 */
[----:B-1----:R-:W2:Y:S02]  /*ad40*/  @!P3 LDC R24, c[0x0][0x8a0] ;  /* 0x00022800ff18bb82 */ /* 0x002ea40000000800 */
.L_x_100:
[----:B-----5:R-:W-:Y:S01]  /*ad50*/  FSETP.NEU.AND P4, PT, R27, RZ, PT ;  /* 0x000000ff1b00720b */ /* 0x020fe20003f8d000 */
[----:B------:R-:W1:Y:S01]  /*ad60*/  LDCU.64 UR10, c[0x0][0xa90] ;  /* 0x00015200ff0a77ac */ /* 0x000e620008000a00 */
[----:B------:R-:W-:Y:S01]  /*ad70*/  SEL R5, RZ, 0xffffffff, P2 ;  /* 0xffffffffff057807 */ /* 0x000fe20001000000 */
[----:B------:R-:W-:Y:S01]  /*ad80*/  BSSY B1, `(.L_x_101) ;  /* 0x000004f000017945 */ /* 0x000fe20003800000 */
[----:B------:R-:W-:Y:S01]  /*ad90*/  @P1 LOP3.LUT P2, RZ, R69, 0xff, RZ, 0xc0, !PT ;  /* 0x000000ff45ff1812 */ /* 0x000fe2000784c0ff */
[----:B------:R-:W-:Y:S01]  /*ada0*/  IMAD.MOV.U32 R90, RZ, RZ, 0x1 ;  /* 0x00000001ff5a7424 */ /* 0x000fe200078e00ff */
[----:B------:R-:W-:Y:S01]  /*adb0*/  @P1 SEL R0, RZ, 0xffffffff, P4 ;  /* 0xffffffffff001807 */ /* 0x000fe20002000000 */
[----:B------:R-:W-:Y:S01]  /*adc0*/  USHF.L.U32 UR8, UR50, 0x7, URZ ;  /* 0x0000000732087899 */ /* 0x000fe200080006ff */
[----:B------:R-:W-:Y:S01]  /*add0*/  LOP3.LUT R65, R65, 0x1, RZ, 0x3c, !PT ;  /* 0x0000000141417812 */ /* 0x000fe200078e3cff */
[----:B------:R-:W-:Y:S01]  /*ade0*/  IMAD.IADD R25, R23, 0x1, R2 ;  /* 0x0000000117197824 */ /* 0x000fe200078e0202 */
[----:B------:R-:W-:Y:S01]  /*adf0*/  @P0 SEL R0, R5, R0, !P2 ;  /* 0x0000000005000207 */ /* 0x000fe20005000000 */
[----:B------:R-:W-:Y:S01]  /*ae00*/  IMAD R87, R67, -0x10, R82 ;  /* 0xfffffff043577824 */ /* 0x000fe200078e0252 */
[----:B------:R-:W-:Y:S01]  /*ae10*/  LEA R88, R22, UR48, 0x3 ;  /* 0x0000003016587c11 */ /* 0x000fe2000f8e18ff */
[----:B------:R-:W-:Y:S01]  /*ae20*/  IMAD.U32 R84, RZ, RZ, UR8 ;  /* 0x00000008ff547e24 */ /* 0x000fe2000f8e00ff */
[----:B------:R-:W-:Y:S01]  /*ae30*/  @P1 LOP3.LUT R0, R0, 0x1, RZ, 0xc0, !PT ;  /* 0x0000000100001812 */ /* 0x000fe200078ec0ff */
[----:B------:R-:W-:Y:S01]  /*ae40*/  IMAD.MOV.U32 R89, RZ, RZ, RZ ;  /* 0x000000ffff597224 */ /* 0x000fe200078e00ff */
[----:B------:R-:W-:Y:S02]  /*ae50*/  SHF.L.U32 R3, R64, 0x1f, RZ ;  /* 0x0000001f40037819 */ /* 0x000fe400000006ff */
[----:B------:R-:W-:Y:S02]  /*ae60*/  CS2R R46, SRZ ;  /* 0x00000000002e7805 */ /* 0x000fe4000001ff00 */
[----:B------:R-:W-:Y:S02]  /*ae70*/  ISETP.NE.U32.OR P6, PT, R0, 0x1, !P1 ;  /* 0x000000010000780c */ /* 0x000fe40004fc5470 */
[----:B------:R-:W-:Y:S02]  /*ae80*/  CS2R R44, SRZ ;  /* 0x00000000002c7805 */ /* 0x000fe4000001ff00 */
[----:B------:R-:W-:Y:S02]  /*ae90*/  R2UR UR4, R75 ;  /* 0x000000004b0472ca */ /* 0x000fe400000e0000 */
[----:B------:R-:W-:Y:S02]  /*aea0*/  CS2R R50, SRZ ;  /* 0x0000000000327805 */ /* 0x000fe4000001ff00 */
[----:B------:R-:W-:Y:S02]  /*aeb0*/  R2UR UR6, R74 ;  /* 0x000000004a0672ca */ /* 0x000fe400000e0000 */
[----:B------:R-:W-:Y:S02]  /*aec0*/  CS2R R48, SRZ ;  /* 0x0000000000307805 */ /* 0x000fe4000001ff00 */
[----:B------:R-:W-:Y:S02]  /*aed0*/  R2UR UR12, R76 ;  /* 0x000000004c0c72ca */ /* 0x000fe400000e0000 */
[----:B------:R-:W-:Y:S02]  /*aee0*/  CS2R R54, SRZ ;  /* 0x0000000000367805 */ /* 0x000fe4000001ff00 */
[----:B------:R-:W-:Y:S02]  /*aef0*/  R2UR UR9, R73 ;  /* 0x00000000490972ca */ /* 0x000fe400000e0000 */
[----:B------:R-:W-:Y:S02]  /*af00*/  CS2R R52, SRZ ;  /* 0x0000000000347805 */ /* 0x000fe4000001ff00 */
[----:B------:R-:W-:Y:S02]  /*af10*/  PLOP3.LUT P3, PT, PT, PT, UP1, 0x80, 0x8 ;  /* 0x000000000008781c */ /* 0x000fe40003f6f018 */
[----:B------:R-:W-:Y:S02]  /*af20*/  CS2R R58, SRZ ;  /* 0x00000000003a7805 */ /* 0x000fe4000001ff00 */
[----:B------:R-:W-:Y:S02]  /*af30*/  LOP3.LUT P5, R85, R69, 0xff, RZ, 0xc0, !PT ;  /* 0x000000ff45557812 */ /* 0x000fe400078ac0ff */
[----:B------:R-:W-:Y:S02]  /*af40*/  CS2R R56, SRZ ;  /* 0x0000000000387805 */ /* 0x000fe4000001ff00 */
[----:B------:R-:W-:Y:S01]  /*af50*/  @P6 SHF.L.U32 R6, R65, 0x1f, RZ ;  /* 0x0000001f41066819 */ /* 0x000fe200000006ff */
[----:B------:R-:W-:Y:S01]  /*af60*/  UIMAD.WIDE.U32 UR4, UR8, UR4, URZ ;  /* 0x00000004080472a5 */ /* 0x000fe2000f8e00ff */
[----:B------:R-:W-:Y:S02]  /*af70*/  SEL R0, RZ, 0xffffffff, P4 ;  /* 0xffffffffff007807 */ /* 0x000fe40002000000 */
[----:B------:R-:W3:Y:S01]  /*af80*/  @P6 SYNCS.PHASECHK.TRANS64.TRYWAIT P1, [UR48+0x40], R6 ;  /* 0x00004006ff0065a7 */ /* 0x000ee20008021130 */
[----:B------:R-:W-:Y:S01]  /*af90*/  UISETP.NE.AND UP0, UPT, UR12, 0x1, UPT ;  /* 0x000000010c00788c */ /* 0x000fe2000bf05270 */
[----:B------:R-:W-:Y:S02]  /*afa0*/  P2R R86, PR, RZ, 0x40 ;  /* 0x00000040ff567803 */ /* 0x000fe40000000000 */
[----:B------:R-:W-:Y:S01]  /*afb0*/  UMOV UR4, UR5 ;  /* 0x0000000500047c82 */ /* 0x000fe20008000000 */
[----:B------:R-:W-:Y:S01]  /*afc0*/  @P3 SEL R0, R5, R0, !P5 ;  /* 0x0000000005003207 */ /* 0x000fe20006800000 */
[----:B------:R-:W-:Y:S03]  /*afd0*/  USHF.R.U32.HI UR4, URZ, UR6, UR4 ;  /* 0x00000006ff047299 */ /* 0x000fe60008011604 */
[----:B------:R-:W-:Y:S01]  /*afe0*/  LOP3.LUT R0, R0, 0x1, RZ, 0xc0, !PT ;  /* 0x0000000100007812 */ /* 0x000fe200078ec0ff */
[----:B------:R-:W-:Y:S02]  /*aff0*/  USEL UR4, UR8, UR4, !UP0 ;  /* 0x0000000408047287 */ /* 0x000fe4000c000000 */
[----:B------:R-:W-:Y:S01]  /*b000*/  UISETP.NE.AND UP0, UPT, UR9, 0x1, UPT ;  /* 0x000000010900788c */ /* 0x000fe2000bf05270 */
[----:B------:R4:W2:Y:S03]  /*b010*/  SYNCS.PHASECHK.TRANS64.TRYWAIT P0, [R88+URZ+0xa0], R3 ;  /* 0x0000a003580075a7 */ /* 0x0008a600080011ff */
[----:B------:R-:W-:Y:S02]  /*b020*/  IMAD.U32 R83, RZ, RZ, UR4 ;  /* 0x00000004ff537e24 */ /* 0x000fe4000f8e00ff */
[----:B------:R-:W-:Y:S01]  /*b030*/  PLOP3.LUT P2, PT, PT, PT, UP0, 0x80, 0x8 ;  /* 0x000000000008781c */ /* 0x000fe20003f4f008 */
[----:B------:R-:W-:Y:S02]  /*b040*/  IMAD R5, RZ, RZ, -UR4 ;  /* 0x80000004ff057e24 */ /* 0x000fe4000f8e02ff */
[----:B------:R-:W-:Y:S02]  /*b050*/  IMAD.U32 R81, RZ, RZ, UR4 ;  /* 0x00000004ff517e24 */ /* 0x000fe4000f8e00ff */
[----:B------:R-:W-:Y:S01]  /*b060*/  IMAD R84, R5, UR12, R84 ;  /* 0x0000000c05547c24 */ /* 0x000fe2000f8e0254 */
[----:B---3--:R-:W-:Y:S01]  /*b070*/  @P6 SEL R90, RZ, 0x1, !P1 ;  /* 0x00000001ff5a6807 */ /* 0x008fe20004800000 */
[----:B-1----:R-:W-:Y:S07]  /*b080*/  UIMAD.WIDE.U32 UR6, UR4, UR10, URZ ;  /* 0x0000000a040672a5 */ /* 0x002fee000f8e00ff */
[----:B------:R-:W-:Y:S02]  /*b090*/  UMOV UR5, UR7 ;  /* 0x0000000700057c82 */ /* 0x000fe40008000000 */
[----:B------:R-:W-:Y:S06]  /*b0a0*/  USHF.R.U32.HI UR5, URZ, UR11, UR5 ;  /* 0x0000000bff057299 */ /* 0x000fec0008011605 */
[----:B------:R-:W-:Y:S02]  /*b0b0*/  SEL R83, R83, UR5, !P2 ;  /* 0x0000000553537c07 */ /* 0x000fe4000d000000 */
[----:B------:R-:W-:Y:S03]  /*b0c0*/  ISETP.NE.U32.AND P2, PT, R0, 0x1, PT ;  /* 0x000000010000780c */ /* 0x000fe60003f45070 */
[----:B------:R-:W-:Y:S01]  /*b0d0*/  IMAD.MOV R4, RZ, RZ, -R83 ;  /* 0x000000ffff047224 */ /* 0x000fe200078e0a53 */
[----:B------:R-:W-:Y:S03]  /*b0e0*/  P2R R91, PR, RZ, 0x4 ;  /* 0x00000004ff5b7803 */ /* 0x000fe60000000000 */
[----:B------:R-:W-:Y:S01]  /*b0f0*/  IMAD R81, R4, UR9, R81 ;  /* 0x0000000904517c24 */ /* 0x000fe2000f8e0251 */
[----:B--2-4-:R-:W-:Y:S06]  /*b100*/  @!P6 BRA `(.L_x_102) ;  /* 0x000000000058e947 */ /* 0x014fec0003800000 */
[----:B------:R-:W-:Y:S01]  /*b110*/  IMAD.MOV.U32 R47, RZ, RZ, RZ ;  /* 0x000000ffff2f7224 */ /* 0x000fe200078e00ff */
[----:B------:R-:W-:Y:S01]  /*b120*/  ISETP.NE.AND P1, PT, R90, RZ, PT ;  /* 0x000000ff5a00720c */ /* 0x000fe20003f25270 */
[----:B------:R-:W-:Y:S01]  /*b130*/  BSSY B0, `(.L_x_103) ;  /* 0x000000c000007945 */ /* 0x000fe20003800000 */
[----:B------:R-:W-:Y:S02]  /*b140*/  CS2R R58, SRZ ;  /* 0x00000000003a7805 */ /* 0x000fe4000001ff00 */
[----:B------:R-:W-:Y:S02]  /*b150*/  CS2R R56, SRZ ;  /* 0x0000000000387805 */ /* 0x000fe4000001ff00 */
[----:B------:R-:W-:Y:S02]  /*b160*/  CS2R R54, SRZ ;  /* 0x0000000000367805 */ /* 0x000fe4000001ff00 */
[----:B------:R-:W-:Y:S02]  /*b170*/  CS2R R52, SRZ ;  /* 0x0000000000347805 */ /* 0x000fe4000001ff00 */
[----:B------:R-:W-:Y:S02]  /*b180*/  CS2R R50, SRZ ;  /* 0x0000000000327805 */ /* 0x000fe4000001ff00 */
[----:B------:R-:W-:Y:S02]  /*b190*/  CS2R R48, SRZ ;  /* 0x0000000000307805 */ /* 0x000fe4000001ff00 */
[----:B------:R-:W-:Y:S01]  /*b1a0*/  CS2R R44, SRZ ;  /* 0x00000000002c7805 */ /* 0x000fe2000001ff00 */
[----:B------:R-:W-:Y:S06]  /*b1b0*/  @P1 BRA `(.L_x_104) ;  /* 0x00000000000c1947 */ /* 0x000fec0003800000 */
[----:B------:R-:W-:Y:S04]  /*b1c0*/  SHF.L.U32 R5, R65, 0x1f, RZ ;  /* 0x0000001f41057819 */ /* 0x000fe800000006ff */
[----:B------:R-:W1:Y:S02]  /*b1d0*/  SYNCS.PHASECHK.TRANS64.TRYWAIT P1, [UR48+0x40], R5 ;  /* 0x00004005ff0075a7 */ /* 0x000e640008021130 */
[----:B-1----:R-:W-:Y:S05]  /*b1e0*/  @!P1 BRA `(.L_x_105) ;  /* 0x0000003000589947 */ /* 0x002fea0003800000 */
.L_x_104:
[----:B------:R-:W-:Y:S05]  /*b1f0*/  BSYNC B0 ;  /* 0x0000000000007941 */ /* 0x000fea0003800000 */
.L_x_103:
[----:B------:R-:W-:Y:S01]  /*b200*/  ISETP.NE.AND P1, PT, R91, RZ, PT ;  /* 0x000000ff5b00720c */ /* 0x000fe20003f25270 */
[----:B------:R-:W-:Y:S11]  /*b210*/  HFMA2 R89, -RZ, RZ, 0, 5.9604644775390625e-08 ;  /* 0x00000001ff597431 */ /* 0x000ff600000001ff */
[----:B------:R-:W-:Y:S01]  /*b220*/  @!UPT UIADD3 URZ, UPT, UPT, URZ, URZ, URZ ;  /* 0x000000fffffff290 */ /* 0x000fe2000fffe0ff */
[----:B------:R2:W3:Y:S04]  /*b230*/  @P1 LDS.128 R56, [R66] ;  /* 0x0000000042381984 */ /* 0x0004e80000000c00 */
[----:B------:R2:W4:Y:S04]  /*b240*/  @P1 LDS.128 R52, [R82+0x10] ;  /* 0x0000100052341984 */ /* 0x0005280000000c00 */
[----:B------:R2:W1:Y:S04]  /*b250*/  @P1 LDS.128 R48, [R80+0x20] ;  /* 0x0000200050301984 */ /* 0x0004680000000c00 */
[----:B------:R2:W1:Y:S02]  /*b260*/  @P1 LDS.128 R44, [R87+0x30] ;  /* 0x00003000572c1984 */ /* 0x0004640000000c00 */
.L_x_102:
[----:B------:R-:W-:Y:S05]  /*b270*/  BSYNC B1 ;  /* 0x0000000000017941 */ /* 0x000fea0003800000 */
.L_x_101:
[----:B-1----:R-:W-:Y:S04]  /*b280*/  SHF.R.U32.HI R5, RZ, 0x15, R25 ;  /* 0x00000015ff057819 */ /* 0x002fe80000011619 */
[----:B------:R-:W-:Y:S01]  /*b290*/  LOP3.LUT P1, RZ, R5, 0x3, R70, 0x48, !PT ;  /* 0x0000000305ff7812 */ /* 0x000fe20007824846 */
[----:B------:R-:W-:Y:S01]  /*b2a0*/  @!UPT UIADD3 URZ, UPT, UPT, URZ, URZ, URZ ;  /* 0x000000fffffff290 */ /* 0x000fe2000fffe0ff */
[----:B------:R-:W-:Y:S11]  /*b2b0*/  @P0 BRA `(.L_x_106) ;  /* 0x0000000000080947 */ /* 0x000ff60003800000 */
[----:B------:R-:W1:Y:S02]  /*b2c0*/  SYNCS.PHASECHK.TRANS64.TRYWAIT P0, [R88+URZ+0xa0], R3 ;  /* 0x0000a003580075a7 */ /* 0x000e6400080011ff */
[----:B-1----:R-:W-:Y:S05]  /*b2d0*/  @!P0 BRA `(.L_x_107) ;  /* 0x0000003000348947 */ /* 0x002fea0003800000 */
.L_x_106:
[----:B------:R-:W-:Y:S05]  /*b2e0*/  @!P1 BRA `(.L_x_108) ;  /* 0x0000000000409947 */ /* 0x000fea0003800000 */
[----:B------:R-:W1:Y:S01]  /*b2f0*/  LDCU.64 UR8, c[0x4][0x70] ;  /* 0x01000e00ff0877ac */ /* 0x000e620008000a00 */
[----:B------:R-:W-:Y:S01]  /*b300*/  MOV R3, 0x0 ;  /* 0x0000000000037802 */ /* 0x000fe20000000f00 */
[----:B------:R-:W-:Y:S02]  /*b310*/  HFMA2 R12, -RZ, RZ, 0, 5.9604644775390625e-08 ;  /* 0x00000001ff0c7431 */ /* 0x000fe400000001ff */
[----:B------:R-:W-:Y:S02]  /*b320*/  IMAD.MOV.U32 R8, RZ, RZ, 0x192 ;  /* 0x00000192ff087424 */ /* 0x000fe400078e00ff */
[----:B------:R-:W-:Y:S01]  /*b330*/  IMAD.MOV.U32 R13, RZ, RZ, RZ ;  /* 0x000000ffff0d7224 */ /* 0x000fe200078e00ff */
[----:B------:R-:W5:Y:S01]  /*b340*/  LDCU.64 UR6, c[0x4][0x78] ;  /* 0x01000f00ff0677ac */ /* 0x000f620008000a00 */
[----:B------:R-:W2:Y:S01]  /*b350*/  LDC.64 R2, c[0x4][R3] ;  /* 0x0100000003027b82 */ /* 0x000ea20000000a00 */
[----:B------:R-:W3:Y:S01]  /*b360*/  LDCU.64 UR4, c[0x4][0x10] ;  /* 0x01000200ff0477ac */ /* 0x000ee20008000a00 */
[----:B-1----:R-:W-:Y:S01]  /*b370*/  MOV R5, UR9 ;  /* 0x0000000900057c02 */ /* 0x002fe20008000f00 */
[----:B------:R-:W-:Y:S01]  /*b380*/  IMAD.U32 R4, RZ, RZ, UR8 ;  /* 0x00000008ff047e24 */ /* 0x000fe2000f8e00ff */
[----:B-----5:R-:W-:Y:S01]  /*b390*/  MOV R7, UR7 ;  /* 0x0000000700077c02 */ /* 0x020fe20008000f00 */
[----:B------:R-:W-:Y:S01]  /*b3a0*/  IMAD.U32 R6, RZ, RZ, UR6 ;  /* 0x00000006ff067e24 */ /* 0x000fe2000f8e00ff */
[----:B---3--:R-:W-:Y:S01]  /*b3b0*/  MOV R11, UR5 ;  /* 0x00000005000b7c02 */ /* 0x008fe20008000f00 */
[----:B------:R-:W-:Y:S02]  /*b3c0*/  IMAD.U32 R10, RZ, RZ, UR4 ;  /* 0x00000004ff0a7e24 */ /* 0x000fe4000f8e00ff */
[----:B------:R-:W-:Y:S07]  /*b3d0*/  LEPC R20, `(.L_x_108) ;  /* 0x000000001014794e */ /* 0x000fee0000000000 */
[----:B--2-4-:R-:W-:Y:S05]  /*b3e0*/  CALL.ABS.NOINC R2 ;  /* 0x0000000002007343 */ /* 0x014fea0003c00000 */
.L_x_108:
[----:B---3--:R-:W-:Y:S01]  /*b3f0*/  LOP3.LUT R20, R56, 0xffffe000, RZ, 0xc0, !PT ;  /* 0xffffe00038147812 */ /* 0x008fe200078ec0ff */
[----:B------:R-:W-:Y:S05]  /*b400*/  WARPSYNC.ALL ;  /* 0x0000000000007948 */ /* 0x000fea0003800000 */
[----:B------:R-:W-:Y:S01]  /*b410*/  R2UR UR4, R25 ;  /* 0x00000000190472ca */ /* 0x000fe200000e0000 */
[----:B------:R-:W-:Y:S01]  /*b420*/  BSSY.RECONVERGENT B0, `(.L_x_109) ;  /* 0x000005a000007945 */ /* 0x000fe20003800200 */
[----:B------:R-:W-:Y:S02]  /*b430*/  LOP3.LUT R21, R57, 0xffffe000, RZ, 0xc0, !PT ;  /* 0xffffe00039157812 */ /* 0x000fe400078ec0ff */
[----:B------:R-:W-:Y:S02]  /*b440*/  LOP3.LUT R26, R58, 0xffffe000, RZ, 0xc0, !PT ;  /* 0xffffe0003a1a7812 */ /* 0x000fe400078ec0ff */
[----:B----4-:R-:W-:Y:S02]  /*b450*/  LOP3.LUT R33, R52, 0xffffe000, RZ, 0xc0, !PT ;  /* 0xffffe00034217812 */ /* 0x010fe400078ec0ff */
[----:B------:R-:W-:Y:S05]  /*b460*/  ISETP.NE.AND P0, PT, R68, RZ, PT ;  /* 0x000000ff4400720c */ /* 0x000fea0003f05270 */
[----:B------:R-:W1:Y:S02]  /*b470*/  LDTM.x16 R4, tmem[UR4] ;  /* 0x00000004000479ee */ /* 0x000e640008240000 */
[C---:B-1----:R-:W-:Y:S01]  /*b480*/  FMUL R0, R24.reuse, R4 ;  /* 0x0000000418007220 */ /* 0x042fe20000400000 */
[C---:B------:R-:W-:Y:S01]  /*b490*/  FMUL R2, R24.reuse, R5 ;  /* 0x0000000518027220 */ /* 0x040fe20000400000 */
[C---:B------:R-:W-:Y:S01]  /*b4a0*/  FMUL R3, R24.reuse, R6 ;  /* 0x0000000618037220 */ /* 0x040fe20000400000 */
[----:B------:R-:W-:Y:S01]  /*b4b0*/  FMUL R7, R24, R7 ;  /* 0x0000000718077220 */ /* 0x000fe20000400000 */
[----:B------:R-:W-:Y:S01]  /*b4c0*/  FFMA R28, R27, R20, R0 ;  /* 0x000000141b1c7223 */ /* 0x000fe20000000000 */
[----:B------:R-:W-:Y:S01]  /*b4d0*/  LOP3.LUT R20, R59, 0xffffe000, RZ, 0xc0, !PT ;  /* 0xffffe0003b147812 */ /* 0x000fe200078ec0ff */
[C---:B------:R-:W-:Y:S01]  /*b4e0*/  FFMA R29, R27.reuse, R21, R2 ;  /* 0x000000151b1d7223 */ /* 0x040fe20000000002 */
[----:B------:R-:W-:Y:S01]  /*b4f0*/  LOP3.LUT R21, R54, 0xffffe000, RZ, 0xc0, !PT ;  /* 0xffffe00036157812 */ /* 0x000fe200078ec0ff */
[----:B------:R-:W-:Y:S01]  /*b500*/  FFMA R30, R27, R26, R3 ;  /* 0x0000001a1b1e7223 */ /* 0x000fe20000000003 */
[----:B------:R-:W-:Y:S01]  /*b510*/  LOP3.LUT R26, R53, 0xffffe000, RZ, 0xc0, !PT ;  /* 0xffffe000351a7812 */ /* 0x000fe200078ec0ff */
[----:B------:R-:W-:Y:S01]  /*b520*/  FFMA R31, R27, R20, R7 ;  /* 0x000000141b1f7223 */ /* 0x000fe20000000007 */
[----:B------:R-:W-:Y:S01]  /*b530*/  LOP3.LUT R20, R55, 0xffffe000, RZ, 0xc0, !PT ;  /* 0xffffe00037147812 */ /* 0x000fe200078ec0ff */
[C---:B------:R-:W-:Y:S01]  /*b540*/  FMUL R4, R24.reuse, R8 ;  /* 0x0000000818047220 */ /* 0x040fe20000400000 */
[----:B------:R-:W-:Y:S01]  /*b550*/  F2FP.TF32.F32.PACK_B R28, R28 ;  /* 0x0000001cff1c723e */ /* 0x000fe200024050ff */
[C---:B------:R-:W-:Y:S01]  /*b560*/  FMUL R5, R24.reuse, R9 ;  /* 0x0000000918057220 */ /* 0x040fe20000400000 */
[----:B------:R-:W-:Y:S01]  /*b570*/  F2FP.TF32.F32.PACK_B R29, R29 ;  /* 0x0000001dff1d723e */ /* 0x000fe200024050ff */
[C---:B------:R-:W-:Y:S01]  /*b580*/  FMUL R6, R24.reuse, R10 ;  /* 0x0000000a18067220 */ /* 0x040fe20000400000 */
[----:B------:R-:W-:Y:S01]  /*b590*/  FMUL R11, R24, R11 ;  /* 0x0000000b180b7220 */ /* 0x000fe20000400000 */
[----:B------:R-:W-:Y:S01]  /*b5a0*/  F2FP.TF32.F32.PACK_B R30, R30 ;  /* 0x0000001eff1e723e */ /* 0x000fe200024050ff */
[C---:B------:R-:W-:Y:S01]  /*b5b0*/  FFMA R4, R27.reuse, R33, R4 ;  /* 0x000000211b047223 */ /* 0x040fe20000000004 */
[----:B------:R-:W-:Y:S01]  /*b5c0*/  F2FP.TF32.F32.PACK_B R31, R31 ;  /* 0x0000001fff1f723e */ /* 0x000fe200024050ff */
[C---:B------:R-:W-:Y:S01]  /*b5d0*/  FFMA R5, R27.reuse, R26, R5 ;  /* 0x0000001a1b057223 */ /* 0x040fe20000000005 */
[C---:B------:R-:W-:Y:S01]  /*b5e0*/  FFMA R6, R27.reuse, R21, R6 ;  /* 0x000000151b067223 */ /* 0x040fe20000000006 */
[----:B------:R-:W-:Y:S01]  /*b5f0*/  FFMA R7, R27, R20, R11 ;  /* 0x000000141b077223 */ /* 0x000fe2000000000b */
[----:B------:R-:W-:Y:S01]  /*b600*/  LOP3.LUT R33, R48, 0xffffe000, RZ, 0xc0, !PT ;  /* 0xffffe00030217812 */ /* 0x000fe200078ec0ff */
[----:B------:R1:W-:Y:S01]  /*b610*/  STS.128 [R66], R28 ;  /* 0x0000001c42007388 */ /* 0x0003e20000000c00 */
[----:B------:R-:W-:Y:S01]  /*b620*/  LOP3.LUT R26, R49, 0xffffe000, RZ, 0xc0, !PT ;  /* 0xffffe000311a7812 */ /* 0x000fe200078ec0ff */
[C---:B------:R-:W-:Y:S01]  /*b630*/  FMUL R8, R24.reuse, R12 ;  /* 0x0000000c18087220 */ /* 0x040fe20000400000 */
[----:B------:R-:W-:Y:S01]  /*b640*/  FMUL R9, R24, R13 ;  /* 0x0000000d18097220 */ /* 0x000fe20000400000 */
[----:B------:R-:W-:Y:S01]  /*b650*/  LOP3.LUT R21, R50, 0xffffe000, RZ, 0xc0, !PT ;  /* 0xffffe00032157812 */ /* 0x000fe200078ec0ff */
[C---:B------:R-:W-:Y:S01]  /*b660*/  FMUL R10, R24.reuse, R14 ;  /* 0x0000000e180a7220 */ /* 0x040fe20000400000 */
[----:B------:R-:W-:Y:S01]  /*b670*/  LOP3.LUT R20, R51, 0xffffe000, RZ, 0xc0, !PT ;  /* 0xffffe00033147812 */ /* 0x000fe200078ec0ff */
[----:B------:R-:W-:Y:S01]  /*b680*/  FMUL R15, R24, R15 ;  /* 0x0000000f180f7220 */ /* 0x000fe20000400000 */
[----:B------:R-:W-:Y:S01]  /*b690*/  F2FP.TF32.F32.PACK_B R4, R4 ;  /* 0x00000004ff04723e */ /* 0x000fe200024050ff */
[C---:B------:R-:W-:Y:S01]  /*b6a0*/  FFMA R8, R27.reuse, R33, R8 ;  /* 0x000000211b087223 */ /* 0x040fe20000000008 */
[----:B------:R-:W-:Y:S01]  /*b6b0*/  F2FP.TF32.F32.PACK_B R5, R5 ;  /* 0x00000005ff05723e */ /* 0x000fe200024050ff */
[C---:B------:R-:W-:Y:S01]  /*b6c0*/  FFMA R9, R27.reuse, R26, R9 ;  /* 0x0000001a1b097223 */ /* 0x040fe20000000009 */
[----:B------:R-:W-:Y:S01]  /*b6d0*/  F2FP.TF32.F32.PACK_B R6, R6 ;  /* 0x00000006ff06723e */ /* 0x000fe200024050ff */
[C---:B------:R-:W-:Y:S01]  /*b6e0*/  FFMA R10, R27.reuse, R21, R10 ;  /* 0x000000151b0a7223 */ /* 0x040fe2000000000a */
[----:B------:R-:W-:Y:S01]  /*b6f0*/  F2FP.TF32.F32.PACK_B R7, R7 ;  /* 0x00000007ff07723e */ /* 0x000fe200024050ff */
[----:B------:R-:W-:Y:S01]  /*b700*/  FFMA R11, R27, R20, R15 ;  /* 0x000000141b0b7223 */ /* 0x000fe2000000000f */
[----:B------:R-:W-:Y:S01]  /*b710*/  LOP3.LUT R33, R44, 0xffffe000, RZ, 0xc0, !PT ;  /* 0xffffe0002c217812 */ /* 0x000fe200078ec0ff */
[C---:B------:R-:W-:Y:S01]  /*b720*/  FMUL R12, R24.reuse, R16 ;  /* 0x00000010180c7220 */ /* 0x040fe20000400000 */
[----:B------:R-:W-:Y:S01]  /*b730*/  LOP3.LUT R26, R45, 0xffffe000, RZ, 0xc0, !PT ;  /* 0xffffe0002d1a7812 */ /* 0x000fe200078ec0ff */
[----:B------:R1:W-:Y:S01]  /*b740*/  STS.128 [R82+0x10], R4 ;  /* 0x0000100452007388 */ /* 0x0003e20000000c00 */
        /* <DEDUP_REMOVED lines=13> */
[----:B------:R-:W-:Y:S02]  /*b820*/  F2FP.TF32.F32.PACK_B R12, R12 ;  /* 0x0000000cff0c723e */ /* 0x000fe400024050ff */
[----:B------:R-:W-:Y:S01]  /*b830*/  F2FP.TF32.F32.PACK_B R13, R13 ;  /* 0x0000000dff0d723e */ /* 0x000fe200024050ff */
[----:B------:R1:W-:Y:S01]  /*b840*/  STS.128 [R80+0x20], R8 ;  /* 0x0000200850007388 */ /* 0x0003e20000000c00 */
[----:B------:R-:W-:Y:S02]  /*b850*/  F2FP.TF32.F32.PACK_B R14, R14 ;  /* 0x0000000eff0e723e */ /* 0x000fe400024050ff */
[----:B------:R-:W-:Y:S05]  /*b860*/  F2FP.TF32.F32.PACK_B R15, R15 ;  /* 0x0000000fff0f723e */ /* 0x000fea00024050ff */
[----:B------:R1:W-:Y:S01]  /*b870*/  STS.128 [R87+0x30], R12 ;  /* 0x0000300c57007388 */ /* 0x0003e20000000c00 */
[----:B------:R-:W-:Y:S01]  /*b880*/  @!PT LDS RZ, [RZ] ;  /* 0x00000000fffff984 */ /* 0x000fe20000000800 */
[----:B------:R-:W-:Y:S01]  /*b890*/  @!PT LDS RZ, [RZ] ;  /* 0x00000000fffff984 */ /* 0x000fe20000000800 */
[----:B------:R-:W-:Y:S01]  /*b8a0*/  @!PT LDS RZ, [RZ] ;  /* 0x00000000fffff984 */ /* 0x000fe20000000800 */
[----:B------:R-:W-:Y:S01]  /*b8b0*/  @!PT LDS RZ, [RZ] ;  /* 0x00000000fffff984 */ /* 0x000fe20000000800 */
[----:B------:R3:W-:Y:S07]  /*b8c0*/  MEMBAR.ALL.CTA ;  /* 0x0000000000007992 */ /* 0x0007ee0000008000 */
[----:B---3--:R-:W3:Y:S02]  /*b8d0*/  FENCE.VIEW.ASYNC.S ;  /* 0x00000000000073c6 */ /* 0x008ee40000000000 */
[----:B---3--:R-:W-:Y:S06]  /*b8e0*/  BAR.SYNC.DEFER_BLOCKING 0x1, 0x80 ;  /* 0x0042000000007b1d */ /* 0x008fec0000010000 */
[----:B------:R-:W-:Y:S05]  /*b8f0*/  @P0 BRA `(.L_x_110) ;  /* 0x0000000000300947 */ /* 0x000fea0003800000 */
[----:B------:R-:W3:Y:S01]  /*b900*/  LDCU.64 UR6, c[0x0][0x348] ;  /* 0x00006900ff0677ac */ /* 0x000ee20008000a00 */
[----:B------:R-:W-:Y:S02]  /*b910*/  R2UR UR42, R84 ;  /* 0x00000000542a72ca */ /* 0x000fe400000e0000 */
[----:B------:R-:W-:Y:S01]  /*b920*/  R2UR UR43, R81 ;  /* 0x00000000512b72ca */ /* 0x000fe200000e0000 */
[----:B------:R-:W-:Y:S01]  /*b930*/  UIADD3 UR4, UPT, UPT, UR48, 0x200, URZ ;  /* 0x0000020030047890 */ /* 0x000fe2000fffe0ff */
[----:B------:R-:W-:Y:S05]  /*b940*/  R2UR UR44, R83 ;  /* 0x00000000532c72ca */ /* 0x000fea00000e0000 */
[----:B------:R-:W-:Y:S05]  /*b950*/  IMAD.U32 R62, RZ, RZ, UR4 ;  /* 0x00000004ff3e7e24 */ /* 0x000fea000f8e00ff */
[----:B------:R-:W-:Y:S01]  /*b960*/  R2UR UR40, R62 ;  /* 0x000000003e2872ca */ /* 0x000fe200000e0000 */
[----:B---3--:R-:W-:Y:S04]  /*b970*/  UIADD3 UR4, UP0, UPT, UR6, 0x680, URZ ;  /* 0x0000068006047890 */ /* 0x008fe8000ff1e0ff */
[----:B------:R-:W-:Y:S09]  /*b980*/  UIADD3.X UR5, UPT, UPT, URZ, UR7, URZ, UP0, !UPT ;  /* 0x00000007ff057290 */ /* 0x000ff200087fe4ff */
[----:B------:R3:W-:Y:S01]  /*b990*/  UTMASTG.4D.IM2COL [UR40], [UR4] ;  /* 0x00000028040073b5 */ /* 0x0007e20008058000 */
[----:B------:R0:W-:Y:S01]  /*b9a0*/  UTMACMDFLUSH ;  /* 0x00000000000079b7 */ /* 0x0001e20000000000 */
[----:B---3--:R-:W-:Y:S04]  /*b9b0*/  DEPBAR.LE SB0, 0x1 ;  /* 0x000080400000791a */ /* 0x008fe80000000000 */
.L_x_110:
[----:B------:R-:W-:Y:S05]  /*b9c0*/  BSYNC.RECONVERGENT B0 ;  /* 0x0000000000007941 */ /* 0x000fea0003800200 */
.L_x_109:
[----:B------:R-:W-:Y:S01]  /*b9d0*/  BAR.SYNC.DEFER_BLOCKING 0x1, 0x80 ;  /* 0x0042000000007b1d */ /* 0x000fe20000010000 */
[----:B------:R-:W-:Y:S01]  /*b9e0*/  ISETP.NE.AND P1, PT, R86, RZ, PT ;  /* 0x000000ff5600720c */ /* 0x000fe20003f25270 */
[----:B------:R-:W-:Y:S01]  /*b9f0*/  UISETP.NE.AND UP0, UPT, UR52, URZ, UPT ;  /* 0x000000ff3400728c */ /* 0x000fe2000bf05270 */
[----:B------:R-:W-:Y:S11]  /*ba00*/  LEA R3, R89, UR48, 0x3 ;  /* 0x0000003059037c11 */ /* 0x000ff6000f8e18ff */
[----:B-1----:R-:W-:Y:S01]  /*ba10*/  @P1 SHF.L.U32 R4, R65, 0x1f, RZ ;  /* 0x0000001f41041819 */ /* 0x002fe200000006ff */
[----:B------:R-:W-:Y:S06]  /*ba20*/  BRA.U !UP0, `(.L_x_111) ;  /* 0x0000000108247547 */ /* 0x000fec000b800000 */
[----:B------:R-:W1:Y:S01]  /*ba30*/  S2R R0, SR_CgaCtaId ;  /* 0x0000000000007919 */ /* 0x000e620000008800 */
[----:B------:R-:W-:Y:S01]  /*ba40*/  IMAD.U32 R2, RZ, RZ, UR49 ;  /* 0x00000031ff027e24 */ /* 0x000fe2000f8e00ff */
[----:B------:R-:W-:Y:S04]  /*ba50*/  UIADD3 UR4, UPT, UPT, UR49, 0x1, URZ ;  /* 0x0000000131047890 */ /* 0x000fe8000fffe0ff */
[----:B------:R-:W-:Y:S01]  /*ba60*/  @P1 LEA R2, R2, UR48, 0x3 ;  /* 0x0000003002021c11 */ /* 0x000fe2000f8e18ff */
[----:B------:R-:W-:Y:S04]  /*ba70*/  UISETP.NE.AND UP0, UPT, UR4, 0x4, UPT ;  /* 0x000000040400788c */ /* 0x000fe8000bf05270 */
[----:B------:R-:W-:Y:S01]  /*ba80*/  @P1 VIADD R5, R2, 0x60 ;  /* 0x0000006002051836 */ /* 0x000fe20000000000 */
[----:B------:R-:W-:Y:S04]  /*ba90*/  USEL UR49, UR4, URZ, UP0 ;  /* 0x000000ff04317287 */ /* 0x000fe80008000000 */
[----:B-1----:R-:W-:Y:S04]  /*baa0*/  @P1 PRMT R0, R0, 0x654, R5 ;  /* 0x0000065400001816 */ /* 0x002fe80000000005 */
[----:B------:R1:W-:Y:S04]  /*bab0*/  @P1 SYNCS.ARRIVE.TRANS64.RED.A1T0 RZ, [R0+URZ], RZ ;  /* 0x000000ff00ff19a7 */ /* 0x0003e800081004ff */
.L_x_111:
[----:B------:R-:W3:Y:S01]  /*bac0*/  @P1 SYNCS.PHASECHK.TRANS64.TRYWAIT P0, [R3+URZ+0x40], R4 ;  /* 0x00004004030015a7 */ /* 0x000ee200080011ff */
[----:B------:R-:W-:Y:S01]  /*bad0*/  BSSY B1, `(.L_x_112) ;  /* 0x0000016000017945 */ /* 0x000fe20003800000 */
[----:B---3--:R-:W-:Y:S03]  /*bae0*/  @P1 SEL R90, RZ, 0x1, !P0 ;  /* 0x00000001ff5a1807 */ /* 0x008fe60004000000 */
[----:B------:R-:W-:Y:S05]  /*baf0*/  @!P1 BRA `(.L_x_113) ;  /* 0x00000000004c9947 */ /* 0x000fea0003800000 */
[----:B------:R-:W-:Y:S01]  /*bb00*/  ISETP.NE.AND P0, PT, R90, RZ, PT ;  /* 0x000000ff5a00720c */ /* 0x000fe20003f05270 */
[----:B------:R-:W-:Y:S01]  /*bb10*/  BSSY B0, `(.L_x_114) ;  /* 0x000000b000007945 */ /* 0x000fe20003800000 */
[----:B------:R-:W-:Y:S11]  /*bb20*/  ISETP.NE.AND P1, PT, R91, RZ, PT ;  /* 0x000000ff5b00720c */ /* 0x000ff60003f25270 */
[----:B------:R-:W-:Y:S02]  /*bb30*/  @!UPT UIADD3 URZ, UPT, UPT, URZ, URZ, URZ ;  /* 0x000000fffffff290 */ /* 0x000fe4000fffe0ff */
[C---:B------:R-:W-:Y:S01]  /*bb40*/  @P1 IMAD R6, R89.reuse, 0x2000, R66 ;  /* 0x0000200059061824 */ /* 0x040fe200078e0242 */
[C---:B------:R-:W-:Y:S01]  /*bb50*/  @P1 LEA R4, R89.reuse, R80, 0xd ;  /* 0x0000005059041211 */ /* 0x040fe200078e68ff */
[C---:B------:R-:W-:Y:S02]  /*bb60*/  @P1 IMAD R5, R89.reuse, 0x2000, R82 ;  /* 0x0000200059051824 */ /* 0x040fe400078e0252 */
[----:B------:R-:W-:Y:S01]  /*bb70*/  @P1 IMAD R2, R89, 0x2000, R87 ;  /* 0x0000200059021824 */ /* 0x000fe200078e0257 */
[----:B------:R-:W-:Y:S06]  /*bb80*/  @P0 BRA `(.L_x_115) ;  /* 0x00000000000c0947 */ /* 0x000fec0003800000 */
[----:B-1----:R-:W-:Y:S04]  /*bb90*/  SHF.L.U32 R0, R65, 0x1f, RZ ;  /* 0x0000001f41007819 */ /* 0x002fe800000006ff */
[----:B------:R-:W1:Y:S02]  /*bba0*/  SYNCS.PHASECHK.TRANS64.TRYWAIT P0, [R3+URZ+0x40], R0 ;  /* 0x00004000030075a7 */ /* 0x000e6400080011ff */
[----:B-1----:R-:W-:Y:S05]  /*bbb0*/  @!P0 BRA `(.L_x_116) ;  /* 0x0000002800108947 */ /* 0x002fea0003800000 */
.L_x_115:
[----:B------:R-:W-:Y:S05]  /*bbc0*/  BSYNC B0 ;  /* 0x0000000000007941 */ /* 0x000fea0003800000 */
.L_x_114:
[----:B------:R-:W-:Y:S02]  /*bbd0*/  ISETP.NE.AND P0, PT, R91, RZ, PT ;  /* 0x000000ff5b00720c */ /* 0x000fe40003f05270 */
[----:B------:R-:W-:Y:S11]  /*bbe0*/  IADD3 R89, PT, PT, R89, 0x1, RZ ;  /* 0x0000000159597810 */ /* 0x000ff60007ffe0ff */
[----:B------:R3:W4:Y:S04]  /*bbf0*/  @P0 LDS.128 R56, [R6] ;  /* 0x0000000006380984 */ /* 0x0007280000000c00 */
[----:B------:R3:W1:Y:S04]  /*bc00*/  @P0 LDS.128 R52, [R5+0x10] ;  /* 0x0000100005340984 */ /* 0x0006680000000c00 */
[----:B------:R3:W1:Y:S04]  /*bc10*/  @P0 LDS.128 R48, [R4+0x20] ;  /* 0x0000200004300984 */ /* 0x0006680000000c00 */
[----:B------:R3:W1:Y:S02]  /*bc20*/  @P0 LDS.128 R44, [R2+0x30] ;  /* 0x00003000022c0984 */ /* 0x0006640000000c00 */
.L_x_113:
[----:B------:R-:W-:Y:S05]  /*bc30*/  BSYNC B1 ;  /* 0x0000000000017941 */ /* 0x000fea0003800000 */
.L_x_112:
[----:B-1----:R-:W-:Y:S05]  /*bc40*/  VIADD R3, R25, 0x10 ;  /* 0x0000001019037836 */ /* 0x002fea0000000000 */
[----:B------:R-:W-:Y:S04]  /*bc50*/  SHF.R.U32.HI R3, RZ, 0x15, R3 ;  /* 0x00000015ff037819 */ /* 0x000fe80000011603 */
[----:B------:R-:W-:Y:S11]  /*bc60*/  LOP3.LUT P0, RZ, R3, 0x3, R70, 0x48, !PT ;  /* 0x0000000303ff7812 */ /* 0x000ff60007804846 */
[----:B------:R-:W-:Y:S02]  /*bc70*/  @!UPT UIADD3 URZ, UPT, UPT, URZ, URZ, URZ ;  /* 0x000000fffffff290 */ /* 0x000fe4000fffe0ff */
[----:B------:R-:W-:Y:S05]  /*bc80*/  @!P0 BRA `(.L_x_117) ;  /* 0x0000000000408947 */ /* 0x000fea0003800000 */
[----:B------:R-:W1:Y:S01]  /*bc90*/  LDCU.64 UR8, c[0x4][0x70] ;  /* 0x01000e00ff0877ac */ /* 0x000e620008000a00 */
[----:B------:R-:W-:Y:S01]  /*bca0*/  MOV R3, 0x0 ;  /* 0x0000000000037802 */ /* 0x000fe20000000f00 */
[----:B------:R-:W-:Y:S02]  /*bcb0*/  HFMA2 R12, -RZ, RZ, 0, 5.9604644775390625e-08 ;  /* 0x00000001ff0c7431 */ /* 0x000fe400000001ff */
[----:B------:R-:W-:Y:S02]  /*bcc0*/  IMAD.MOV.U32 R8, RZ, RZ, 0x192 ;  /* 0x00000192ff087424 */ /* 0x000fe400078e00ff */
[----:B------:R-:W-:Y:S01]  /*bcd0*/  IMAD.MOV.U32 R13, RZ, RZ, RZ ;  /* 0x000000ffff0d7224 */ /* 0x000fe200078e00ff */
[----:B------:R-:W5:Y:S01]  /*bce0*/  LDCU.64 UR6, c[0x4][0x78] ;  /* 0x01000f00ff0677ac */ /* 0x000f620008000a00 */
[----:B---3--:R-:W3:Y:S01]  /*bcf0*/  LDC.64 R2, c[0x4][R3] ;  /* 0x0100000003027b82 */ /* 0x008ee20000000a00 */
[----:B------:R-:W2:Y:S01]  /*bd00*/  LDCU.64 UR4, c[0x4][0x10] ;  /* 0x01000200ff0477ac */ /* 0x000ea20008000a00 */
[----:B-1----:R-:W-:Y:S01]  /*bd10*/  MOV R5, UR9 ;  /* 0x0000000900057c02 */ /* 0x002fe20008000f00 */
[----:B------:R-:W-:Y:S01]  /*bd20*/  IMAD.U32 R4, RZ, RZ, UR8 ;  /* 0x00000008ff047e24 */ /* 0x000fe2000f8e00ff */
[----:B-----5:R-:W-:Y:S01]  /*bd30*/  MOV R7, UR7 ;  /* 0x0000000700077c02 */ /* 0x020fe20008000f00 */
[----:B------:R-:W-:Y:S01]  /*bd40*/  IMAD.U32 R6, RZ, RZ, UR6 ;  /* 0x00000006ff067e24 */ /* 0x000fe2000f8e00ff */
[----:B--2---:R-:W-:Y:S01]  /*bd50*/  MOV R11, UR5 ;  /* 0x00000005000b7c02 */ /* 0x004fe20008000f00 */
[----:B------:R-:W-:Y:S02]  /*bd60*/  IMAD.U32 R10, RZ, RZ, UR4 ;  /* 0x00000004ff0a7e24 */ /* 0x000fe4000f8e00ff */
[----:B------:R-:W-:Y:S07]  /*bd70*/  LEPC R20, `(.L_x_117) ;  /* 0x000000001014794e */ /* 0x000fee0000000000 */
[----:B---34-:R-:W-:Y:S05]  /*bd80*/  CALL.ABS.NOINC R2 ;  /* 0x0000000002007343 */ /* 0x018fea0003c00000 */
.L_x_117:
[----:B----4-:R-:W-:Y:S01]  /*bd90*/  LOP3.LUT R20, R56, 0xffffe000, RZ, 0xc0, !PT ;  /* 0xffffe00038147812 */ /* 0x010fe200078ec0ff */
[----:B------:R-:W-:Y:S05]  /*bda0*/  WARPSYNC.ALL ;  /* 0x0000000000007948 */ /* 0x000fea0003800000 */
[----:B------:R-:W-:Y:S01]  /*bdb0*/  R2UR UR4, R25 ;  /* 0x00000000190472ca */ /* 0x000fe200000e0000 */
[----:B------:R-:W1:Y:S01]  /*bdc0*/  S2R R92, SR_CgaCtaId ;  /* 0x00000000005c7919 */ /* 0x000e620000008800 */
[----:B------:R-:W-:Y:S01]  /*bdd0*/  LOP3.LUT R21, R57, 0xffffe000, RZ, 0xc0, !PT ;  /* 0xffffe00039157812 */ /* 0x000fe200078ec0ff */
[----:B------:R-:W-:Y:S01]  /*bde0*/  IMAD.U32 R40, RZ, RZ, UR49 ;  /* 0x00000031ff287e24 */ /* 0x000fe2000f8e00ff */
[----:B------:R-:W-:Y:S01]  /*bdf0*/  LOP3.LUT R41, R58, 0xffffe000, RZ, 0xc0, !PT ;  /* 0xffffe0003a297812 */ /* 0x000fe200078ec0ff */
[----:B------:R-:W-:Y:S01]  /*be00*/  BSSY.RECONVERGENT B0, `(.L_x_118) ;  /* 0x000005d000007945 */ /* 0x000fe20003800200 */
[----:B------:R-:W-:Y:S02]  /*be10*/  LOP3.LUT R26, R48, 0xffffe000, RZ, 0xc0, !PT ;  /* 0xffffe000301a7812 */ /* 0x000fe400078ec0ff */
[----:B------:R-:W-:Y:S02]  /*be20*/  ISETP.NE.AND P6, PT, R86, RZ, PT ;  /* 0x000000ff5600720c */ /* 0x000fe40003fc5270 */
[----:B------:R-:W-:Y:S03]  /*be30*/  ISETP.NE.AND P0, PT, R68, RZ, PT ;  /* 0x000000ff4400720c */ /* 0x000fe60003f05270 */
[----:B---3--:R-:W3:Y:S08]  /*be40*/  LDTM.x16 R4, tmem[UR4+0x10] ;  /* 0x00001004000479ee */ /* 0x008ef00008240000 */
[----:B------:R-:W-:Y:S05]  /*be50*/  @P6 LEA R40, R40, UR48, 0x3 ;  /* 0x0000003028286c11 */ /* 0x000fea000f8e18ff */
[----:B------:R-:W-:Y:S01]  /*be60*/  @P6 VIADD R93, R40, 0x60 ;  /* 0x00000060285d6836 */ /* 0x000fe20000000000 */
[----:B------:R-:W-:Y:S04]  /*be70*/  LEA R40, R89, UR48, 0x3 ;  /* 0x0000003059287c11 */ /* 0x000fe8000f8e18ff */
[----:B-1----:R-:W-:Y:S01]  /*be80*/  @P6 PRMT R93, R92, 0x654, R93 ;  /* 0x000006545c5d6816 */ /* 0x002fe2000000005d */
[C---:B---3--:R-:W-:Y:S01]  /*be90*/  FMUL R0, R24.reuse, R4 ;  /* 0x0000000418007220 */ /* 0x048fe20000400000 */
[C---:B------:R-:W-:Y:S01]  /*bea0*/  FMUL R2, R24.reuse, R5 ;  /* 0x0000000518027220 */ /* 0x040fe20000400000 */
[C---:B------:R-:W-:Y:S01]  /*beb0*/  FMUL R3, R24.reuse, R10 ;  /* 0x0000000a18037220 */ /* 0x040fe20000400000 */
[----:B------:R-:W-:Y:S01]  /*bec0*/  FMUL R4, R24, R11 ;  /* 0x0000000b18047220 */ /* 0x000fe20000400000 */
[C---:B------:R-:W-:Y:S01]  /*bed0*/  FFMA R28, R27.reuse, R20, R0 ;  /* 0x000000141b1c7223 */ /* 0x040fe20000000000 */
[----:B------:R-:W-:Y:S01]  /*bee0*/  LOP3.LUT R20, R52, 0xffffe000, RZ, 0xc0, !PT ;  /* 0xffffe00034147812 */ /* 0x000fe200078ec0ff */
[----:B------:R-:W-:Y:S01]  /*bef0*/  FFMA R29, R27, R21, R2 ;  /* 0x000000151b1d7223 */ /* 0x000fe20000000002 */
[----:B------:R-:W-:Y:S01]  /*bf00*/  LOP3.LUT R21, R59, 0xffffe000, RZ, 0xc0, !PT ;  /* 0xffffe0003b157812 */ /* 0x000fe200078ec0ff */
[C---:B------:R-:W-:Y:S01]  /*bf10*/  FMUL R0, R24.reuse, R6 ;  /* 0x0000000618007220 */ /* 0x040fe20000400000 */
[----:B------:R-:W-:Y:S01]  /*bf20*/  F2FP.TF32.F32.PACK_B R28, R28 ;  /* 0x0000001cff1c723e */ /* 0x000fe200024050ff */
[C---:B------:R-:W-:Y:S01]  /*bf30*/  FMUL R2, R24.reuse, R7 ;  /* 0x0000000718027220 */ /* 0x040fe20000400000 */
[----:B------:R-:W-:Y:S01]  /*bf40*/  F2FP.TF32.F32.PACK_B R29, R29 ;  /* 0x0000001dff1d723e */ /* 0x000fe200024050ff */
[----:B------:R-:W-:Y:S01]  /*bf50*/  FFMA R30, R27, R41, R0 ;  /* 0x000000291b1e7223 */ /* 0x000fe20000000000 */
[----:B------:R-:W-:Y:S01]  /*bf60*/  LOP3.LUT R41, R55, 0xffffe000, RZ, 0xc0, !PT ;  /* 0xffffe00037297812 */ /* 0x000fe200078ec0ff */
[----:B------:R-:W-:Y:S01]  /*bf70*/  FFMA R31, R27, R21, R2 ;  /* 0x000000151b1f7223 */ /* 0x000fe20000000002 */
[----:B------:R-:W-:Y:S01]  /*bf80*/  LOP3.LUT R21, R53, 0xffffe000, RZ, 0xc0, !PT ;  /* 0xffffe00035157812 */ /* 0x000fe200078ec0ff */
[C---:B------:R-:W-:Y:S01]  /*bf90*/  FMUL R0, R24.reuse, R8 ;  /* 0x0000000818007220 */ /* 0x040fe20000400000 */
[----:B------:R-:W-:Y:S01]  /*bfa0*/  F2FP.TF32.F32.PACK_B R30, R30 ;  /* 0x0000001eff1e723e */ /* 0x000fe200024050ff */
[----:B------:R-:W-:Y:S01]  /*bfb0*/  FMUL R2, R24, R9 ;  /* 0x0000000918027220 */ /* 0x000fe20000400000 */
[----:B------:R-:W-:Y:S01]  /*bfc0*/  F2FP.TF32.F32.PACK_B R31, R31 ;  /* 0x0000001fff1f723e */ /* 0x000fe200024050ff */
[C---:B------:R-:W-:Y:S01]  /*bfd0*/  FFMA R32, R27.reuse, R20, R0 ;  /* 0x000000141b207223 */ /* 0x040fe20000000000 */
[----:B------:R-:W-:Y:S01]  /*bfe0*/  LOP3.LUT R20, R54, 0xffffe000, RZ, 0xc0, !PT ;  /* 0xffffe00036147812 */ /* 0x000fe200078ec0ff */
[----:B------:R-:W-:Y:S01]  /*bff0*/  FFMA R33, R27, R21, R2 ;  /* 0x000000151b217223 */ /* 0x000fe20000000002 */
[----:B------:R-:W-:Y:S01]  /*c000*/  FMUL R5, R24, R12 ;  /* 0x0000000c18057220 */ /* 0x000fe20000400000 */
[----:B------:R1:W-:Y:S01]  /*c010*/  STS.128 [R66+0x2000], R28 ;  /* 0x0020001c42007388 */ /* 0x0003e20000000c00 */
[----:B------:R-:W-:Y:S01]  /*c020*/  LOP3.LUT R21, R49, 0xffffe000, RZ, 0xc0, !PT ;  /* 0xffffe00031157812 */ /* 0x000fe200078ec0ff */
[C---:B------:R-:W-:Y:S01]  /*c030*/  FFMA R34, R27.reuse, R20, R3 ;  /* 0x000000141b227223 */ /* 0x040fe20000000003 */
[----:B------:R-:W-:Y:S01]  /*c040*/  LOP3.LUT R20, R50, 0xffffe000, RZ, 0xc0, !PT ;  /* 0xffffe00032147812 */ /* 0x000fe200078ec0ff */
[----:B------:R-:W-:Y:S01]  /*c050*/  FFMA R35, R27, R41, R4 ;  /* 0x000000291b237223 */ /* 0x000fe20000000004 */
[C---:B------:R-:W-:Y:S01]  /*c060*/  FMUL R6, R24.reuse, R13 ;  /* 0x0000000d18067220 */ /* 0x040fe20000400000 */
        /* <DEDUP_REMOVED lines=20> */
[----:B------:R-:W-:Y:S02]  /*c1b0*/  F2FP.TF32.F32.PACK_B R36, R36 ;  /* 0x00000024ff24723e */ /* 0x000fe400024050ff */
[----:B------:R-:W-:Y:S02]  /*c1c0*/  F2FP.TF32.F32.PACK_B R37, R37 ;  /* 0x00000025ff25723e */ /* 0x000fe400024050ff */
[----:B------:R-:W-:Y:S01]  /*c1d0*/  F2FP.TF32.F32.PACK_B R38, R38 ;  /* 0x00000026ff26723e */ /* 0x000fe200024050ff */
[C---:B-1----:R-:W-:Y:S01]  /*c1e0*/  FFMA R28, R27.reuse, R20, R9 ;  /* 0x000000141b1c7223 */ /* 0x042fe20000000009 */
[----:B------:R-:W-:Y:S01]  /*c1f0*/  F2FP.TF32.F32.PACK_B R39, R39 ;  /* 0x00000027ff27723e */ /* 0x000fe200024050ff */
[C---:B------:R-:W-:Y:S01]  /*c200*/  FFMA R29, R27.reuse, R21, R10 ;  /* 0x000000151b1d7223 */ /* 0x040fe2000000000a */
[C---:B------:R-:W-:Y:S01]  /*c210*/  FFMA R30, R27.reuse, R26, R11 ;  /* 0x0000001a1b1e7223 */ /* 0x040fe2000000000b */
[----:B------:R-:W-:Y:S01]  /*c220*/  FFMA R31, R27, R41, R12 ;  /* 0x000000291b1f7223 */ /* 0x000fe2000000000c */
[----:B------:R-:W-:Y:S01]  /*c230*/  F2FP.TF32.F32.PACK_B R28, R28 ;  /* 0x0000001cff1c723e */ /* 0x000fe200024050ff */
[----:B------:R3:W-:Y:S01]  /*c240*/  STS.128 [R80+0x2020], R36 ;  /* 0x0020202450007388 */ /* 0x0007e20000000c00 */
[----:B------:R-:W-:Y:S02]  /*c250*/  F2FP.TF32.F32.PACK_B R29, R29 ;  /* 0x0000001dff1d723e */ /* 0x000fe400024050ff */
[----:B------:R-:W-:Y:S02]  /*c260*/  F2FP.TF32.F32.PACK_B R30, R30 ;  /* 0x0000001eff1e723e */ /* 0x000fe400024050ff */
[----:B------:R-:W-:Y:S02]  /*c270*/  F2FP.TF32.F32.PACK_B R31, R31 ;  /* 0x0000001fff1f723e */ /* 0x000fe400024050ff */
[----:B------:R-:W-:Y:S03]  /*c280*/  @P6 SHF.L.U32 R3, R65, 0x1f, RZ ;  /* 0x0000001f41036819 */ /* 0x000fe600000006ff */
[----:B------:R3:W-:Y:S01]  /*c290*/  STS.128 [R87+0x2030], R28 ;  /* 0x0020301c57007388 */ /* 0x0007e20000000c00 */
[----:B------:R-:W-:Y:S01]  /*c2a0*/  @!PT LDS RZ, [RZ] ;  /* 0x00000000fffff984 */ /* 0x000fe20000000800 */
[----:B------:R-:W-:Y:S01]  /*c2b0*/  @!PT LDS RZ, [RZ] ;  /* 0x00000000fffff984 */ /* 0x000fe20000000800 */
[----:B------:R-:W-:Y:S01]  /*c2c0*/  @!PT LDS RZ, [RZ] ;  /* 0x00000000fffff984 */ /* 0x000fe20000000800 */
[----:B------:R-:W-:Y:S01]  /*c2d0*/  @!PT LDS RZ, [RZ] ;  /* 0x00000000fffff984 */ /* 0x000fe20000000800 */
[----:B------:R1:W-:Y:S07]  /*c2e0*/  MEMBAR.ALL.CTA ;  /* 0x0000000000007992 */ /* 0x0003ee0000008000 */
[----:B-1----:R-:W1:Y:S02]  /*c2f0*/  FENCE.VIEW.ASYNC.S ;  /* 0x00000000000073c6 */ /* 0x002e640000000000 */
[----:B-1----:R-:W-:Y:S06]  /*c300*/  BAR.SYNC.DEFER_BLOCKING 0x1, 0x80 ;  /* 0x0042000000007b1d */ /* 0x002fec0000010000 */
[----:B------:R-:W-:Y:S05]  /*c310*/  @P0 BRA `(.L_x_119) ;  /* 0x00000000002c0947 */ /* 0x000fea0003800000 */
[----:B------:R-:W1:Y:S01]  /*c320*/  LDCU.64 UR6, c[0x0][0x348] ;  /* 0x00006900ff0677ac */ /* 0x000e620008000a00 */
[----:B------:R-:W-:Y:S02]  /*c330*/  R2UR UR10, R84 ;  /* 0x00000000540a72ca */ /* 0x000fe400000e0000 */
[----:B------:R-:W-:Y:S01]  /*c340*/  R2UR UR11, R81 ;  /* 0x00000000510b72ca */ /* 0x000fe200000e0000 */
[----:B------:R-:W-:Y:S01]  /*c350*/  UIADD3 UR9, UPT, UPT, UR41, 0x10, URZ ;  /* 0x0000001029097890 */ /* 0x000fe2000fffe0ff */
[----:B------:R-:W-:Y:S01]  /*c360*/  R2UR UR12, R83 ;  /* 0x00000000530c72ca */ /* 0x000fe200000e0000 */
[----:B------:R-:W-:Y:S02]  /*c370*/  UIADD3 UR8, UPT, UPT, UR48, 0x2200, URZ ;  /* 0x0000220030087890 */ /* 0x000fe4000fffe0ff */
[----:B-1----:R-:W-:Y:S04]  /*c380*/  UIADD3 UR4, UP0, UPT, UR6, 0x680, URZ ;  /* 0x0000068006047890 */ /* 0x002fe8000ff1e0ff */
[----:B------:R-:W-:Y:S09]  /*c390*/  UIADD3.X UR5, UPT, UPT, URZ, UR7, URZ, UP0, !UPT ;  /* 0x00000007ff057290 */ /* 0x000ff200087fe4ff */
[----:B------:R1:W-:Y:S01]  /*c3a0*/  UTMASTG.4D.IM2COL [UR8], [UR4] ;  /* 0x00000008040073b5 */ /* 0x0003e20008058000 */
[----:B------:R0:W-:Y:S01]  /*c3b0*/  UTMACMDFLUSH ;  /* 0x00000000000079b7 */ /* 0x0001e20000000000 */
[----:B-1----:R-:W-:Y:S04]  /*c3c0*/  DEPBAR.LE SB0, 0x1 ;  /* 0x000080400000791a */ /* 0x002fe80000000000 */
.L_x_119:
[----:B------:R-:W-:Y:S05]  /*c3d0*/  BSYNC.RECONVERGENT B0 ;  /* 0x0000000000007941 */ /* 0x000fea0003800200 */
.L_x_118:
[----:B------:R-:W-:Y:S01]  /*c3e0*/  BAR.SYNC.DEFER_BLOCKING 0x1, 0x80 ;  /* 0x0042000000007b1d */ /* 0x000fe20000010000 */
[----:B------:R-:W-:Y:S04]  /*c3f0*/  UIADD3 UR4, UPT, UPT, UR49, 0x1, URZ ;  /* 0x0000000131047890 */ /* 0x000fe8000fffe0ff */
[----:B------:R-:W-:Y:S04]  /*c400*/  UISETP.NE.AND UP0, UPT, UR4, 0x4, UPT ;  /* 0x000000040400788c */ /* 0x000fe8000bf05270 */
[----:B------:R-:W-:Y:S01]  /*c410*/  USEL UR40, UR4, URZ, UP0 ;  /* 0x000000ff04287287 */ /* 0x000fe20008000000 */
[----:B------:R1:W-:Y:S01]  /*c420*/  @P6 SYNCS.ARRIVE.TRANS64.RED.A1T0 RZ, [R93+URZ], RZ ;  /* 0x000000ff5dff69a7 */ /* 0x0003e200081004ff */
[----:B------:R-:W-:Y:S01]  /*c430*/  BSSY B1, `(.L_x_120) ;  /* 0x0000017000017945 */ /* 0x000fe20003800000 */
[----:B------:R-:W4:Y:S02]  /*c440*/  @P6 SYNCS.PHASECHK.TRANS64.TRYWAIT P0, [R40+URZ+0x40], R3 ;  /* 0x00004003280065a7 */ /* 0x000f2400080011ff */
[----:B----4-:R-:W-:Y:S01]  /*c450*/  @P6 SEL R90, RZ, 0x1, !P0 ;  /* 0x00000001ff5a6807 */ /* 0x010fe20004000000 */
[----:B-1----:R-:W-:Y:S06]  /*c460*/  @!P6 BRA `(.L_x_121) ;  /* 0x00000000004ce947 */ /* 0x002fec0003800000 */
        /* <DEDUP_REMOVED lines=9> */
[----:B------:R-:W-:Y:S04]  /*c500*/  SHF.L.U32 R5, R65, 0x1f, RZ ;  /* 0x0000001f41057819 */ /* 0x000fe800000006ff */
[----:B------:R-:W1:Y:S02]  /*c510*/  SYNCS.PHASECHK.TRANS64.TRYWAIT P0, [R40+URZ+0x40], R5 ;  /* 0x00004005280075a7 */ /* 0x000e6400080011ff */
[----:B-1----:R-:W-:Y:S05]  /*c520*/  @!P0 BRA `(.L_x_124) ;  /* 0x0000001c00c88947 */ /* 0x002fea0003800000 */
.L_x_123:
[----:B------:R-:W-:Y:S05]  /*c530*/  BSYNC B0 ;  /* 0x0000000000007941 */ /* 0x000fea0003800000 */
.L_x_122:
[----:B------:R-:W-:Y:S02]  /*c540*/  ISETP.NE.AND P0, PT, R91, RZ, PT ;  /* 0x000000ff5b00720c */ /* 0x000fe40003f05270 */
[----:B------:R-:W-:Y:S11]  /*c550*/  IADD3 R89, PT, PT, R89, 0x1, RZ ;  /* 0x0000000159597810 */ /* 0x000ff60007ffe0ff */
[----:B------:R4:W1:Y:S04]  /*c560*/  @P0 LDS.128 R56, [R4] ;  /* 0x0000000004380984 */ /* 0x0008680000000c00 */
[----:B------:R4:W1:Y:S04]  /*c570*/  @P0 LDS.128 R52, [R3+0x10] ;  /* 0x0000100003340984 */ /* 0x0008680000000c00 */
[----:B------:R4:W1:Y:S04]  /*c580*/  @P0 LDS.128 R48, [R2+0x20] ;  /* 0x0000200002300984 */ /* 0x0008680000000c00 */
[----:B------:R4:W1:Y:S02]  /*c590*/  @P0 LDS.128 R44, [R0+0x30] ;  /* 0x00003000002c0984 */ /* 0x0008640000000c00 */
.L_x_121:
[----:B------:R-:W-:Y:S05]  /*c5a0*/  BSYNC B1 ;  /* 0x0000000000017941 */ /* 0x000fea0003800000 */
.L_x_120:
[----:B----4-:R-:W-:Y:S05]  /*c5b0*/  VIADD R3, R25, 0x20 ;  /* 0x0000002019037836 */ /* 0x010fea0000000000 */
        /* <DEDUP_REMOVED lines=9> */
[----:B------:R-:W4:Y:S01]  /*c650*/  LDCU.64 UR6, c[0x4][0x78] ;  /* 0x01000f00ff0677ac */ /* 0x000f220008000a00 */
[----:B------:R-:W2:Y:S01]  /*c660*/  LDC.64 R2, c[0x4][R3] ;  /* 0x0100000003027b82 */ /* 0x000ea20000000a00 */
[----:B------:R-:W5:Y:S01]  /*c670*/  LDCU.64 UR4, c[0x4][0x10] ;  /* 0x01000200ff0477ac */ /* 0x000f620008000a00 */
[----:B-1----:R-:W-:Y:S01]  /*c680*/  MOV R5, UR9 ;  /* 0x0000000900057c02 */ /* 0x002fe20008000f00 */
[----:B------:R-:W-:Y:S01]  /*c690*/  IMAD.U32 R4, RZ, RZ, UR8 ;  /* 0x00000008ff047e24 */ /* 0x000fe2000f8e00ff */
[----:B----4-:R-:W-:Y:S01]  /*c6a0*/  MOV R7, UR7 ;  /* 0x0000000700077c02 */ /* 0x010fe20008000f00 */
[----:B------:R-:W-:Y:S01]  /*c6b0*/  IMAD.U32 R6, RZ, RZ, UR6 ;  /* 0x00000006ff067e24 */ /* 0x000fe2000f8e00ff */
[----:B-----5:R-:W-:Y:S01]  /*c6c0*/  MOV R11, UR5 ;  /* 0x00000005000b7c02 */ /* 0x020fe20008000f00 */
[----:B------:R-:W-:Y:S02]  /*c6d0*/  IMAD.U32 R10, RZ, RZ, UR4 ;  /* 0x00000004ff0a7e24 */ /* 0x000fe4000f8e00ff */
[----:B------:R-:W-:Y:S07]  /*c6e0*/  LEPC R20, `(.L_x_125) ;  /* 0x000000001014794e */ /* 0x000fee0000000000 */
[----:B--23--:R-:W-:Y:S05]  /*c6f0*/  CALL.ABS.NOINC R2 ;  /* 0x0000000002007343 */ /* 0x00cfea0003c00000 */
.L_x_125:
[----:B-1----:R-:W-:Y:S01]  /*c700*/  LOP3.LUT R20, R56, 0xffffe000, RZ, 0xc0, !PT ;  /* 0xffffe00038147812 */ /* 0x002fe200078ec0ff */
[----:B------:R-:W-:Y:S05]  /*c710*/  WARPSYNC.ALL ;  /* 0x0000000000007948 */ /* 0x000fea0003800000 */
[----:B------:R-:W-:Y:S01]  /*c720*/  R2UR UR4, R25 ;  /* 0x00000000190472ca */ /* 0x000fe200000e0000 */
[----:B------:R-:W-:Y:S01]  /*c730*/  IMAD.U32 R93, RZ, RZ, UR40 ;  /* 0x00000028ff5d7e24 */ /* 0x000fe2000f8e00ff */
[----:B------:R-:W-:Y:S01]  /*c740*/  LOP3.LUT R21, R57, 0xffffe000, RZ, 0xc0, !PT ;  /* 0xffffe00039157812 */ /* 0x000fe200078ec0ff */
[----:B------:R-:W-:Y:S01]  /*c750*/  BSSY.RECONVERGENT B0, `(.L_x_126) ;  /* 0x000005e000007945 */ /* 0x000fe20003800200 */
[----:B------:R-:W-:Y:S02]  /*c760*/  LOP3.LUT R41, R58, 0xffffe000, RZ, 0xc0, !PT ;  /* 0xffffe0003a297812 */ /* 0x000fe400078ec0ff */
[----:B------:R-:W-:Y:S02]  /*c770*/  LOP3.LUT R26, R54, 0xffffe000, RZ, 0xc0, !PT ;  /* 0xffffe000361a7812 */ /* 0x000fe400078ec0ff */
[----:B------:R-:W-:Y:S02]  /*c780*/  LOP3.LUT R40, R50, 0xffffe000, RZ, 0xc0, !PT ;  /* 0xffffe00032287812 */ /* 0x000fe400078ec0ff */
[----:B------:R-:W-:Y:S02]  /*c790*/  ISETP.NE.AND P6, PT, R86, RZ, PT ;  /* 0x000000ff5600720c */ /* 0x000fe40003fc5270 */
[----:B------:R-:W-:Y:S01]  /*c7a0*/  ISETP.NE.AND P0, PT, R68, RZ, PT ;  /* 0x000000ff4400720c */ /* 0x000fe20003f05270 */
[----:B------:R-:W1:Y:S10]  /*c7b0*/  LDTM.x16 R4, tmem[UR4+0x20] ;  /* 0x00002004000479ee */ /* 0x000e740008240000 */
[----:B------:R-:W-:Y:S05]  /*c7c0*/  @P6 LEA R93, R93, UR48, 0x3 ;  /* 0x000000305d5d6c11 */ /* 0x000fea000f8e18ff */
[----:B------:R-:W-:Y:S05]  /*c7d0*/  @P6 VIADD R93, R93, 0x60 ;  /* 0x000000605d5d6836 */ /* 0x000fea0000000000 */
[----:B------:R-:W-:Y:S01]  /*c7e0*/  @P6 PRMT R93, R92, 0x654, R93 ;  /* 0x000006545c5d6816 */ /* 0x000fe2000000005d */
[C---:B-1----:R-:W-:Y:S01]  /*c7f0*/  FMUL R0, R24.reuse, R4 ;  /* 0x0000000418007220 */ /* 0x042fe20000400000 */
[C---:B------:R-:W-:Y:S01]  /*c800*/  FMUL R2, R24.reuse, R5 ;  /* 0x0000000518027220 */ /* 0x040fe20000400000 */
[C---:B------:R-:W-:Y:S01]  /*c810*/  FMUL R3, R24.reuse, R10 ;  /* 0x0000000a18037220 */ /* 0x040fe20000400000 */
[----:B------:R-:W-:Y:S01]  /*c820*/  FMUL R4, R24, R11 ;  /* 0x0000000b18047220 */ /* 0x000fe20000400000 */
[C---:B---3--:R-:W-:Y:S01]  /*c830*/  FFMA R28, R27.reuse, R20, R0 ;  /* 0x000000141b1c7223 */ /* 0x048fe20000000000 */
        /* <DEDUP_REMOVED lines=15> */
[----:B------:R-:W-:Y:S01]  /*c930*/  FFMA R32, R27, R20, R0 ;  /* 0x000000141b207223 */ /* 0x000fe20000000000 */
[----:B------:R-:W-:Y:S01]  /*c940*/  LOP3.LUT R20, R55, 0xffffe000, RZ, 0xc0, !PT ;  /* 0xffffe00037147812 */ /* 0x000fe200078ec0ff */
[C---:B------:R-:W-:Y:S01]  /*c950*/  FFMA R33, R27.reuse, R41, R2 ;  /* 0x000000291b217223 */ /* 0x040fe20000000002 */
[C---:B------:R-:W-:Y:S01]  /*c960*/  FFMA R34, R27.reuse, R26, R3 ;  /* 0x0000001a1b227223 */ /* 0x040fe20000000003 */
[----:B------:R1:W-:Y:S01]  /*c970*/  STS.128 [R66+0x4000], R28 ;  /* 0x0040001c42007388 */ /* 0x0003e20000000c00 */
[----:B------:R-:W-:Y:S01]  /*c980*/  LOP3.LUT R26, R48, 0xffffe000, RZ, 0xc0, !PT ;  /* 0xffffe000301a7812 */ /* 0x000fe200078ec0ff */
[----:B------:R-:W-:Y:S01]  /*c990*/  FFMA R35, R27, R20, R4 ;  /* 0x000000141b237223 */ /* 0x000fe20000000004 */
[----:B------:R-:W-:Y:S01]  /*c9a0*/  LOP3.LUT R41, R51, 0xffffe000, RZ, 0xc0, !PT ;  /* 0xffffe00033297812 */ /* 0x000fe200078ec0ff */
[C---:B------:R-:W-:Y:S01]  /*c9b0*/  FMUL R5, R24.reuse, R12 ;  /* 0x0000000c18057220 */ /* 0x040fe20000400000 */
[C---:B------:R-:W-:Y:S01]  /*c9c0*/  FMUL R6, R24.reuse, R13 ;  /* 0x0000000d18067220 */ /* 0x040fe20000400000 */
[C---:B------:R-:W-:Y:S01]  /*c9d0*/  FMUL R7, R24.reuse, R14 ;  /* 0x0000000e18077220 */ /* 0x040fe20000400000 */
        /* <DEDUP_REMOVED lines=20> */
[----:B------:R-:W-:Y:S02]  /*cb20*/  F2FP.TF32.F32.PACK_B R38, R38 ;  /* 0x00000026ff26723e */ /* 0x000fe400024050ff */
[----:B------:R-:W-:Y:S01]  /*cb30*/  F2FP.TF32.F32.PACK_B R39, R39 ;  /* 0x00000027ff27723e */ /* 0x000fe200024050ff */
[C---:B-1----:R-:W-:Y:S01]  /*cb40*/  FFMA R28, R27.reuse, R20, R9 ;  /* 0x000000141b1c7223 */ /* 0x042fe20000000009 */
[C---:B------:R-:W-:Y:S01]  /*cb50*/  FFMA R29, R27.reuse, R21, R10 ;  /* 0x000000151b1d7223 */ /* 0x040fe2000000000a */
[C---:B------:R-:W-:Y:S01]  /*cb60*/  FFMA R30, R27.reuse, R26, R11 ;  /* 0x0000001a1b1e7223 */ /* 0x040fe2000000000b */
[----:B------:R-:W-:Y:S01]  /*cb70*/  FFMA R31, R27, R41, R12 ;  /* 0x000000291b1f7223 */ /* 0x000fe2000000000c */
[----:B------:R3:W-:Y:S01]  /*cb80*/  STS.128 [R80+0x4020], R36 ;  /* 0x0040202450007388 */ /* 0x0007e20000000c00 */
[----:B------:R-:W-:Y:S02]  /*cb90*/  F2FP.TF32.F32.PACK_B R28, R28 ;  /* 0x0000001cff1c723e */ /* 0x000fe400024050ff */
[----:B------:R-:W-:Y:S02]  /*cba0*/  F2FP.TF32.F32.PACK_B R29, R29 ;  /* 0x0000001dff1d723e */ /* 0x000fe400024050ff */
[----:B------:R-:W-:Y:S02]  /*cbb0*/  F2FP.TF32.F32.PACK_B R30, R30 ;  /* 0x0000001eff1e723e */ /* 0x000fe400024050ff */
[----:B------:R-:W-:Y:S02]  /*cbc0*/  F2FP.TF32.F32.PACK_B R31, R31 ;  /* 0x0000001fff1f723e */ /* 0x000fe400024050ff */
[----:B------:R-:W-:Y:S02]  /*cbd0*/  LEA R3, R89, UR48, 0x3 ;  /* 0x0000003059037c11 */ /* 0x000fe4000f8e18ff */
[----:B------:R-:W-:Y:S01]  /*cbe0*/  @P6 SHF.L.U32 R14, R65, 0x1f, RZ ;  /* 0x0000001f410e6819 */ /* 0x000fe200000006ff */
        /* <DEDUP_REMOVED lines=20> */
.L_x_127:
[----:B------:R-:W-:Y:S05]  /*cd30*/  BSYNC.RECONVERGENT B0 ;  /* 0x0000000000007941 */ /* 0x000fea0003800200 */
.L_x_126:
        /* <DEDUP_REMOVED lines=21> */
.L_x_131:
[----:B------:R-:W-:Y:S05]  /*ce90*/  BSYNC B0 ;  /* 0x0000000000007941 */ /* 0x000fea0003800000 */
.L_x_130:
[----:B------:R-:W-:Y:S11]  /*cea0*/  ISETP.NE.AND P0, PT, R91, RZ, PT ;  /* 0x000000ff5b00720c */ /* 0x000ff60003f05270 */
[----:B------:R-:W-:Y:S02]  /*ceb0*/  @!UPT UIADD3 URZ, UPT, UPT, URZ, URZ, URZ ;  /* 0x000000fffffff290 */ /* 0x000fe4000fffe0ff */
[----:B------:R4:W1:Y:S04]  /*cec0*/  @P0 LDS.128 R56, [R4] ;  /* 0x0000000004380984 */ /* 0x0008680000000c00 */
[----:B------:R4:W1:Y:S04]  /*ced0*/  @P0 LDS.128 R52, [R2+0x10] ;  /* 0x0000100002340984 */ /* 0x0008680000000c00 */
[----:B------:R4:W1:Y:S04]  /*cee0*/  @P0 LDS.128 R48, [R0+0x20] ;  /* 0x0000200000300984 */ /* 0x0008680000000c00 */
[----:B------:R4:W1:Y:S02]  /*cef0*/  @P0 LDS.128 R44, [R89+0x30] ;  /* 0x00003000592c0984 */ /* 0x0008640000000c00 */
.L_x_129:
[----:B------:R-:W-:Y:S05]  /*cf00*/  BSYNC B1 ;  /* 0x0000000000017941 */ /* 0x000fea0003800000 */
.L_x_128:
        /* <DEDUP_REMOVED lines=11> */
[----:B----4-:R-:W4:Y:S01]  /*cfc0*/  LDC.64 R2, c[0x4][R3] ;  /* 0x0100000003027b82 */ /* 0x010f220000000a00 */
        /* <DEDUP_REMOVED lines=9> */
.L_x_133:
[----:B------:R-:W-:Y:S01]  /*d060*/  ISETP.NE.AND P0, PT, R68, RZ, PT ;  /* 0x000000ff4400720c */ /* 0x000fe20003f05270 */
[----:B------:R-:W-:Y:S05]  /*d070*/  WARPSYNC.ALL ;  /* 0x0000000000007948 */ /* 0x000fea0003800000 */
[----:B------:R-:W-:Y:S01]  /*d080*/  R2UR UR4, R25 ;  /* 0x00000000190472ca */ /* 0x000fe200000e0000 */
[----:B------:R-:W-:Y:S01]  /*d090*/  VIADD R88, R88, 0xb0 ;  /* 0x000000b058587836 */ /* 0x000fe20000000000 */
[----:B----4-:R-:W-:Y:S01]  /*d0a0*/  LOP3.LUT R0, R56, 0xffffe000, RZ, 0xc0, !PT ;  /* 0xffffe00038007812 */ /* 0x010fe200078ec0ff */
[----:B------:R-:W-:Y:S01]  /*d0b0*/  BSSY.RECONVERGENT B0, `(.L_x_134) ;  /* 0x000005b000007945 */ /* 0x000fe20003800200 */
[----:B------:R-:W-:Y:S02]  /*d0c0*/  LOP3.LUT R2, R57, 0xffffe000, RZ, 0xc0, !PT ;  /* 0xffffe00039027812 */ /* 0x000fe400078ec0ff */
[----:B------:R-:W-:Y:S02]  /*d0d0*/  LOP3.LUT R3, R58, 0xffffe000, RZ, 0xc0, !PT ;  /* 0xffffe0003a037812 */ /* 0x000fe400078ec0ff */
[----:B------:R-:W-:Y:S02]  /*d0e0*/  LOP3.LUT R20, R59, 0xffffe000, RZ, 0xc0, !PT ;  /* 0xffffe0003b147812 */ /* 0x000fe400078ec0ff */
[----:B------:R-:W-:Y:S02]  /*d0f0*/  LOP3.LUT R21, R52, 0xffffe000, RZ, 0xc0, !PT ;  /* 0xffffe00034157812 */ /* 0x000fe400078ec0ff */
[----:B------:R-:W-:Y:S01]  /*d100*/  LOP3.LUT R26, R53, 0xffffe000, RZ, 0xc0, !PT ;  /* 0xffffe000351a7812 */ /* 0x000fe200078ec0ff */
[----:B------:R-:W1:Y:S01]  /*d110*/  LDTM.x16 R4, tmem[UR4+0x30] ;  /* 0x00003004000479ee */ /* 0x000e620008240000 */
[----:B---3--:R-:W-:Y:S01]  /*d120*/  LOP3.LUT R29, R54, 0xffffe000, RZ, 0xc0, !PT ;  /* 0xffffe000361d7812 */ /* 0x008fe200078ec0ff */
[----:B------:R-:W-:Y:S01]  /*d130*/  NOP ;  /* 0x0000000000007918 */ /* 0x000fe20000000000 */
[----:B------:R-:W-:Y:S02]  /*d140*/  LOP3.LUT R28, R55, 0xffffe000, RZ, 0xc0, !PT ;  /* 0xffffe000371c7812 */ /* 0x000fe400078ec0ff */
[----:B------:R-:W-:Y:S02]  /*d150*/  LOP3.LUT R88, R88, 0xfefffff8, RZ, 0xc0, !PT ;  /* 0xfefffff858587812 */ /* 0x000fe400078ec0ff */
[----:B------:R-:W-:Y:S02]  /*d160*/  LOP3.LUT R31, R48, 0xffffe000, RZ, 0xc0, !PT ;  /* 0xffffe000301f7812 */ /* 0x000fe400078ec0ff */
[----:B------:R-:W-:Y:S01]  /*d170*/  LOP3.LUT R30, R49, 0xffffe000, RZ, 0xc0, !PT ;  /* 0xffffe000311e7812 */ /* 0x000fe200078ec0ff */
[----:B-1----:R1:W-:Y:S01]  /*d180*/  SYNCS.ARRIVE.TRANS64.RED.A1T0 RZ, [R88+URZ], RZ ;  /* 0x000000ff58ff79a7 */ /* 0x0023e200081004ff */
[----:B------:R-:W-:Y:S02]  /*d190*/  LOP3.LUT R33, R50, 0xffffe000, RZ, 0xc0, !PT ;  /* 0xffffe00032217812 */ /* 0x000fe400078ec0ff */
[----:B------:R-:W-:Y:S02]  /*d1a0*/  LOP3.LUT R32, R51, 0xffffe000, RZ, 0xc0, !PT ;  /* 0xffffe00033207812 */ /* 0x000fe400078ec0ff */
[----:B------:R-:W-:Y:S02]  /*d1b0*/  LOP3.LUT R35, R44, 0xffffe000, RZ, 0xc0, !PT ;  /* 0xffffe0002c237812 */ /* 0x000fe400078ec0ff */
[----:B------:R-:W-:Y:S02]  /*d1c0*/  LOP3.LUT R34, R45, 0xffffe000, RZ, 0xc0, !PT ;  /* 0xffffe0002d227812 */ /* 0x000fe400078ec0ff */
[----:B------:R-:W-:Y:S02]  /*d1d0*/  LOP3.LUT R37, R46, 0xffffe000, RZ, 0xc0, !PT ;  /* 0xffffe0002e257812 */ /* 0x000fe400078ec0ff */
[----:B------:R-:W-:Y:S01]  /*d1e0*/  LOP3.LUT R36, R47, 0xffffe000, RZ, 0xc0, !PT ;  /* 0xffffe0002f247812 */ /* 0x000fe200078ec0ff */
[C---:B------:R-:W-:Y:S01]  /*d1f0*/  FMUL R4, R24.reuse, R4 ;  /* 0x0000000418047220 */ /* 0x040fe20000400000 */
[C---:B------:R-:W-:Y:S01]  /*d200*/  FMUL R5, R24.reuse, R5 ;  /* 0x0000000518057220 */ /* 0x040fe20000400000 */
[C---:B------:R-:W-:Y:S01]  /*d210*/  FMUL R6, R24.reuse, R6 ;  /* 0x0000000618067220 */ /* 0x040fe20000400000 */
[C---:B------:R-:W-:Y:S01]  /*d220*/  FMUL R7, R24.reuse, R7 ;  /* 0x0000000718077220 */ /* 0x040fe20000400000 */
[C---:B------:R-:W-:Y:S01]  /*d230*/  FFMA R4, R27.reuse, R0, R4 ;  /* 0x000000001b047223 */ /* 0x040fe20000000004 */
[C---:B------:R-:W-:Y:S01]  /*d240*/  FFMA R5, R27.reuse, R2, R5 ;  /* 0x000000021b057223 */ /* 0x040fe20000000005 */
[C---:B------:R-:W-:Y:S01]  /*d250*/  FFMA R6, R27.reuse, R3, R6 ;  /* 0x000000031b067223 */ /* 0x040fe20000000006 */
[C---:B------:R-:W-:Y:S01]  /*d260*/  FFMA R7, R27.reuse, R20, R7 ;  /* 0x000000141b077223 */ /* 0x040fe20000000007 */
[C---:B------:R-:W-:Y:S01]  /*d270*/  FMUL R8, R24.reuse, R8 ;  /* 0x0000000818087220 */ /* 0x040fe20000400000 */
[C---:B------:R-:W-:Y:S01]  /*d280*/  FMUL R9, R24.reuse, R9 ;  /* 0x0000000918097220 */ /* 0x040fe20000400000 */
[C---:B------:R-:W-:Y:S01]  /*d290*/  FMUL R10, R24.reuse, R10 ;  /* 0x0000000a180a7220 */ /* 0x040fe20000400000 */
[C---:B------:R-:W-:Y:S01]  /*d2a0*/  FMUL R11, R24.reuse, R11 ;  /* 0x0000000b180b7220 */ /* 0x040fe20000400000 */
[----:B------:R-:W-:Y:S01]  /*d2b0*/  F2FP.TF32.F32.PACK_B R4, R4 ;  /* 0x00000004ff04723e */ /* 0x000fe200024050ff */
[C---:B------:R-:W-:Y:S01]  /*d2c0*/  FFMA R8, R27.reuse, R21, R8 ;  /* 0x000000151b087223 */ /* 0x040fe20000000008 */
[----:B------:R-:W-:Y:S01]  /*d2d0*/  F2FP.TF32.F32.PACK_B R5, R5 ;  /* 0x00000005ff05723e */ /* 0x000fe200024050ff */
[C---:B------:R-:W-:Y:S01]  /*d2e0*/  FFMA R9, R27.reuse, R26, R9 ;  /* 0x0000001a1b097223 */ /* 0x040fe20000000009 */
[----:B------:R-:W-:Y:S01]  /*d2f0*/  F2FP.TF32.F32.PACK_B R6, R6 ;  /* 0x00000006ff06723e */ /* 0x000fe200024050ff */
[C---:B------:R-:W-:Y:S01]  /*d300*/  FFMA R10, R27.reuse, R29, R10 ;  /* 0x0000001d1b0a7223 */ /* 0x040fe2000000000a */
[----:B------:R-:W-:Y:S01]  /*d310*/  F2FP.TF32.F32.PACK_B R7, R7 ;  /* 0x00000007ff07723e */ /* 0x000fe200024050ff */
[C---:B------:R-:W-:Y:S01]  /*d320*/  FFMA R11, R27.reuse, R28, R11 ;  /* 0x0000001c1b0b7223 */ /* 0x040fe2000000000b */
[C---:B------:R-:W-:Y:S01]  /*d330*/  FMUL R12, R24.reuse, R12 ;  /* 0x0000000c180c7220 */ /* 0x040fe20000400000 */
[----:B------:R-:W-:Y:S01]  /*d340*/  F2FP.TF32.F32.PACK_B R8, R8 ;  /* 0x00000008ff08723e */ /* 0x000fe200024050ff */
[C---:B------:R-:W-:Y:S01]  /*d350*/  FMUL R13, R24.reuse, R13 ;  /* 0x0000000d180d7220 */ /* 0x040fe20000400000 */
[----:B------:R1:W-:Y:S01]  /*d360*/  STS.128 [R66+0x6000], R4 ;  /* 0x0060000442007388 */ /* 0x0003e20000000c00 */
        /* <DEDUP_REMOVED lines=8> */
[C---:B------:R-:W-:Y:S01]  /*d3f0*/  FFMA R15, R27.reuse, R32, R15 ;  /* 0x000000201b0f7223 */ /* 0x040fe2000000000f */
[C---:B------:R-:W-:Y:S01]  /*d400*/  FMUL R16, R24.reuse, R16 ;  /* 0x0000001018107220 */ /* 0x040fe20000400000 */
[----:B------:R-:W-:Y:S01]  /*d410*/  F2FP.TF32.F32.PACK_B R12, R12 ;  /* 0x0000000cff0c723e */ /* 0x000fe200024050ff */
[----:B------:R1:W-:Y:S01]  /*d420*/  STS.128 [R82+0x6010], R8 ;  /* 0x0060100852007388 */ /* 0x0003e20000000c00 */
        /* <DEDUP_REMOVED lines=9> */
[----:B------:R-:W-:Y:S01]  /*d4c0*/  FFMA R19, R27, R36, R19 ;  /* 0x000000241b137223 */ /* 0x000fe20000000013 */
[----:B------:R-:W-:Y:S02]  /*d4d0*/  F2FP.TF32.F32.PACK_B R16, R16 ;  /* 0x00000010ff10723e */ /* 0x000fe400024050ff */
[----:B------:R1:W-:Y:S01]  /*d4e0*/  STS.128 [R80+0x6020], R12 ;  /* 0x0060200c50007388 */ /* 0x0003e20000000c00 */
[----:B------:R-:W-:Y:S02]  /*d4f0*/  F2FP.TF32.F32.PACK_B R17, R17 ;  /* 0x00000011ff11723e */ /* 0x000fe400024050ff */
        /* <DEDUP_REMOVED lines=15> */
[----:B------:R-:W-:Y:S01]  /*d5f0*/  R2UR UR12, R83 ;  /* 0x00000000530c72ca */ /* 0x000fe200000e0000 */
[----:B------:R-:W-:Y:S02]  /*d600*/  UIADD3 UR8, UPT, UPT, UR48, 0x6200, URZ ;  /* 0x0000620030087890 */ /* 0x000fe4000fffe0ff */
[----:B---3--:R-:W-:Y:S04]  /*d610*/  UIADD3 UR4, UP0, UPT, UR6, 0x680, URZ ;  /* 0x0000068006047890 */ /* 0x008fe8000ff1e0ff */
[----:B------:R-:W-:Y:S09]  /*d620*/  UIADD3.X UR5, UPT, UPT, URZ, UR7, URZ, UP0, !UPT ;  /* 0x00000007ff057290 */ /* 0x000ff200087fe4ff */
[----:B------:R3:W-:Y:S01]  /*d630*/  UTMASTG.4D.IM2COL [UR8], [UR4] ;  /* 0x00000008040073b5 */ /* 0x0007e20008058000 */
[----:B------:R0:W-:Y:S01]  /*d640*/  UTMACMDFLUSH ;  /* 0x00000000000079b7 */ /* 0x0001e20000000000 */
[----:B---3--:R-:W-:Y:S04]  /*d650*/  DEPBAR.LE SB0, 0x1 ;  /* 0x000080400000791a */ /* 0x008fe80000000000 */
.L_x_135:
[----:B------:R-:W-:Y:S05]  /*d660*/  BSYNC.RECONVERGENT B0 ;  /* 0x0000000000007941 */ /* 0x000fea0003800200 */
.L_x_134:
[----:B------:R-:W-:Y:S01]  /*d670*/  BAR.SYNC.DEFER_BLOCKING 0x1, 0x80 ;  /* 0x0042000000007b1d */ /* 0x000fe20000010000 */
[----:B------:R-:W-:Y:S01]  /*d680*/  UISETP.NE.AND UP0, UPT, UR52, -0x4, UPT ;  /* 0xfffffffc3400788c */ /* 0x000fe2000bf05270 */
[----:B------:R-:W-:Y:S08]  /*d690*/  IADD3 R0, PT, PT, R22, 0x1, RZ ;  /* 0x0000000116007810 */ /* 0x000ff00007ffe0ff */
[----:B------:R-:W-:Y:S05]  /*d6a0*/  BRA.U !UP0, `(.L_x_136) ;  /* 0x0000000108247547 */ /* 0x000fea000b800000 */
[----:B------:R-:W-:Y:S01]  /*d6b0*/  ISETP.NE.AND P0, PT, R86, RZ, PT ;  /* 0x000000ff5600720c */ /* 0x000fe20003f05270 */
[----:B------:R-:W-:Y:S01]  /*d6c0*/  IMAD.U32 R2, RZ, RZ, UR49 ;  /* 0x00000031ff027e24 */ /* 0x000fe2000f8e00ff */
[----:B------:R-:W-:Y:S04]  /*d6d0*/  UIADD3 UR4, UPT, UPT, UR49, 0x1, URZ ;  /* 0x0000000131047890 */ /* 0x000fe8000fffe0ff */
[----:B------:R-:W-:Y:S04]  /*d6e0*/  UISETP.NE.AND UP0, UPT, UR4, 0x4, UPT ;  /* 0x000000040400788c */ /* 0x000fe8000bf05270 */
[----:B------:R-:W-:Y:S03]  /*d6f0*/  USEL UR49, UR4, URZ, UP0 ;  /* 0x000000ff04317287 */ /* 0x000fe60008000000 */
[----:B------:R-:W-:Y:S05]  /*d700*/  @P0 LEA R2, R2, UR48, 0x3 ;  /* 0x0000003002020c11 */ /* 0x000fea000f8e18ff */
[----:B------:R-:W-:Y:S05]  /*d710*/  @P0 VIADD R3, R2, 0x60 ;  /* 0x0000006002030836 */ /* 0x000fea0000000000 */
[----:B------:R-:W-:Y:S04]  /*d720*/  @P0 PRMT R3, R92, 0x654, R3 ;  /* 0x000006545c030816 */ /* 0x000fe80000000003 */
[----:B------:R3:W-:Y:S03]  /*d730*/  @P0 SYNCS.ARRIVE.TRANS64.RED.A1T0 RZ, [R3+URZ], RZ ;  /* 0x000000ff03ff09a7 */ /* 0x0007e600081004ff */
.L_x_136:
[----:B------:R-:W-:Y:S01]  /*d740*/  R2UR UR5, R77 ;  /* 0x000000004d0572ca */ /* 0x000fe200000e0000 */
[----:B------:R-:W-:Y:S01]  /*d750*/  UISETP.NE.AND UP0, UPT, UR62, URZ, UPT ;  /* 0x000000ff3e00728c */ /* 0x000fe2000bf05270 */
[----:B------:R-:W-:Y:S01]  /*d760*/  R2UR UR4, R78 ;  /* 0x000000004e0472ca */ /* 0x000fe200000e0000 */
[----:B------:R-:W-:Y:S01]  /*d770*/  UIADD3 UR52, UPT, UPT, UR52, 0x4, URZ ;  /* 0x0000000434347890 */ /* 0x000fe2000fffe0ff */
[C---:B------:R-:W-:Y:S01]  /*d780*/  ISETP.NE.AND P0, PT, R0.reuse, 0x2, PT ;  /* 0x000000020000780c */ /* 0x040fe20003f05270 */
[----:B------:R-:W-:Y:S01]  /*d790*/  UMOV UR51, UR63 ;  /* 0x0000003f00337c82 */ /* 0x000fe20008000000 */
[----:B------:R-:W-:Y:S02]  /*d7a0*/  LOP3.LUT R63, R63, 0x1, RZ, 0x3c, !PT ;  /* 0x000000013f3f7812 */ /* 0x000fe400078e3cff */
[----:B---3--:R-:W-:Y:S02]  /*d7b0*/  SEL R3, RZ, 0x1, P0 ;  /* 0x00000001ff037807 */ /* 0x008fe40000000000 */
[----:B------:R-:W-:Y:S02]  /*d7c0*/  SEL R22, R0, RZ, P0 ;  /* 0x000000ff00167207 */ /* 0x000fe40000000000 */
[----:B------:R-:W-:Y:S01]  /*d7d0*/  LOP3.LUT R64, R64, R3, RZ, 0x3c, !PT ;  /* 0x0000000340407212 */ /* 0x000fe200078e3cff */
[----:B------:R-:W-:Y:S02]  /*d7e0*/  UIADD3 UR21, UPT, UPT, UR36, UR5, URZ ;  /* 0x0000000524157290 */ /* 0x000fe4000fffe0ff */
[----:B------:R-:W-:Y:S01]  /*d7f0*/  UIADD3 UR50, UPT, UPT, UR37, UR4, URZ ;  /* 0x0000000425327290 */ /* 0x000fe2000fffe0ff */
[----:B------:R-:W-:Y:S11]  /*d800*/  BRA.U UP0, `(.L_x_137) ;  /* 0xffffffc900887547 */ /* 0x000ff6000b83ffff */
[----:B------:R-:W-:-:S13]  /*d810*/  R2UR UR4, R79 ;  /* 0x000000004f0472ca */ /* 0x000fda00000e0000 */
[----:B------:R-:W-:-:S09]  /*d820*/  UISETP.NE.AND UP0, UPT, UR4, URZ, UPT ;  /* 0x000000ff0400728c */ /* 0x000fd2000bf05270 */
[----:B------:R-:W-:Y:S05]  /*d830*/  BRA.U !UP0, `(.L_x_138) ;  /* 0x0000000108487547 */ /* 0x000fea000b800000 */
[----:B------:R-:W3:Y:S02]  /*d840*/  LDCU.64 UR4, c[0x0][0x890] ;  /* 0x00011200ff0477ac */ /* 0x000ee40008000a00 */
[----:B---3--:R-:W-:-:S04]  /*d850*/  UISETP.NE.U32.AND UP0, UPT, UR4, URZ, UPT ;  /* 0x000000ff0400728c */ /* 0x008fc8000bf05070 */
[----:B------:R-:W-:-:S09]  /*d860*/  UISETP.NE.AND.EX UP0, UPT, UR5, URZ, UPT, UP0 ;  /* 0x000000ff0500728c */ /* 0x000fd2000bf05300 */
[----:B------:R-:W-:Y:S05]  /*d870*/  BRA.U UP0, `(.L_x_139) ;  /* 0x00000001000c7547 */ /* 0x000fea000b800000 */
[----:B------:R-:W-:-:S13]  /*d880*/  FSETP.NEU.AND P0, PT, R27, RZ, PT ;  /* 0x000000ff1b00720b */ /* 0x000fda0003f0d000 */
[----:B------:R-:W-:Y:S05]  /*d890*/  @!P0 EXIT ;  /* 0x000000000000894d */ /* 0x000fea0003800000 */
[----:B------:R-:W-:Y:S05]  /*d8a0*/  BRA `(.L_x_138) ;  /* 0x00000000002c7947 */ /* 0x000fea0003800000 */
.L_x_139:
[----:B------:R-:W-:Y:S01]  /*d8b0*/  ISETP.NE.AND P0, PT, R85, RZ, PT ;  /* 0x000000ff5500720c */ /* 0x000fe20003f05270 */
[----:B------:R-:W-:-:S12]  /*d8c0*/  BSSY.RECONVERGENT B0, `(.L_x_138) ;  /* 0x0000009000007945 */ /* 0x000fd80003800200 */
[----:B------:R-:W-:Y:S05]  /*d8d0*/  @P0 BRA `(.L_x_140) ;  /* 0x0000000000140947 */ /* 0x000fea0003800000 */
[----:B------:R-:W3:Y:S02]  /*d8e0*/  LDCU.64 UR4, c[0x0][0x888] ;  /* 0x00011100ff0477ac */ /* 0x000ee40008000a00 */
[----:B---3--:R-:W-:-:S04]  /*d8f0*/  ISETP.NE.U32.AND P0, PT, RZ, UR4, PT ;  /* 0x00000004ff007c0c */ /* 0x008fc8000bf05070 */
[----:B------:R-:W-:-:S13]  /*d900*/  ISETP.NE.AND.EX P0, PT, RZ, UR5, PT, P0 ;  /* 0x00000005ff007c0c */ /* 0x000fda000bf05300 */
[----:B------:R-:W-:Y:S05]  /*d910*/  @!P0 EXIT ;  /* 0x000000000000894d */ /* 0x000fea0003800000 */
[----:B------:R-:W-:Y:S05]  /*d920*/  BRA `(.L_x_141) ;  /* 0x0000000000087947 */ /* 0x000fea0003800000 */
.L_x_140:
[----:B------:R-:W-:-:S13]  /*d930*/  FSETP.NEU.AND P0, PT, R27, RZ, PT ;  /* 0x000000ff1b00720b */ /* 0x000fda0003f0d000 */
[----:B------:R-:W-:Y:S05]  /*d940*/  @!P0 EXIT ;  /* 0x000000000000894d */ /* 0x000fea0003800000 */
.L_x_141:
[----:B------:R-:W-:Y:S05]  /*d950*/  BSYNC.RECONVERGENT B0 ;  /* 0x0000000000007941 */ /* 0x000fea0003800200 */
.L_x_138:
[----:B------:R-:W3:Y:S01]  /*d960*/  S2UR UR5, SR_CgaCtaId ;  /* 0x00000000000579c3 */ /* 0x000ee20000008800 */
[----:B------:R-:W-:Y:S01]  /*d970*/  ULEA UR4, UR49, UR48, 0x3 ;  /* 0x0000003031047291 */ /* 0x000fe2000f8e18ff */
[----:B------:R-:W-:-:S04]  /*d980*/  DEPBAR.LE SB0, 0x0 ;  /* 0x000080000000791a */ /* 0x000fc80000000000 */
[----:B------:R-:W-:-:S04]  /*d990*/  UIADD3 UR4, UPT, UPT, UR4, 0x60, URZ ;  /* 0x0000006004047890 */ /* 0x000fc8000fffe0ff */
[----:B---3--:R-:W-:-:S09]  /*d9a0*/  UPRMT UR4, UR5, 0x654, UR4 ;  /* 0x0000065405047896 */ /* 0x008fd20008000004 */
[----:B------:R-:W-:Y:S01]  /*d9b0*/  SYNCS.ARRIVE.TRANS64.RED.A1T0 RZ, [UR4], RZ ;  /* 0x000000ffffff79a7 */ /* 0x000fe20008100404 */
[----:B------:R-:W-:Y:S05]  /*d9c0*/  EXIT ;  /* 0x000000000000794d */ /* 0x000fea0003800000 */
.L_x_24:
[----:B-1----:R1:W2:Y:S02]  /*d9d0*/  SYNCS.PHASECHK.TRANS64.TRYWAIT P0, [R7+URZ+0x20], R2 ;  /* 0x00002002070075a7 */ /* 0x0022a400080011ff */
[----:B--2---:R-:W-:Y:S05]  /*d9e0*/  @!P0 NANOSLEEP.SYNCS 0x989680 ;  /* 0x009896800000895d */ /* 0x004fea0003900000 */
[----:B------:R-:W2:Y:S02]  /*d9f0*/  @!P0 SYNCS.PHASECHK.TRANS64 P0, [R7+URZ+0x20], R2 ;  /* 0x00002002070085a7 */ /* 0x000ea400080010ff */
[----:B--2---:R-:W-:Y:S05]  /*da00*/  @!P0 BRA `(.L_x_24) ;  /* 0xfffffffc00f08947 */ /* 0x004fea000383ffff */
[----:B------:R-:W-:Y:S05]  /*da10*/  BRA `(.L_x_23) ;  /* 0xffffff50006c7947 */ /* 0x000fea000383ffff */
.L_x_31:
[----:B-1----:R1:W2:Y:S02]  /*da20*/  SYNCS.PHASECHK.TRANS64.TRYWAIT P0, [R63+URZ+0x20], R4 ;  /* 0x000020043f0075a7 */ /* 0x0022a400080011ff */
[----:B--2---:R-:W-:Y:S05]  /*da30*/  @!P0 NANOSLEEP.SYNCS 0x989680 ;  /* 0x009896800000895d */ /* 0x004fea0003900000 */
[----:B------:R-:W2:Y:S02]  /*da40*/  @!P0 SYNCS.PHASECHK.TRANS64 P0, [R63+URZ+0x20], R4 ;  /* 0x000020043f0085a7 */ /* 0x000ea400080010ff */
[----:B--2---:R-:W-:Y:S05]  /*da50*/  @!P0 BRA `(.L_x_31) ;  /* 0xfffffffc00f08947 */ /* 0x004fea000383ffff */
[----:B------:R-:W-:Y:S05]  /*da60*/  BRA `(.L_x_30) ;  /* 0xffffff7800a47947 */ /* 0x000fea000383ffff */
.L_x_36:
[----:B-1----:R1:W3:Y:S02]  /*da70*/  SYNCS.PHASECHK.TRANS64.TRYWAIT P0, [R5+URZ+0x90], R2 ;  /* 0x00009002050075a7 */ /* 0x0022e400080011ff */
[----:B---3--:R-:W-:Y:S05]  /*da80*/  @!P0 NANOSLEEP.SYNCS 0x989680 ;  /* 0x009896800000895d */ /* 0x008fea0003900000 */
[----:B------:R-:W3:Y:S02]  /*da90*/  @!P0 SYNCS.PHASECHK.TRANS64 P0, [R5+URZ+0x90], R2 ;  /* 0x00009002050085a7 */ /* 0x000ee400080010ff */
[----:B---3--:R-:W-:Y:S05]  /*daa0*/  @!P0 BRA `(.L_x_36) ;  /* 0xfffffffc00f08947 */ /* 0x008fea000383ffff */
[----:B------:R-:W-:Y:S05]  /*dab0*/  BRA `(.L_x_142) ;  /* 0xffffff9000107947 */ /* 0x000fea000383ffff */
.L_x_40:
[----:B-1----:R1:W3:Y:S02]  /*dac0*/  SYNCS.PHASECHK.TRANS64.TRYWAIT P0, [R3+URZ], R2 ;  /* 0x00000002030075a7 */ /* 0x0022e400080011ff */
[----:B---3--:R-:W-:Y:S05]  /*dad0*/  @!P0 NANOSLEEP.SYNCS 0x989680 ;  /* 0x009896800000895d */ /* 0x008fea0003900000 */
[----:B------:R-:W3:Y:S02]  /*dae0*/  @!P0 SYNCS.PHASECHK.TRANS64 P0, [R3+URZ], R2 ;  /* 0x00000002030085a7 */ /* 0x000ee400080010ff */
[----:B---3--:R-:W-:Y:S05]  /*daf0*/  @!P0 BRA `(.L_x_40) ;  /* 0xfffffffc00f08947 */ /* 0x008fea000383ffff */
[----:B------:R-:W-:Y:S05]  /*db00*/  BRA `(.L_x_143) ;  /* 0xffffff9800047947 */ /* 0x000fea000383ffff */
.L_x_41:
[----:B-1----:R1:W3:Y:S02]  /*db10*/  SYNCS.PHASECHK.TRANS64.TRYWAIT P0, [R4+URZ], R7 ;  /* 0x00000007040075a7 */ /* 0x0022e400080011ff */
[----:B---3--:R-:W-:Y:S05]  /*db20*/  @!P0 NANOSLEEP.SYNCS 0x989680 ;  /* 0x009896800000895d */ /* 0x008fea0003900000 */
[----:B------:R-:W3:Y:S02]  /*db30*/  @!P0 SYNCS.PHASECHK.TRANS64 P0, [R4+URZ], R7 ;  /* 0x00000007040085a7 */ /* 0x000ee400080010ff */
[----:B---3--:R-:W-:Y:S05]  /*db40*/  @!P0 BRA `(.L_x_41) ;  /* 0xfffffffc00f08947 */ /* 0x008fea000383ffff */
[----:B------:R-:W-:Y:S05]  /*db50*/  BRA `(.L_x_144) ;  /* 0xffffff9800147947 */ /* 0x000fea000383ffff */
.L_x_42:
[----:B-1----:R1:W3:Y:S02]  /*db60*/  SYNCS.PHASECHK.TRANS64.TRYWAIT P0, [R2+URZ], R3 ;  /* 0x00000003020075a7 */ /* 0x0022e400080011ff */
[----:B---3--:R-:W-:Y:S05]  /*db70*/  @!P0 NANOSLEEP.SYNCS 0x989680 ;  /* 0x009896800000895d */ /* 0x008fea0003900000 */
[----:B------:R-:W3:Y:S02]  /*db80*/  @!P0 SYNCS.PHASECHK.TRANS64 P0, [R2+URZ], R3 ;  /* 0x00000003020085a7 */ /* 0x000ee400080010ff */
[----:B---3--:R-:W-:Y:S05]  /*db90*/  @!P0 BRA `(.L_x_42) ;  /* 0xfffffffc00f08947 */ /* 0x008fea000383ffff */
[----:B------:R-:W-:Y:S05]  /*dba0*/  BRA `(.L_x_145) ;  /* 0xffffff98001c7947 */ /* 0x000fea000383ffff */
.L_x_45:
[----:B------:R-:W-:-:S07]  /*dbb0*/  MOV R4, UR4 ;  /* 0x0000000400047c02 */ /* 0x000fce0008000f00 */
.L_x_146:
[----:B--2---:R2:W3:Y:S02]  /*dbc0*/  SYNCS.PHASECHK.TRANS64.TRYWAIT P1, [R4+URZ+0x98], R7 ;  /* 0x00009807040075a7 */ /* 0x0044e400080211ff */
[----:B---3--:R-:W-:Y:S05]  /*dbd0*/  @!P1 NANOSLEEP.SYNCS 0x989680 ;  /* 0x009896800000995d */ /* 0x008fea0003900000 */
[----:B------:R-:W3:Y:S02]  /*dbe0*/  @!P1 SYNCS.PHASECHK.TRANS64 P1, [R4+URZ+0x98], R7 ;  /* 0x00009807040095a7 */ /* 0x000ee400080210ff */
[----:B---3--:R-:W-:Y:S05]  /*dbf0*/  @!P1 BRA `(.L_x_146) ;  /* 0xfffffffc00f09947 */ /* 0x008fea000383ffff */
[----:B------:R-:W-:Y:S05]  /*dc00*/  BRA `(.L_x_147) ;  /* 0xffffff9800707947 */ /* 0x000fea000383ffff */
.L_x_46:
[----:B--2---:R-:W-:-:S07]  /*dc10*/  MOV R4, UR4 ;  /* 0x0000000400047c02 */ /* 0x004fce0008000f00 */
.L_x_148:
[----:B--2---:R2:W3:Y:S02]  /*dc20*/  SYNCS.PHASECHK.TRANS64.TRYWAIT P1, [R4+URZ+0x90], R5 ;  /* 0x00009005040075a7 */ /* 0x0044e400080211ff */
[----:B---3--:R-:W-:Y:S05]  /*dc30*/  @!P1 NANOSLEEP.SYNCS 0x989680 ;  /* 0x009896800000995d */ /* 0x008fea0003900000 */
[----:B------:R-:W3:Y:S02]  /*dc40*/  @!P1 SYNCS.PHASECHK.TRANS64 P1, [R4+URZ+0x90], R5 ;  /* 0x00009005040095a7 */ /* 0x000ee400080210ff */
[----:B---3--:R-:W-:Y:S05]  /*dc50*/  @!P1 BRA `(.L_x_148) ;  /* 0xfffffffc00f09947 */ /* 0x008fea000383ffff */
[----:B------:R-:W-:Y:S05]  /*dc60*/  BRA `(.L_x_149) ;  /* 0xffffff9800787947 */ /* 0x000fea000383ffff */
.L_x_56:
[----:B--2---:R-:W-:-:S04]  /*dc70*/  MOV R0, UR5 ;  /* 0x0000000500007c02 */ /* 0x004fc80008000f00 */
[----:B------:R2:W3:Y:S03]  /*dc80*/  SYNCS.PHASECHK.TRANS64.TRYWAIT P0, [R0+URZ+0x8], R7 ;  /* 0x00000807000075a7 */ /* 0x0004e600080011ff */
[----:B---3--:R-:W-:Y:S05]  /*dc90*/  @!P0 NANOSLEEP.SYNCS 0x989680 ;  /* 0x009896800000895d */ /* 0x008fea0003900000 */
[----:B------:R-:W3:Y:S02]  /*dca0*/  @!P0 SYNCS.PHASECHK.TRANS64 P0, [R0+URZ+0x8], R7 ;  /* 0x00000807000085a7 */ /* 0x000ee400080010ff */
[----:B---3--:R-:W-:Y:S05]  /*dcb0*/  @!P0 BRA `(.L_x_56) ;  /* 0xfffffffc00ec8947 */ /* 0x008fea000383ffff */
[----:B------:R-:W-:Y:S05]  /*dcc0*/  BRA `(.L_x_55) ;  /* 0xffffff9c00447947 */ /* 0x000fea000383ffff */
.L_x_58:
[----:B------:R-:W-:Y:S01]  /*dcd0*/  BSSY B0, `(.L_x_150) ;  /* 0x0000006000007945 */ /* 0x000fe20003800000 */
[----:B------:R-:W-:-:S07]  /*dce0*/  MOV R15, 0xffffffff ;  /* 0xffffffff000f7802 */ /* 0x000fce0000000f00 */
[----:B-12--5:R-:W-:Y:S05]  /*dcf0*/  WARPSYNC.COLLECTIVE R15, `(.L_x_151) ;  /* 0x000000000f0c7348 */ /* 0x026fea0003c00000 */
[----:B------:R-:W-:Y:S02]  /*dd00*/  ELECT P6, UR79, PT ;  /* 0x00000000004f782f */ /* 0x000fe400038c0000 */
[----:B------:R-:W-:Y:S01]  /*dd10*/  MOV R14, UR79 ;  /* 0x0000004f000e7c02 */ /* 0x000fe20008000f00 */
[----:B-12--5:R-:W-:Y:S10]  /*dd20*/  ENDCOLLECTIVE ;  /* 0x000000000000791b */ /* 0x026ff40003800000 */
.L_x_151:
[----:B------:R-:W-:Y:S05]  /*dd30*/  BSYNC B0 ;  /* 0x0000000000007941 */ /* 0x000fea0003800000 */
.L_x_150:
[----:B------:R-:W-:Y:S05]  /*dd40*/  BRA `(.L_x_152) ;  /* 0xffffff9c00747947 */ /* 0x000fea000383ffff */
.L_x_60:
[----:B--2---:R-:W-:-:S04]  /*dd50*/  MOV R0, UR5 ;  /* 0x0000000500007c02 */ /* 0x004fc80008000f00 */
[----:B------:R2:W3:Y:S03]  /*dd60*/  SYNCS.PHASECHK.TRANS64.TRYWAIT P0, [R0+URZ+0x8], R5 ;  /* 0x00000805000075a7 */ /* 0x0004e600080011ff */
[----:B---3--:R-:W-:Y:S05]  /*dd70*/  @!P0 NANOSLEEP.SYNCS 0x989680 ;  /* 0x009896800000895d */ /* 0x008fea0003900000 */
[----:B------:R-:W3:Y:S02]  /*dd80*/  @!P0 SYNCS.PHASECHK.TRANS64 P0, [R0+URZ+0x8], R5 ;  /* 0x00000805000085a7 */ /* 0x000ee400080010ff */
[----:B---3--:R-:W-:Y:S05]  /*dd90*/  @!P0 BRA `(.L_x_60) ;  /* 0xfffffffc00ec8947 */ /* 0x008fea000383ffff */
[----:B------:R-:W-:Y:S05]  /*dda0*/  BRA `(.L_x_59) ;  /* 0xffffff9c00787947 */ /* 0x000fea000383ffff */
.L_x_61:
[----:B------:R-:W-:-:S07]  /*ddb0*/  MOV R4, UR22 ;  /* 0x0000001600047c02 */ /* 0x000fce0008000f00 */
.L_x_153:
[----:B-1----:R1:W2:Y:S02]  /*ddc0*/  SYNCS.PHASECHK.TRANS64.TRYWAIT P0, [R4+URZ+0x90], R5 ;  /* 0x00009005040075a7 */ /* 0x0022a400080011ff */
[----:B--2---:R-:W-:Y:S05]  /*ddd0*/  @!P0 NANOSLEEP.SYNCS 0x989680 ;  /* 0x009896800000895d */ /* 0x004fea0003900000 */
[----:B------:R-:W2:Y:S02]  /*dde0*/  @!P0 SYNCS.PHASECHK.TRANS64 P0, [R4+URZ+0x90], R5 ;  /* 0x00009005040085a7 */ /* 0x000ea400080010ff */
[----:B--2---:R-:W-:Y:S05]  /*ddf0*/  @!P0 BRA `(.L_x_153) ;  /* 0xfffffffc00f08947 */ /* 0x004fea000383ffff */
[----:B------:R-:W-:Y:S05]  /*de00*/  BRA `(.L_x_154) ;  /* 0xffffffa000907947 */ /* 0x000fea000383ffff */
.L_x_63:
[----:B------:R-:W-:-:S07]  /*de10*/  MOV R4, UR27 ;  /* 0x0000001b00047c02 */ /* 0x000fce0008000f00 */
.L_x_155:
[----:B-1----:R1:W2:Y:S02]  /*de20*/  SYNCS.PHASECHK.TRANS64.TRYWAIT P0, [R4+URZ+0xb0], R5 ;  /* 0x0000b005040075a7 */ /* 0x0022a400080011ff */
[----:B--2---:R-:W-:Y:S05]  /*de30*/  @!P0 NANOSLEEP.SYNCS 0x989680 ;  /* 0x009896800000895d */ /* 0x004fea0003900000 */
[----:B------:R-:W2:Y:S02]  /*de40*/  @!P0 SYNCS.PHASECHK.TRANS64 P0, [R4+URZ+0xb0], R5 ;  /* 0x0000b005040085a7 */ /* 0x000ea400080010ff */
[----:B--2---:R-:W-:Y:S05]  /*de50*/  @!P0 BRA `(.L_x_155) ;  /* 0xfffffffc00f08947 */ /* 0x004fea000383ffff */
[----:B------:R-:W-:Y:S05]  /*de60*/  BRA `(.L_x_62) ;  /* 0xffffffa000b07947 */ /* 0x000fea000383ffff */
.L_x_67:
[----:B-1----:R-:W-:Y:S07]  /*de70*/  MOV R4, UR20 ;  /* 0x0000001400047c02 */ /* 0x002fee0008000f00 */
.L_x_156:
[----:B-1----:R1:W2:Y:S02]  /*de80*/  SYNCS.PHASECHK.TRANS64.TRYWAIT P0, [R4+URZ], R7 ;  /* 0x00000007040075a7 */ /* 0x0022a400080011ff */
[----:B--2---:R-:W-:Y:S05]  /*de90*/  @!P0 NANOSLEEP.SYNCS 0x989680 ;  /* 0x009896800000895d */ /* 0x004fea0003900000 */
[----:B------:R-:W2:Y:S02]  /*dea0*/  @!P0 SYNCS.PHASECHK.TRANS64 P0, [R4+URZ], R7 ;  /* 0x00000007040085a7 */ /* 0x000ea400080010ff */
[----:B--2---:R-:W-:Y:S05]  /*deb0*/  @!P0 BRA `(.L_x_156) ;  /* 0xfffffffc00f08947 */ /* 0x004fea000383ffff */
[----:B------:R-:W-:Y:S05]  /*dec0*/  BRA `(.L_x_66) ;  /* 0xffffffa000d47947 */ /* 0x000fea000383ffff */
.L_x_71:
[----:B--2---:R-:W-:-:S07]  /*ded0*/  MOV R2, UR4 ;  /* 0x0000000400027c02 */ /* 0x004fce0008000f00 */
.L_x_157:
[----:B--2---:R2:W3:Y:S02]  /*dee0*/  SYNCS.PHASECHK.TRANS64.TRYWAIT P0, [R2+URZ], R3 ;  /* 0x00000003020075a7 */ /* 0x0044e400080011ff */
[----:B---3--:R-:W-:Y:S05]  /*def0*/  @!P0 NANOSLEEP.SYNCS 0x989680 ;  /* 0x009896800000895d */ /* 0x008fea0003900000 */
[----:B------:R-:W3:Y:S02]  /*df00*/  @!P0 SYNCS.PHASECHK.TRANS64 P0, [R2+URZ], R3 ;  /* 0x00000003020085a7 */ /* 0x000ee400080010ff */
[----:B---3--:R-:W-:Y:S05]  /*df10*/  @!P0 BRA `(.L_x_157) ;  /* 0xfffffffc00f08947 */ /* 0x008fea000383ffff */
[----:B------:R-:W-:Y:S05]  /*df20*/  BRA `(.L_x_158) ;  /* 0xffffffa8003c7947 */ /* 0x000fea000383ffff */
.L_x_74:
[----:B------:R-:W-:-:S07]  /*df30*/  MOV R2, UR22 ;  /* 0x0000001600027c02 */ /* 0x000fce0008000f00 */
.L_x_159:
[----:B--2---:R2:W3:Y:S02]  /*df40*/  SYNCS.PHASECHK.TRANS64.TRYWAIT P1, [R2+URZ+0xc0], R3 ;  /* 0x0000c003020075a7 */ /* 0x0044e400080211ff */
[----:B---3--:R-:W-:Y:S05]  /*df50*/  @!P1 NANOSLEEP.SYNCS 0x989680 ;  /* 0x009896800000995d */ /* 0x008fea0003900000 */
[----:B------:R-:W3:Y:S02]  /*df60*/  @!P1 SYNCS.PHASECHK.TRANS64 P1, [R2+URZ+0xc0], R3 ;  /* 0x0000c003020095a7 */ /* 0x000ee400080210ff */
[----:B---3--:R-:W-:Y:S05]  /*df70*/  @!P1 BRA `(.L_x_159) ;  /* 0xfffffffc00f09947 */ /* 0x008fea000383ffff */
[----:B------:R-:W-:Y:S05]  /*df80*/  BRA `(.L_x_160) ;  /* 0xffffffa800887947 */ /* 0x000fea000383ffff */
.L_x_79:
[----:B------:R-:W-:Y:S07]  /*df90*/  MOV R2, UR31 ;  /* 0x0000001f00027c02 */ /* 0x000fee0008000f00 */
.L_x_161:
[----:B-1----:R1:W2:Y:S02]  /*dfa0*/  SYNCS.PHASECHK.TRANS64.TRYWAIT P0, [R2+URZ+0x90], R3 ;  /* 0x00009003020075a7 */ /* 0x0022a400080011ff */
[----:B--2---:R-:W-:Y:S05]  /*dfb0*/  @!P0 NANOSLEEP.SYNCS 0x989680 ;  /* 0x009896800000895d */ /* 0x004fea0003900000 */
[----:B------:R-:W2:Y:S02]  /*dfc0*/  @!P0 SYNCS.PHASECHK.TRANS64 P0, [R2+URZ+0x90], R3 ;  /* 0x00009003020085a7 */ /* 0x000ea400080010ff */
[----:B--2---:R-:W-:Y:S05]  /*dfd0*/  @!P0 BRA `(.L_x_161) ;  /* 0xfffffffc00f08947 */ /* 0x004fea000383ffff */
[----:B------:R-:W-:Y:S05]  /*dfe0*/  BRA `(.L_x_162) ;  /* 0xffffffac00dc7947 */ /* 0x000fea000383ffff */
.L_x_82:
[----:B------:R-:W-:Y:S07]  /*dff0*/  MOV R2, UR31 ;  /* 0x0000001f00027c02 */ /* 0x000fee0008000f00 */
.L_x_163:
[----:B-1----:R1:W2:Y:S02]  /*e000*/  SYNCS.PHASECHK.TRANS64.TRYWAIT P2, [R2+URZ+0x88], R3 ;  /* 0x00008803020075a7 */ /* 0x0022a400080411ff */
[----:B--2---:R-:W-:Y:S05]  /*e010*/  @!P2 NANOSLEEP.SYNCS 0x989680 ;  /* 0x009896800000a95d */ /* 0x004fea0003900000 */
[----:B------:R-:W2:Y:S02]  /*e020*/  @!P2 SYNCS.PHASECHK.TRANS64 P2, [R2+URZ+0x88], R3 ;  /* 0x000088030200a5a7 */ /* 0x000ea400080410ff */
[----:B--2---:R-:W-:Y:S05]  /*e030*/  @!P2 BRA `(.L_x_163) ;  /* 0xfffffffc00f0a947 */ /* 0x004fea000383ffff */
[----:B------:R-:W-:Y:S05]  /*e040*/  BRA `(.L_x_81) ;  /* 0xffffffb400407947 */ /* 0x000fea000383ffff */
.L_x_85:
[----:B-1----:R-:W-:Y:S07]  /*e050*/  MOV R3, UR31 ;  /* 0x0000001f00037c02 */ /* 0x002fee0008000f00 */
.L_x_164:
[----:B-1----:R1:W2:Y:S02]  /*e060*/  SYNCS.PHASECHK.TRANS64.TRYWAIT P1, [R3+URZ+0x60], R8 ;  /* 0x00006008030075a7 */ /* 0x0022a400080211ff */
[----:B--2---:R-:W-:Y:S05]  /*e070*/  @!P1 NANOSLEEP.SYNCS 0x989680 ;  /* 0x009896800000995d */ /* 0x004fea0003900000 */
[----:B------:R-:W2:Y:S02]  /*e080*/  @!P1 SYNCS.PHASECHK.TRANS64 P1, [R3+URZ+0x60], R8 ;  /* 0x00006008030095a7 */ /* 0x000ea400080210ff */
[----:B--2---:R-:W-:Y:S05]  /*e090*/  @!P1 BRA `(.L_x_164) ;  /* 0xfffffffc00f09947 */ /* 0x004fea000383ffff */
[----:B------:R-:W-:Y:S05]  /*e0a0*/  BRA `(.L_x_165) ;  /* 0xffffffb400d07947 */ /* 0x000fea000383ffff */
.L_x_86:
[----:B------:R-:W-:Y:S07]  /*e0b0*/  MOV R3, UR31 ;  /* 0x0000001f00037c02 */ /* 0x000fee0008000f00 */
.L_x_166:
[----:B-1----:R1:W2:Y:S02]  /*e0c0*/  SYNCS.PHASECHK.TRANS64.TRYWAIT P1, [R3+URZ+0x68], R8 ;  /* 0x00006808030075a7 */ /* 0x0022a400080211ff */
[----:B--2---:R-:W-:Y:S05]  /*e0d0*/  @!P1 NANOSLEEP.SYNCS 0x989680 ;  /* 0x009896800000995d */ /* 0x004fea0003900000 */
[----:B------:R-:W2:Y:S02]  /*e0e0*/  @!P1 SYNCS.PHASECHK.TRANS64 P1, [R3+URZ+0x68], R8 ;  /* 0x00006808030095a7 */ /* 0x000ea400080210ff */
[----:B--2---:R-:W-:Y:S05]  /*e0f0*/  @!P1 BRA `(.L_x_166) ;  /* 0xfffffffc00f09947 */ /* 0x004fea000383ffff */
[----:B------:R-:W-:Y:S05]  /*e100*/  BRA `(.L_x_167) ;  /* 0xffffffb800087947 */ /* 0x000fea000383ffff */
.L_x_87:
[----:B------:R-:W-:Y:S07]  /*e110*/  MOV R3, UR31 ;  /* 0x0000001f00037c02 */ /* 0x000fee0008000f00 */
.L_x_168:
[----:B-1----:R1:W2:Y:S02]  /*e120*/  SYNCS.PHASECHK.TRANS64.TRYWAIT P1, [R3+URZ+0x70], R8 ;  /* 0x00007008030075a7 */ /* 0x0022a400080211ff */
[----:B--2---:R-:W-:Y:S05]  /*e130*/  @!P1 NANOSLEEP.SYNCS 0x989680 ;  /* 0x009896800000995d */ /* 0x004fea0003900000 */
[----:B------:R-:W2:Y:S02]  /*e140*/  @!P1 SYNCS.PHASECHK.TRANS64 P1, [R3+URZ+0x70], R8 ;  /* 0x00007008030095a7 */ /* 0x000ea400080210ff */
[----:B--2---:R-:W-:Y:S05]  /*e150*/  @!P1 BRA `(.L_x_168) ;  /* 0xfffffffc00f09947 */ /* 0x004fea000383ffff */
[----:B------:R-:W-:Y:S05]  /*e160*/  BRA `(.L_x_169) ;  /* 0xffffffb800507947 */ /* 0x000fea000383ffff */
.L_x_88:
[----:B------:R-:W-:Y:S07]  /*e170*/  MOV R3, UR31 ;  /* 0x0000001f00037c02 */ /* 0x000fee0008000f00 */
.L_x_170:
[----:B-1----:R1:W2:Y:S02]  /*e180*/  SYNCS.PHASECHK.TRANS64.TRYWAIT P0, [R3+URZ+0x78], R8 ;  /* 0x00007808030075a7 */ /* 0x0022a400080011ff */
[----:B--2---:R-:W-:Y:S05]  /*e190*/  @!P0 NANOSLEEP.SYNCS 0x989680 ;  /* 0x009896800000895d */ /* 0x004fea0003900000 */
[----:B------:R-:W2:Y:S02]  /*e1a0*/  @!P0 SYNCS.PHASECHK.TRANS64 P0, [R3+URZ+0x78], R8 ;  /* 0x00007808030085a7 */ /* 0x000ea400080010ff */
[----:B--2---:R-:W-:Y:S05]  /*e1b0*/  @!P0 BRA `(.L_x_170) ;  /* 0xfffffffc00f08947 */ /* 0x004fea000383ffff */
[----:B------:R-:W-:Y:S05]  /*e1c0*/  BRA `(.L_x_171) ;  /* 0xffffffb800a07947 */ /* 0x000fea000383ffff */
.L_x_90:
[----:B-1----:R-:W-:-:S07]  /*e1d0*/  MOV R0, UR31 ;  /* 0x0000001f00007c02 */ /* 0x002fce0008000f00 */
.L_x_172:
[----:B-1----:R1:W2:Y:S02]  /*e1e0*/  SYNCS.PHASECHK.TRANS64.TRYWAIT P0, [R0+URZ+0x60], R3 ;  /* 0x00006003000075a7 */ /* 0x0022a400080011ff */
[----:B--2---:R-:W-:Y:S05]  /*e1f0*/  @!P0 NANOSLEEP.SYNCS 0x989680 ;  /* 0x009896800000895d */ /* 0x004fea0003900000 */
[----:B------:R-:W2:Y:S02]  /*e200*/  @!P0 SYNCS.PHASECHK.TRANS64 P0, [R0+URZ+0x60], R3 ;  /* 0x00006003000085a7 */ /* 0x000ea400080010ff */
[----:B--2---:R-:W-:Y:S05]  /*e210*/  @!P0 BRA `(.L_x_172) ;  /* 0xfffffffc00f08947 */ /* 0x004fea000383ffff */
[----:B------:R-:W-:Y:S05]  /*e220*/  BRA `(.L_x_173) ;  /* 0xffffffbc000c7947 */ /* 0x000fea000383ffff */
.L_x_91:
[----:B-1----:R-:W-:-:S07]  /*e230*/  MOV R0, UR31 ;  /* 0x0000001f00007c02 */ /* 0x002fce0008000f00 */
.L_x_174:
[----:B-1----:R1:W2:Y:S02]  /*e240*/  SYNCS.PHASECHK.TRANS64.TRYWAIT P0, [R0+URZ+0x68], R3 ;  /* 0x00006803000075a7 */ /* 0x0022a400080011ff */
[----:B--2---:R-:W-:Y:S05]  /*e250*/  @!P0 NANOSLEEP.SYNCS 0x989680 ;  /* 0x009896800000895d */ /* 0x004fea0003900000 */
[----:B------:R-:W2:Y:S02]  /*e260*/  @!P0 SYNCS.PHASECHK.TRANS64 P0, [R0+URZ+0x68], R3 ;  /* 0x00006803000085a7 */ /* 0x000ea400080010ff */
[----:B--2---:R-:W-:Y:S05]  /*e270*/  @!P0 BRA `(.L_x_174) ;  /* 0xfffffffc00f08947 */ /* 0x004fea000383ffff */
[----:B------:R-:W-:Y:S05]  /*e280*/  BRA `(.L_x_175) ;  /* 0xffffffb800fc7947 */ /* 0x000fea000383ffff */
.L_x_92:
[----:B-1----:R-:W-:-:S07]  /*e290*/  MOV R0, UR31 ;  /* 0x0000001f00007c02 */ /* 0x002fce0008000f00 */
.L_x_176:
[----:B-1----:R1:W2:Y:S02]  /*e2a0*/  SYNCS.PHASECHK.TRANS64.TRYWAIT P0, [R0+URZ+0x70], R3 ;  /* 0x00007003000075a7 */ /* 0x0022a400080011ff */
[----:B--2---:R-:W-:Y:S05]  /*e2b0*/  @!P0 NANOSLEEP.SYNCS 0x989680 ;  /* 0x009896800000895d */ /* 0x004fea0003900000 */
[----:B------:R-:W2:Y:S02]  /*e2c0*/  @!P0 SYNCS.PHASECHK.TRANS64 P0, [R0+URZ+0x70], R3 ;  /* 0x00007003000085a7 */ /* 0x000ea400080010ff */
[----:B--2---:R-:W-:Y:S05]  /*e2d0*/  @!P0 BRA `(.L_x_176) ;  /* 0xfffffffc00f08947 */ /* 0x004fea000383ffff */
[----:B------:R-:W-:Y:S05]  /*e2e0*/  BRA `(.L_x_177) ;  /* 0xffffffb800ec7947 */ /* 0x000fea000383ffff */
.L_x_94:
[----:B------:R-:W-:Y:S07]  /*e2f0*/  MOV R0, UR48 ;  /* 0x0000003000007c02 */ /* 0x000fee0008000f00 */
.L_x_178:
[----:B-1----:R1:W2:Y:S02]  /*e300*/  SYNCS.PHASECHK.TRANS64.TRYWAIT P0, [R0+URZ+0x90], R3 ;  /* 0x00009003000075a7 */ /* 0x0022a400080011ff */
[----:B--2---:R-:W-:Y:S05]  /*e310*/  @!P0 NANOSLEEP.SYNCS 0x989680 ;  /* 0x009896800000895d */ /* 0x004fea0003900000 */
[----:B------:R-:W2:Y:S02]  /*e320*/  @!P0 SYNCS.PHASECHK.TRANS64 P0, [R0+URZ+0x90], R3 ;  /* 0x00009003000085a7 */ /* 0x000ea400080010ff */
[----:B--2---:R-:W-:Y:S05]  /*e330*/  @!P0 BRA `(.L_x_178) ;  /* 0xfffffffc00f08947 */ /* 0x004fea000383ffff */
[----:B------:R-:W-:Y:S05]  /*e340*/  BRA `(.L_x_179) ;  /* 0xffffffbc00c47947 */ /* 0x000fea000383ffff */
.L_x_105:
[----:B-1----:R-:W-:Y:S04]  /*e350*/  MOV R0, UR48 ;  /* 0x0000003000007c02 */ /* 0x002fe80008000f00 */
[----:B------:R1:W2:Y:S03]  /*e360*/  SYNCS.PHASECHK.TRANS64.TRYWAIT P1, [R0+URZ+0x40], R5 ;  /* 0x00004005000075a7 */ /* 0x0002a600080211ff */
[----:B--2---:R-:W-:Y:S05]  /*e370*/  @!P1 NANOSLEEP.SYNCS 0x989680 ;  /* 0x009896800000995d */ /* 0x004fea0003900000 */
[----:B------:R-:W2:Y:S02]  /*e380*/  @!P1 SYNCS.PHASECHK.TRANS64 P1, [R0+URZ+0x40], R5 ;  /* 0x00004005000095a7 */ /* 0x000ea400080210ff */
[----:B--2---:R-:W-:Y:S05]  /*e390*/  @!P1 BRA `(.L_x_105) ;  /* 0xfffffffc00ec9947 */ /* 0x004fea000383ffff */
[----:B------:R-:W-:Y:S05]  /*e3a0*/  BRA `(.L_x_104) ;  /* 0xffffffcc00907947 */ /* 0x000fea000383ffff */
.L_x_107:
[----:B------:R1:W1:Y:S02]  /*e3b0*/  SYNCS.PHASECHK.TRANS64.TRYWAIT P0, [R88+URZ+0xa0], R3 ;  /* 0x0000a003580075a7 */ /* 0x00026400080011ff */
[----:B-1----:R-:W-:Y:S05]  /*e3c0*/  @!P0 NANOSLEEP.SYNCS 0x989680 ;  /* 0x009896800000895d */ /* 0x002fea0003900000 */
[----:B------:R-:W1:Y:S02]  /*e3d0*/  @!P0 SYNCS.PHASECHK.TRANS64 P0, [R88+URZ+0xa0], R3 ;  /* 0x0000a003580085a7 */ /* 0x000e6400080010ff */
[----:B-1----:R-:W-:Y:S05]  /*e3e0*/  @!P0 BRA `(.L_x_107) ;  /* 0xfffffffc00f08947 */ /* 0x002fea000383ffff */
[----:B------:R-:W-:Y:S05]  /*e3f0*/  BRA `(.L_x_106) ;  /* 0xffffffcc00b87947 */ /* 0x000fea000383ffff */
.L_x_116:
[----:B-1----:R1:W3:Y:S02]  /*e400*/  SYNCS.PHASECHK.TRANS64.TRYWAIT P0, [R3+URZ+0x40], R0 ;  /* 0x00004000030075a7 */ /* 0x0022e400080011ff */
[----:B---3--:R-:W-:Y:S05]  /*e410*/  @!P0 NANOSLEEP.SYNCS 0x989680 ;  /* 0x009896800000895d */ /* 0x008fea0003900000 */
[----:B------:R-:W3:Y:S02]  /*e420*/  @!P0 SYNCS.PHASECHK.TRANS64 P0, [R3+URZ+0x40], R0 ;  /* 0x00004000030085a7 */ /* 0x000ee400080010ff */
[----:B---3--:R-:W-:Y:S05]  /*e430*/  @!P0 BRA `(.L_x_116) ;  /* 0xfffffffc00f08947 */ /* 0x008fea000383ffff */
[----:B------:R-:W-:Y:S05]  /*e440*/  BRA `(.L_x_115) ;  /* 0xffffffd400dc7947 */ /* 0x000fea000383ffff */
.L_x_124:
[----:B-1----:R1:W4:Y:S02]  /*e450*/  SYNCS.PHASECHK.TRANS64.TRYWAIT P0, [R40+URZ+0x40], R5 ;  /* 0x00004005280075a7 */ /* 0x00232400080011ff */
[----:B----4-:R-:W-:Y:S05]  /*e460*/  @!P0 NANOSLEEP.SYNCS 0x989680 ;  /* 0x009896800000895d */ /* 0x010fea0003900000 */
[----:B------:R-:W4:Y:S02]  /*e470*/  @!P0 SYNCS.PHASECHK.TRANS64 P0, [R40+URZ+0x40], R5 ;  /* 0x00004005280085a7 */ /* 0x000f2400080010ff */
[----:B----4-:R-:W-:Y:S05]  /*e480*/  @!P0 BRA `(.L_x_124) ;  /* 0xfffffffc00f08947 */ /* 0x010fea000383ffff */
[----:B------:R-:W-:Y:S05]  /*e490*/  BRA `(.L_x_123) ;  /* 0xffffffe000247947 */ /* 0x000fea000383ffff */
.L_x_132:
[----:B-1----:R1:W4:Y:S02]  /*e4a0*/  SYNCS.PHASECHK.TRANS64.TRYWAIT P0, [R3+URZ+0x40], R6 ;  /* 0x00004006030075a7 */ /* 0x00232400080011ff */
[----:B----4-:R-:W-:Y:S05]  /*e4b0*/  @!P0 NANOSLEEP.SYNCS 0x989680 ;  /* 0x009896800000895d */ /* 0x010fea0003900000 */
[----:B------:R-:W4:Y:S02]  /*e4c0*/  @!P0 SYNCS.PHASECHK.TRANS64 P0, [R3+URZ+0x40], R6 ;  /* 0x00004006030085a7 */ /* 0x000f2400080010ff */
[----:B----4-:R-:W-:Y:S05]  /*e4d0*/  @!P0 BRA `(.L_x_132) ;  /* 0xfffffffc00f08947 */ /* 0x010fea000383ffff */
[----:B------:R-:W-:Y:S05]  /*e4e0*/  BRA `(.L_x_131) ;  /* 0xffffffe800687947 */ /* 0x000fea000383ffff */
        .weak           $__internal_0_$__cuda_sm10x_tcgen05_guardrail_trap_col_being_dealloced_not_returned_by_alloc
        .type           $__internal_0_$__cuda_sm10x_tcgen05_guardrail_trap_col_being_dealloced_not_returned_by_alloc,@function
        .size           $__internal_0_$__cuda_sm10x_tcgen05_guardrail_trap_col_being_dealloced_not_returned_by_alloc,($__internal_1_$__cuda_sm10x_tcgen05_guardrail_trap_phase_invalid_during_alloc - $__internal_0_$__cuda_sm10x_tcgen05_guardrail_trap_col_being_dealloced_not_returned_by_alloc)
$__internal_0_$__cuda_sm10x_tcgen05_guardrail_trap_col_being_dealloced_not_returned_by_alloc:
[----:B------:R-:W-:Y:S05]  /*e4f0*/  BPT.TRAP 0x1 ;  /* 0x000000040000795c */ /* 0x000fea0000300000 */
[----:B------:R-:W-:-:S04]  /*e500*/  HFMA2 R3, -RZ, RZ, 0, 0 ;  /* 0x00000000ff037431 */ /* 0x000fc800000001ff */
[----:B------:R-:W-:Y:S05]  /*e510*/  RET.REL.NODEC R2 `(_ZN7cutlass13device_kernelINS_4conv6kernel13ConvUniversalINS1_16ConvProblemShapeILNS1_8OperatorE0ELi2EEENS1_10collective14CollectiveConvINS1_47MainloopSm100TmaUmmaWarpSpecializedImplicitGemmILS5_0ELi4ELi2ELi1ELi2EN4cute5tupleIJNSA_1CILi2EEENSC_ILi1EEESE_EEEEENSB_IJNSC_ILi256EEENSC_ILi64EEENSB_IJSI_EEEEEENS_10tfloat32_tESL_NSA_8TiledMMAINSA_8MMA_AtomIJNSA_23SM100_MMA_TF32_2x1SM_SSISL_SL_fLi256ELi64ELNSA_4UMMA5MajorE0ELSQ_0ELNSP_7ScaleInE0ELSR_0EEEEEENSA_6LayoutINSB_IJSE_SE_SE_EEENSB_IJNSC_ILi0EEESW_SW_EEEEENSB_IJNSA_10UnderscoreESZ_SZ_EEEEENS7_6detail27Sm100ImplicitGemmTileTraitsINSA_25SM100_TMA_2SM_LOAD_IM2COLENSA_14ComposedLayoutINSA_7SwizzleILi3ELi4ELi3EEENSA_18smem_ptr_flag_bitsILi32EEENSU_INSB_IJNSC_ILi8EEENSC_ILi32EEEEEENSB_IJS1B_SE_EEEEEEEvEENS13_INSA_18SM100_TMA_2SM_LOADES1F_vEEEENS_8epilogue10collective18CollectiveEpilogueINS1K_23Sm100TmaWarpSpecializedILi4ELi2ELi16ELb1ELb0EEEJNSB_IJNSC_ILi128EEESI_SJ_EEENSB_IJNSU_IS1P_SE_EENSU_INSC_ILi16EEESE_EEEEESL_NSB_IJNSB_IJlllEEESE_SW_EEESL_S1W_NS1K_6fusion15FusionCallbacksIS1O_NS1X_17LinearCombinationISL_fSL_fLNS_15FloatRoundStyleE2EEES1Q_S1U_JEEENSA_5SM1004TMEM4LOAD26SM100_TMEM_LOAD_32dp32b16xENSA_20SM90_TMA_LOAD_IM2COLENS15_INS16_ILi2ELi4ELi3EEES19_NSU_INSB_IJS1A_S1S_EEENSB_IJS1S_SE_EEEEEEENSA_39AutoVectorizingCopyWithAssumedAlignmentILi128EEENSA_21SM90_TMA_STORE_IM2COLES2C_S2E_S2E_EEEvvEEEEvNT_6ParamsE) ;  /* 0xffffff1802b87950 */ /* 0x000fea0003c3ffff */
        .weak           $__internal_1_$__cuda_sm10x_tcgen05_guardrail_trap_phase_invalid_during_alloc
        .type           $__internal_1_$__cuda_sm10x_tcgen05_guardrail_trap_phase_invalid_during_alloc,@function
        .size           $__internal_1_$__cuda_sm10x_tcgen05_guardrail_trap_phase_invalid_during_alloc,($__internal_2_$__cuda_sm10x_tcgen05_guardrail_trap_unallocated_columns_being_dealloced - $__internal_1_$__cuda_sm10x_tcgen05_guardrail_trap_phase_invalid_during_alloc)
$__internal_1_$__cuda_sm10x_tcgen05_guardrail_trap_phase_invalid_during_alloc:
[----:B------:R-:W-:Y:S05]  /*e520*/  BPT.TRAP 0x1 ;  /* 0x000000040000795c */ /* 0x000fea0000300000 */
[----:B------:R-:W-:-:S04]  /*e530*/  MOV R5, 0x0 ;  /* 0x0000000000057802 */ /* 0x000fc80000000f00 */
[----:B------:R-:W-:Y:S05]  /*e540*/  RET.REL.NODEC R4 `(_ZN7cutlass13device_kernelINS_4conv6kernel13ConvUniversalINS1_16ConvProblemShapeILNS1_8OperatorE0ELi2EEENS1_10collective14CollectiveConvINS1_47MainloopSm100TmaUmmaWarpSpecializedImplicitGemmILS5_0ELi4ELi2ELi1ELi2EN4cute5tupleIJNSA_1CILi2EEENSC_ILi1EEESE_EEEEENSB_IJNSC_ILi256EEENSC_ILi64EEENSB_IJSI_EEEEEENS_10tfloat32_tESL_NSA_8TiledMMAINSA_8MMA_AtomIJNSA_23SM100_MMA_TF32_2x1SM_SSISL_SL_fLi256ELi64ELNSA_4UMMA5MajorE0ELSQ_0ELNSP_7ScaleInE0ELSR_0EEEEEENSA_6LayoutINSB_IJSE_SE_SE_EEENSB_IJNSC_ILi0EEESW_SW_EEEEENSB_IJNSA_10UnderscoreESZ_SZ_EEEEENS7_6detail27Sm100ImplicitGemmTileTraitsINSA_25SM100_TMA_2SM_LOAD_IM2COLENSA_14ComposedLayoutINSA_7SwizzleILi3ELi4ELi3EEENSA_18smem_ptr_flag_bitsILi32EEENSU_INSB_IJNSC_ILi8EEENSC_ILi32EEEEEENSB_IJS1B_SE_EEEEEEEvEENS13_INSA_18SM100_TMA_2SM_LOADES1F_vEEEENS_8epilogue10collective18CollectiveEpilogueINS1K_23Sm100TmaWarpSpecializedILi4ELi2ELi16ELb1ELb0EEEJNSB_IJNSC_ILi128EEESI_SJ_EEENSB_IJNSU_IS1P_SE_EENSU_INSC_ILi16EEESE_EEEEESL_NSB_IJNSB_IJlllEEESE_SW_EEESL_S1W_NS1K_6fusion15FusionCallbacksIS1O_NS1X_17LinearCombinationISL_fSL_fLNS_15FloatRoundStyleE2EEES1Q_S1U_JEEENSA_5SM1004TMEM4LOAD26SM100_TMEM_LOAD_32dp32b16xENSA_20SM90_TMA_LOAD_IM2COLENS15_INS16_ILi2ELi4ELi3EEES19_NSU_INSB_IJS1A_S1S_EEENSB_IJS1S_SE_EEEEEEENSA_39AutoVectorizingCopyWithAssumedAlignmentILi128EEENSA_21SM90_TMA_STORE_IM2COLES2C_S2E_S2E_EEEvvEEEEvNT_6ParamsE) ;  /* 0xffffff1804ac7950 */ /* 0x000fea0003c3ffff */
        .weak           $__internal_2_$__cuda_sm10x_tcgen05_guardrail_trap_unallocated_columns_being_dealloced
        .type           $__internal_2_$__cuda_sm10x_tcgen05_guardrail_trap_unallocated_columns_being_dealloced,@function
        .size           $__internal_2_$__cuda_sm10x_tcgen05_guardrail_trap_unallocated_columns_being_dealloced,(.L_x_181 - $__internal_2_$__cuda_sm10x_tcgen05_guardrail_trap_unallocated_columns_being_dealloced)
$__internal_2_$__cuda_sm10x_tcgen05_guardrail_trap_unallocated_columns_being_dealloced:
[----:B------:R-:W-:Y:S05]  /*e550*/  BPT.TRAP 0x1 ;  /* 0x000000040000795c */ /* 0x000fea0000300000 */
[----:B------:R-:W-:-:S04]  /*e560*/  HFMA2 R3, -RZ, RZ, 0, 0 ;  /* 0x00000000ff037431 */ /* 0x000fc800000001ff */
[----:B------:R-:W-:Y:S05]  /*e570*/  RET.REL.NODEC R2 `(_ZN7cutlass13device_kernelINS_4conv6kernel13ConvUniversalINS1_16ConvProblemShapeILNS1_8OperatorE0ELi2EEENS1_10collective14CollectiveConvINS1_47MainloopSm100TmaUmmaWarpSpecializedImplicitGemmILS5_0ELi4ELi2ELi1ELi2EN4cute5tupleIJNSA_1CILi2EEENSC_ILi1EEESE_EEEEENSB_IJNSC_ILi256EEENSC_ILi64EEENSB_IJSI_EEEEEENS_10tfloat32_tESL_NSA_8TiledMMAINSA_8MMA_AtomIJNSA_23SM100_MMA_TF32_2x1SM_SSISL_SL_fLi256ELi64ELNSA_4UMMA5MajorE0ELSQ_0ELNSP_7ScaleInE0ELSR_0EEEEEENSA_6LayoutINSB_IJSE_SE_SE_EEENSB_IJNSC_ILi0EEESW_SW_EEEEENSB_IJNSA_10UnderscoreESZ_SZ_EEEEENS7_6detail27Sm100ImplicitGemmTileTraitsINSA_25SM100_TMA_2SM_LOAD_IM2COLENSA_14ComposedLayoutINSA_7SwizzleILi3ELi4ELi3EEENSA_18smem_ptr_flag_bitsILi32EEENSU_INSB_IJNSC_ILi8EEENSC_ILi32EEEEEENSB_IJS1B_SE_EEEEEEEvEENS13_INSA_18SM100_TMA_2SM_LOADES1F_vEEEENS_8epilogue10collective18CollectiveEpilogueINS1K_23Sm100TmaWarpSpecializedILi4ELi2ELi16ELb1ELb0EEEJNSB_IJNSC_ILi128EEESI_SJ_EEENSB_IJNSU_IS1P_SE_EENSU_INSC_ILi16EEESE_EEEEESL_NSB_IJNSB_IJlllEEESE_SW_EEESL_S1W_NS1K_6fusion15FusionCallbacksIS1O_NS1X_17LinearCombinationISL_fSL_fLNS_15FloatRoundStyleE2EEES1Q_S1U_JEEENSA_5SM1004TMEM4LOAD26SM100_TMEM_LOAD_32dp32b16xENSA_20SM90_TMA_LOAD_IM2COLENS15_INS16_ILi2ELi4ELi3EEES19_NSU_INSB_IJS1A_S1S_EEENSB_IJS1S_SE_EEEEEEENSA_39AutoVectorizingCopyWithAssumedAlignmentILi128EEENSA_21SM90_TMA_STORE_IM2COLES2C_S2E_S2E_EEEvvEEEEvNT_6ParamsE) ;  /* 0xffffff1802a07950 */ /* 0x000fea0003c3ffff */
.L_x_180:
[----:B------:R-:W-:-:S00]  /*e580*/  BRA `(.L_x_180) ;  /* 0xfffffffc00fc7947 */ /* 0x000fc0000383ffff */
[----:B------:R-:W-:-:S00]  /*e590*/  NOP ;  /* 0x0000000000007918 */ /* 0x000fc00000000000 */
        /* <DEDUP_REMOVED lines=14> */
.L_x_181:


//--------------------- .nv.global.init           --------------------------
	.section	.nv.global.init,"aw",@progbits
.nv.global.init:
	.type		$str$29,@object
	.size		$str$29,($str$30 - $str$29)
$str$29:
        /*0000*/ 	.byte	0x28, 0x61, 0x64, 0x64, 0x72, 0x65, 0x73, 0x73, 0x20, 0x26, 0x20, 0x6d, 0x61, 0x73, 0x6b, 0x29
        /*0010*/ 	.byte	0x20, 0x3d, 0x3d, 0x20, 0x30, 0x00
	.type		$str$30,@object
	.size		$str$30,($str$28 - $str$30)
$str$30:
        /*0016*/ 	.byte	0x2f, 0x74, 0x6d, 0x70, 0x2f, 0x63, 0x75, 0x74, 0x6c, 0x61, 0x73, 0x73, 0x5f, 0x73, 0x77, 0x65
        /*0026*/ 	.byte	0x65, 0x70, 0x5f, 0x73, 0x72, 0x63, 0x2f, 0x69, 0x6e, 0x63, 0x6c, 0x75, 0x64, 0x65, 0x2f, 0x63
        /*0036*/ 	.byte	0x75, 0x74, 0x65, 0x2f, 0x70, 0x6f, 0x69, 0x6e, 0x74, 0x65, 0x72, 0x5f, 0x66, 0x6c, 0x61, 0x67
        /*0046*/ 	.byte	0x67, 0x65, 0x64, 0x2e, 0x68, 0x70, 0x70, 0x00
	.type		$str$28,@object
	.size		$str$28,($str$27 - $str$28)
$str$28:
        /*004e*/ 	.byte	0x2f, 0x74, 0x6d, 0x70, 0x2f, 0x63, 0x75, 0x74, 0x6c, 0x61, 0x73, 0x73, 0x5f, 0x73, 0x77, 0x65
        /*005e*/ 	.byte	0x65, 0x70, 0x5f, 0x73, 0x72, 0x63, 0x2f, 0x69, 0x6e, 0x63, 0x6c, 0x75, 0x64, 0x65, 0x2f, 0x63
        /*006e*/ 	.byte	0x75, 0x74, 0x65, 0x2f, 0x61, 0x74, 0x6f, 0x6d, 0x2f, 0x63, 0x6f, 0x70, 0x79, 0x5f, 0x74, 0x72
        /*007e*/ 	.byte	0x61, 0x69, 0x74, 0x73, 0x5f, 0x73, 0x6d, 0x31, 0x30, 0x30, 0x2e, 0x68, 0x70, 0x70, 0x00
	.type		$str$27,@object
	.size		$str$27,(__unnamed_1 - $str$27)
$str$27:
        /*008d*/ 	.byte	0x28, 0x28, 0x75, 0x69, 0x6e, 0x74, 0x33, 0x32, 0x5f, 0x74, 0x28, 0x74, 0x68, 0x72, 0x65, 0x61
        /*009d*/ 	.byte	0x64, 0x49, 0x64, 0x78, 0x2e, 0x78, 0x29, 0x20, 0x2f, 0x20, 0x33, 0x32, 0x29, 0x20, 0x25, 0x20
        /*00ad*/ 	.byte	0x34, 0x29, 0x20, 0x3d, 0x3d, 0x20, 0x28, 0x28, 0x28, 0x74, 0x6d, 0x65, 0x6d, 0x5f, 0x61, 0x64
        /*00bd*/ 	.byte	0x64, 0x72, 0x20, 0x3e, 0x3e, 0x20, 0x31, 0x36, 0x29, 0x20, 0x2f, 0x20, 0x33, 0x32, 0x29, 0x20
        /*00cd*/ 	.byte	0x25, 0x20, 0x34, 0x29, 0x00
	.type		__unnamed_1,@object
	.size		__unnamed_1,(__unnamed_2 - __unnamed_1)
__unnamed_1:
        /*00d2*/ 	.byte	0x61, 0x75, 0x74, 0x6f, 0x20, 0x63, 0x75, 0x74, 0x65, 0x3a, 0x3a, 0x61, 0x73, 0x5f, 0x70, 0x6f
        /* <DEDUP_REMOVED lines=24> */
        /*0262*/ 	.byte	0x32, 0x30, 0x34, 0x38, 0x3e, 0x3e, 0x3e, 0x3e, 0x5d, 0x00
	.type		__unnamed_2,@object
	.size		__unnamed_2,(.L_2 - __unnamed_2)
__unnamed_2:
        /* <DEDUP_REMOVED lines=42> */
        /*050c*/ 	.byte	0x3e, 0x5d, 0x00
.L_2:


//--------------------- .nv.shared._ZN7cutlass13device_kernelINS_4conv6kernel13ConvUniversalINS1_16ConvProblemShapeILNS1_8OperatorE0ELi2EEENS1_10collective14CollectiveConvINS1_47MainloopSm100TmaUmmaWarpSpecializedImplicitGemmILS5_0ELi4ELi2ELi1ELi2EN4cute5tupleIJNSA_1CILi2EEENSC_ILi1EEESE_EEEEENSB_IJNSC_ILi256EEENSC_ILi64EEENSB_IJSI_EEEEEENS_10tfloat32_tESL_NSA_8TiledMMAINSA_8MMA_AtomIJNSA_23SM100_MMA_TF32_2x1SM_SSISL_SL_fLi256ELi64ELNSA_4UMMA5MajorE0ELSQ_0ELNSP_7ScaleInE0ELSR_0EEEEEENSA_6LayoutINSB_IJSE_SE_SE_EEENSB_IJNSC_ILi0EEESW_SW_EEEEENSB_IJNSA_10UnderscoreESZ_SZ_EEEEENS7_6detail27Sm100ImplicitGemmTileTraitsINSA_25SM100_TMA_2SM_LOAD_IM2COLENSA_14ComposedLayoutINSA_7SwizzleILi3ELi4ELi3EEENSA_18smem_ptr_flag_bitsILi32EEENSU_INSB_IJNSC_ILi8EEENSC_ILi32EEEEEENSB_IJS1B_SE_EEEEEEEvEENS13_INSA_18SM100_TMA_2SM_LOADES1F_vEEEENS_8epilogue10collective18CollectiveEpilogueINS1K_23Sm100TmaWarpSpecializedILi4ELi2ELi16ELb1ELb0EEEJNSB_IJNSC_ILi128EEESI_SJ_EEENSB_IJNSU_IS1P_SE_EENSU_INSC_ILi16EEESE_EEEEESL_NSB_IJNSB_IJlllEEESE_SW_EEESL_S1W_NS1K_6fusion15FusionCallbacksIS1O_NS1X_17LinearCombinationISL_fSL_fLNS_15FloatRoundStyleE2EEES1Q_S1U_JEEENSA_5SM1004TMEM4LOAD26SM100_TMEM_LOAD_32dp32b16xENSA_20SM90_TMA_LOAD_IM2COLENS15_INS16_ILi2ELi4ELi3EEES19_NSU_INSB_IJS1A_S1S_EEENSB_IJS1S_SE_EEEEEEENSA_39AutoVectorizingCopyWithAssumedAlignmentILi128EEENSA_21SM90_TMA_STORE_IM2COLES2C_S2E_S2E_EEEvvEEEEvNT_6ParamsE --------------------------
	.section	.nv.shared._ZN7cutlass13device_kernelINS_4conv6kernel13ConvUniversalINS1_16ConvProblemShapeILNS1_8OperatorE0ELi2EEENS1_10collective14CollectiveConvINS1_47MainloopSm100TmaUmmaWarpSpecializedImplicitGemmILS5_0ELi4ELi2ELi1ELi2EN4cute5tupleIJNSA_1CILi2EEENSC_ILi1EEESE_EEEEENSB_IJNSC_ILi256EEENSC_ILi64EEENSB_IJSI_EEEEEENS_10tfloat32_tESL_NSA_8TiledMMAINSA_8MMA_AtomIJNSA_23SM100_MMA_TF32_2x1SM_SSISL_SL_fLi256ELi64ELNSA_4UMMA5MajorE0ELSQ_0ELNSP_7ScaleInE0ELSR_0EEEEEENSA_6LayoutINSB_IJSE_SE_SE_EEENSB_IJNSC_ILi0EEESW_SW_EEEEENSB_IJNSA_10UnderscoreESZ_SZ_EEEEENS7_6detail27Sm100ImplicitGemmTileTraitsINSA_25SM100_TMA_2SM_LOAD_IM2COLENSA_14ComposedLayoutINSA_7SwizzleILi3ELi4ELi3EEENSA_18smem_ptr_flag_bitsILi32EEENSU_INSB_IJNSC_ILi8EEENSC_ILi32EEEEEENSB_IJS1B_SE_EEEEEEEvEENS13_INSA_18SM100_TMA_2SM_LOADES1F_vEEEENS_8epilogue10collective18CollectiveEpilogueINS1K_23Sm100TmaWarpSpecializedILi4ELi2ELi16ELb1ELb0EEEJNSB_IJNSC_ILi128EEESI_SJ_EEENSB_IJNSU_IS1P_SE_EENSU_INSC_ILi16EEESE_EEEEESL_NSB_IJNSB_IJlllEEESE_SW_EEESL_S1W_NS1K_6fusion15FusionCallbacksIS1O_NS1X_17LinearCombinationISL_fSL_fLNS_15FloatRoundStyleE2EEES1Q_S1U_JEEENSA_5SM1004TMEM4LOAD26SM100_TMEM_LOAD_32dp32b16xENSA_20SM90_TMA_LOAD_IM2COLENS15_INS16_ILi2ELi4ELi3EEES19_NSU_INSB_IJS1A_S1S_EEENSB_IJS1S_SE_EEEEEEENSA_39AutoVectorizingCopyWithAssumedAlignmentILi128EEENSA_21SM90_TMA_STORE_IM2COLES2C_S2E_S2E_EEEvvEEEEvNT_6ParamsE,"aw",@nobits
	.sectionflags	@""
	.align	16
	.zero		1024


//--------------------- .nv.shared.reserved.0     --------------------------
	.section	.nv.shared.reserved.0,"aw",@nobits
	.weak		__nv_reservedSMEM_offset_0_alias
	.size		__nv_reservedSMEM_offset_0_alias, 0, 64
	.other		__nv_reservedSMEM_offset_0_alias,@"STO_CUDA_RESERVED_SHARED STV_DEFAULT"
__nv_reservedSMEM_offset_0_alias:
	.zero		0
.nv.shared.reserved.0:
	.zero		64
	.weak		__nv_reservedSMEM_tcgen05_partition
	.type		__nv_reservedSMEM_tcgen05_partition,@object
	.size		__nv_reservedSMEM_tcgen05_partition,(.L_0 - __nv_reservedSMEM_tcgen05_partition)
__nv_reservedSMEM_tcgen05_partition:
	.zero		32
.L_0:


//--------------------- .nv.global                --------------------------
	.section	.nv.global,"aw",@nobits
.nv.global:
	.type		_ZN39_INTERNAL_35ed4830_4_k_cu_bf081df5_32874cute1_E,@object
	.size		_ZN39_INTERNAL_35ed4830_4_k_cu_bf081df5_32874cute1_E,(_ZN39_INTERNAL_35ed4830_4_k_cu_bf081df5_32874cuda3std3__45__cpo6cbeginE - _ZN39_INTERNAL_35ed4830_4_k_cu_bf081df5_32874cute1_E)
_ZN39_INTERNAL_35ed4830_4_k_cu_bf081df5_32874cute1_E:
	.zero		1
	.type		_ZN39_INTERNAL_35ed4830_4_k_cu_bf081df5_32874cuda3std3__45__cpo6cbeginE,@object
	.size		_ZN39_INTERNAL_35ed4830_4_k_cu_bf081df5_32874cuda3std3__45__cpo6cbeginE,(_ZN39_INTERNAL_35ed4830_4_k_cu_bf081df5_32874cuda3std3__48in_placeE - _ZN39_INTERNAL_35ed4830_4_k_cu_bf081df5_32874cuda3std3__45__cpo6cbeginE)
_ZN39_INTERNAL_35ed4830_4_k_cu_bf081df5_32874cuda3std3__45__cpo6cbeginE:
	.zero		1
	.type		_ZN39_INTERNAL_35ed4830_4_k_cu_bf081df5_32874cuda3std3__48in_placeE,@object
	.size		_ZN39_INTERNAL_35ed4830_4_k_cu_bf081df5_32874cuda3std3__48in_placeE,(_ZN39_INTERNAL_35ed4830_4_k_cu_bf081df5_32874cuda3std6ranges3__45__cpo9iter_moveE - _ZN39_INTERNAL_35ed4830_4_k_cu_bf081df5_32874cuda3std3__48in_placeE)
_ZN39_INTERNAL_35ed4830_4_k_cu_bf081df5_32874cuda3std3__48in_placeE:
	.zero		1
	.type		_ZN39_INTERNAL_35ed4830_4_k_cu_bf081df5_32874cuda3std6ranges3__45__cpo9iter_moveE,@object
	.size		_ZN39_INTERNAL_35ed4830_4_k_cu_bf081df5_32874cuda3std6ranges3__45__cpo9iter_moveE,(_ZN39_INTERNAL_35ed4830_4_k_cu_bf081df5_32874cuda3std3__45__cpo5beginE - _ZN39_INTERNAL_35ed4830_4_k_cu_bf081df5_32874cuda3std6ranges3__45__cpo9iter_moveE)
_ZN39_INTERNAL_35ed4830_4_k_cu_bf081df5_32874cuda3std6ranges3__45__cpo9iter_moveE:
	.zero		1
	.type		_ZN39_INTERNAL_35ed4830_4_k_cu_bf081df5_32874cuda3std3__45__cpo5beginE,@object
	.size		_ZN39_INTERNAL_35ed4830_4_k_cu_bf081df5_32874cuda3std3__45__cpo5beginE,(_ZN39_INTERNAL_35ed4830_4_k_cu_bf081df5_32874cuda3std3__441_GLOBAL__N__35ed4830_4_k_cu_bf081df5_32876ignoreE - _ZN39_INTERNAL_35ed4830_4_k_cu_bf081df5_32874cuda3std3__45__cpo5beginE)
_ZN39_INTERNAL_35ed4830_4_k_cu_bf081df5_32874cuda3std3__45__cpo5beginE:
	.zero		1
	.type		_ZN39_INTERNAL_35ed4830_4_k_cu_bf081df5_32874cuda3std3__441_GLOBAL__N__35ed4830_4_k_cu_bf081df5_32876ignoreE,@object
	.size		_ZN39_INTERNAL_35ed4830_4_k_cu_bf081df5_32874cuda3std3__441_GLOBAL__N__35ed4830_4_k_cu_bf081df5_32876ignoreE,(_ZN39_INTERNAL_35ed4830_4_k_cu_bf081df5_32874cute7productE - _ZN39_INTERNAL_35ed4830_4_k_cu_bf081df5_32874cuda3std3__441_GLOBAL__N__35ed4830_4_k_cu_bf081df5_32876ignoreE)
_ZN39_INTERNAL_35ed4830_4_k_cu_bf081df5_32874cuda3std3__441_GLOBAL__N__35ed4830_4_k_cu_bf081df5_32876ignoreE:
	.zero		1
	.type		_ZN39_INTERNAL_35ed4830_4_k_cu_bf081df5_32874cute7productE,@object
	.size		_ZN39_INTERNAL_35ed4830_4_k_cu_bf081df5_32874cute7productE,(_ZN39_INTERNAL_35ed4830_4_k_cu_bf081df5_32874cuda3std3__45__cpo3endE - _ZN39_INTERNAL_35ed4830_4_k_cu_bf081df5_32874cute7productE)
_ZN39_INTERNAL_35ed4830_4_k_cu_bf081df5_32874cute7productE:
	.zero		1
	.type		_ZN39_INTERNAL_35ed4830_4_k_cu_bf081df5_32874cuda3std3__45__cpo3endE,@object
	.size		_ZN39_INTERNAL_35ed4830_4_k_cu_bf081df5_32874cuda3std3__45__cpo3endE,(_ZN39_INTERNAL_35ed4830_4_k_cu_bf081df5_32874cuda3std3__419piecewise_constructE - _ZN39_INTERNAL_35ed4830_4_k_cu_bf081df5_32874cuda3std3__45__cpo3endE)
_ZN39_INTERNAL_35ed4830_4_k_cu_bf081df5_32874cuda3std3__45__cpo3endE:
	.zero		1
	.type		_ZN39_INTERNAL_35ed4830_4_k_cu_bf081df5_32874cuda3std3__419piecewise_constructE,@object
	.size		_ZN39_INTERNAL_35ed4830_4_k_cu_bf081df5_32874cuda3std3__419piecewise_constructE,(_ZN39_INTERNAL_35ed4830_4_k_cu_bf081df5_32874cuda3std3__45__cpo4cendE - _ZN39_INTERNAL_35ed4830_4_k_cu_bf081df5_32874cuda3std3__419piecewise_constructE)
_ZN39_INTERNAL_35ed4830_4_k_cu_bf081df5_32874cuda3std3__419piecewise_constructE:
	.zero		1
	.type		_ZN39_INTERNAL_35ed4830_4_k_cu_bf081df5_32874cuda3std3__45__cpo4cendE,@object
	.size		_ZN39_INTERNAL_35ed4830_4_k_cu_bf081df5_32874cuda3std3__45__cpo4cendE,(_ZN39_INTERNAL_35ed4830_4_k_cu_bf081df5_32874cuda3std6ranges3__45__cpo4swapE - _ZN39_INTERNAL_35ed4830_4_k_cu_bf081df5_32874cuda3std3__45__cpo4cendE)
_ZN39_INTERNAL_35ed4830_4_k_cu_bf081df5_32874cuda3std3__45__cpo4cendE:
	.zero		1
	.type		_ZN39_INTERNAL_35ed4830_4_k_cu_bf081df5_32874cuda3std6ranges3__45__cpo4swapE,@object
	.size		_ZN39_INTERNAL_35ed4830_4_k_cu_bf081df5_32874cuda3std6ranges3__45__cpo4swapE,(.L_10 - _ZN39_INTERNAL_35ed4830_4_k_cu_bf081df5_32874cuda3std6ranges3__45__cpo4swapE)
_ZN39_INTERNAL_35ed4830_4_k_cu_bf081df5_32874cuda3std6ranges3__45__cpo4swapE:
	.zero		1
.L_10:


//--------------------- .nv.constant0._ZN7cutlass13device_kernelINS_4conv6kernel13ConvUniversalINS1_16ConvProblemShapeILNS1_8OperatorE0ELi2EEENS1_10collective14CollectiveConvINS1_47MainloopSm100TmaUmmaWarpSpecializedImplicitGemmILS5_0ELi4ELi2ELi1ELi2EN4cute5tupleIJNSA_1CILi2EEENSC_ILi1EEESE_EEEEENSB_IJNSC_ILi256EEENSC_ILi64EEENSB_IJSI_EEEEEENS_10tfloat32_tESL_NSA_8TiledMMAINSA_8MMA_AtomIJNSA_23SM100_MMA_TF32_2x1SM_SSISL_SL_fLi256ELi64ELNSA_4UMMA5MajorE0ELSQ_0ELNSP_7ScaleInE0ELSR_0EEEEEENSA_6LayoutINSB_IJSE_SE_SE_EEENSB_IJNSC_ILi0EEESW_SW_EEEEENSB_IJNSA_10UnderscoreESZ_SZ_EEEEENS7_6detail27Sm100ImplicitGemmTileTraitsINSA_25SM100_TMA_2SM_LOAD_IM2COLENSA_14ComposedLayoutINSA_7SwizzleILi3ELi4ELi3EEENSA_18smem_ptr_flag_bitsILi32EEENSU_INSB_IJNSC_ILi8EEENSC_ILi32EEEEEENSB_IJS1B_SE_EEEEEEEvEENS13_INSA_18SM100_TMA_2SM_LOADES1F_vEEEENS_8epilogue10collective18CollectiveEpilogueINS1K_23Sm100TmaWarpSpecializedILi4ELi2ELi16ELb1ELb0EEEJNSB_IJNSC_ILi128EEESI_SJ_EEENSB_IJNSU_IS1P_SE_EENSU_INSC_ILi16EEESE_EEEEESL_NSB_IJNSB_IJlllEEESE_SW_EEESL_S1W_NS1K_6fusion15FusionCallbacksIS1O_NS1X_17LinearCombinationISL_fSL_fLNS_15FloatRoundStyleE2EEES1Q_S1U_JEEENSA_5SM1004TMEM4LOAD26SM100_TMEM_LOAD_32dp32b16xENSA_20SM90_TMA_LOAD_IM2COLENS15_INS16_ILi2ELi4ELi3EEES19_NSU_INSB_IJS1A_S1S_EEENSB_IJS1S_SE_EEEEEEENSA_39AutoVectorizingCopyWithAssumedAlignmentILi128EEENSA_21SM90_TMA_STORE_IM2COLES2C_S2E_S2E_EEEvvEEEEvNT_6ParamsE --------------------------
	.section	.nv.constant0._ZN7cutlass13device_kernelINS_4conv6kernel13ConvUniversalINS1_16ConvProblemShapeILNS1_8OperatorE0ELi2EEENS1_10collective14CollectiveConvINS1_47MainloopSm100TmaUmmaWarpSpecializedImplicitGemmILS5_0ELi4ELi2ELi1ELi2EN4cute5tupleIJNSA_1CILi2EEENSC_ILi1EEESE_EEEEENSB_IJNSC_ILi256EEENSC_ILi64EEENSB_IJSI_EEEEEENS_10tfloat32_tESL_NSA_8TiledMMAINSA_8MMA_AtomIJNSA_23SM100_MMA_TF32_2x1SM_SSISL_SL_fLi256ELi64ELNSA_4UMMA5MajorE0ELSQ_0ELNSP_7ScaleInE0ELSR_0EEEEEENSA_6LayoutINSB_IJSE_SE_SE_EEENSB_IJNSC_ILi0EEESW_SW_EEEEENSB_IJNSA_10UnderscoreESZ_SZ_EEEEENS7_6detail27Sm100ImplicitGemmTileTraitsINSA_25SM100_TMA_2SM_LOAD_IM2COLENSA_14ComposedLayoutINSA_7SwizzleILi3ELi4ELi3EEENSA_18smem_ptr_flag_bitsILi32EEENSU_INSB_IJNSC_ILi8EEENSC_ILi32EEEEEENSB_IJS1B_SE_EEEEEEEvEENS13_INSA_18SM100_TMA_2SM_LOADES1F_vEEEENS_8epilogue10collective18CollectiveEpilogueINS1K_23Sm100TmaWarpSpecializedILi4ELi2ELi16ELb1ELb0EEEJNSB_IJNSC_ILi128EEESI_SJ_EEENSB_IJNSU_IS1P_SE_EENSU_INSC_ILi16EEESE_EEEEESL_NSB_IJNSB_IJlllEEESE_SW_EEESL_S1W_NS1K_6fusion15FusionCallbacksIS1O_NS1X_17LinearCombinationISL_fSL_fLNS_15FloatRoundStyleE2EEES1Q_S1U_JEEENSA_5SM1004TMEM4LOAD26SM100_TMEM_LOAD_32dp32b16xENSA_20SM90_TMA_LOAD_IM2COLENS15_INS16_ILi2ELi4ELi3EEES19_NSU_INSB_IJS1A_S1S_EEENSB_IJS1S_SE_EEEEEEENSA_39AutoVectorizingCopyWithAssumedAlignmentILi128EEENSA_21SM90_TMA_STORE_IM2COLES2C_S2E_S2E_EEEvvEEEEvNT_6ParamsE,"a",@progbits
	.sectionflags	@""
	.align	4
.nv.constant0._ZN7cutlass13device_kernelINS_4conv6kernel13ConvUniversalINS1_16ConvProblemShapeILNS1_8OperatorE0ELi2EEENS1_10collective14CollectiveConvINS1_47MainloopSm100TmaUmmaWarpSpecializedImplicitGemmILS5_0ELi4ELi2ELi1ELi2EN4cute5tupleIJNSA_1CILi2EEENSC_ILi1EEESE_EEEEENSB_IJNSC_ILi256EEENSC_ILi64EEENSB_IJSI_EEEEEENS_10tfloat32_tESL_NSA_8TiledMMAINSA_8MMA_AtomIJNSA_23SM100_MMA_TF32_2x1SM_SSISL_SL_fLi256ELi64ELNSA_4UMMA5MajorE0ELSQ_0ELNSP_7ScaleInE0ELSR_0EEEEEENSA_6LayoutINSB_IJSE_SE_SE_EEENSB_IJNSC_ILi0EEESW_SW_EEEEENSB_IJNSA_10UnderscoreESZ_SZ_EEEEENS7_6detail27Sm100ImplicitGemmTileTraitsINSA_25SM100_TMA_2SM_LOAD_IM2COLENSA_14ComposedLayoutINSA_7SwizzleILi3ELi4ELi3EEENSA_18smem_ptr_flag_bitsILi32EEENSU_INSB_IJNSC_ILi8EEENSC_ILi32EEEEEENSB_IJS1B_SE_EEEEEEEvEENS13_INSA_18SM100_TMA_2SM_LOADES1F_vEEEENS_8epilogue10collective18CollectiveEpilogueINS1K_23Sm100TmaWarpSpecializedILi4ELi2ELi16ELb1ELb0EEEJNSB_IJNSC_ILi128EEESI_SJ_EEENSB_IJNSU_IS1P_SE_EENSU_INSC_ILi16EEESE_EEEEESL_NSB_IJNSB_IJlllEEESE_SW_EEESL_S1W_NS1K_6fusion15FusionCallbacksIS1O_NS1X_17LinearCombinationISL_fSL_fLNS_15FloatRoundStyleE2EEES1Q_S1U_JEEENSA_5SM1004TMEM4LOAD26SM100_TMEM_LOAD_32dp32b16xENSA_20SM90_TMA_LOAD_IM2COLENS15_INS16_ILi2ELi4ELi3EEES19_NSU_INSB_IJS1A_S1S_EEENSB_IJS1S_SE_EEEEEEENSA_39AutoVectorizingCopyWithAssumedAlignmentILi128EEENSA_21SM90_TMA_STORE_IM2COLES2C_S2E_S2E_EEEvvEEEEvNT_6ParamsE:
	.zero		2944


//--------------------- SYMBOLS --------------------------

	.type		.nv.reservedSmem.offset0,@object
	.size		.nv.reservedSmem.offset0,0x4
	.type		.nv.reservedSmem.cap,@object
	.size		.nv.reservedSmem.cap,0x4
	.type		__assertfail,@function
